//
// Generated by NVIDIA NVVM Compiler
//
// Compiler Build ID: CL-36424714
// Cuda compilation tools, release 13.0, V13.0.88
// Based on NVVM 20.0.0
//

.version 9.0
.target sm_100
.address_size 64

	// .globl	_Z15histogramKernelPjiPiii
// _ZZN3cub18CUB_300001_SM_10006detail10radix_sort31DeviceRadixSortSingleTileKernelINS1_5radix10policy_hubIjNS0_8NullTypeEyE10Policy1000ELNS0_9SortOrderE0EjS6_yNS1_21identity_decomposer_tEEEvPKT1_PSB_PKT2_PSF_T3_iiT4_E12temp_storage has been demoted
// _ZZN3cub18CUB_300001_SM_10006detail10radix_sort30DeviceRadixSortHistogramKernelINS1_5radix10policy_hubIjNS0_8NullTypeEyE10Policy1000ELNS0_9SortOrderE0EjyNS1_21identity_decomposer_tEEEvPT2_PKT1_SB_iiT3_E12temp_storage has been demoted
// _ZZN3cub18CUB_300001_SM_10006detail10radix_sort33DeviceRadixSortExclusiveSumKernelINS1_5radix10policy_hubIjNS0_8NullTypeEyE10Policy1000EyEEvPT0_E12temp_storage has been demoted
// _ZZN3cub18CUB_300001_SM_10006detail10radix_sort29DeviceRadixSortOnesweepKernelINS1_5radix10policy_hubIjNS0_8NullTypeEyE10Policy1000ELNS0_9SortOrderE0EjS6_yiiNS1_21identity_decomposer_tEEEvPT5_SC_PT3_PKSD_PT1_PKSH_PT2_PKSL_T4_iiT6_E1s has been demoted
.global .align 1 .b8 _ZN34_INTERNAL_baa187d0_4_k_cu_7972f7834cuda3std3__45__cpo5beginE[1];
.global .align 1 .b8 _ZN34_INTERNAL_baa187d0_4_k_cu_7972f7834cuda3std3__45__cpo3endE[1];
.global .align 1 .b8 _ZN34_INTERNAL_baa187d0_4_k_cu_7972f7834cuda3std3__45__cpo6cbeginE[1];
.global .align 1 .b8 _ZN34_INTERNAL_baa187d0_4_k_cu_7972f7834cuda3std3__45__cpo4cendE[1];
.global .align 1 .b8 _ZN34_INTERNAL_baa187d0_4_k_cu_7972f7834cuda3std3__45__cpo6rbeginE[1];
.global .align 1 .b8 _ZN34_INTERNAL_baa187d0_4_k_cu_7972f7834cuda3std3__45__cpo4rendE[1];
.global .align 1 .b8 _ZN34_INTERNAL_baa187d0_4_k_cu_7972f7834cuda3std3__45__cpo7crbeginE[1];
.global .align 1 .b8 _ZN34_INTERNAL_baa187d0_4_k_cu_7972f7834cuda3std3__45__cpo5crendE[1];
.global .align 1 .b8 _ZN34_INTERNAL_baa187d0_4_k_cu_7972f7834cuda3std3__436_GLOBAL__N__baa187d0_4_k_cu_7972f7836ignoreE[1];
.global .align 1 .b8 _ZN34_INTERNAL_baa187d0_4_k_cu_7972f7834cuda3std3__419piecewise_constructE[1];
.global .align 1 .b8 _ZN34_INTERNAL_baa187d0_4_k_cu_7972f7834cuda3std3__48in_placeE[1];
.global .align 1 .b8 _ZN34_INTERNAL_baa187d0_4_k_cu_7972f7834cuda3std3__420unreachable_sentinelE[1];
.global .align 1 .b8 _ZN34_INTERNAL_baa187d0_4_k_cu_7972f7834cuda3std3__47nulloptE[1];
.global .align 1 .b8 _ZN34_INTERNAL_baa187d0_4_k_cu_7972f7834cuda3std3__48unexpectE[1];
.global .align 1 .b8 _ZN34_INTERNAL_baa187d0_4_k_cu_7972f7834cuda3std6ranges3__45__cpo4swapE[1];
.global .align 1 .b8 _ZN34_INTERNAL_baa187d0_4_k_cu_7972f7834cuda3std6ranges3__45__cpo9iter_moveE[1];
.global .align 1 .b8 _ZN34_INTERNAL_baa187d0_4_k_cu_7972f7834cuda3std6ranges3__45__cpo5beginE[1];
.global .align 1 .b8 _ZN34_INTERNAL_baa187d0_4_k_cu_7972f7834cuda3std6ranges3__45__cpo3endE[1];
.global .align 1 .b8 _ZN34_INTERNAL_baa187d0_4_k_cu_7972f7834cuda3std6ranges3__45__cpo6cbeginE[1];
.global .align 1 .b8 _ZN34_INTERNAL_baa187d0_4_k_cu_7972f7834cuda3std6ranges3__45__cpo4cendE[1];
.global .align 1 .b8 _ZN34_INTERNAL_baa187d0_4_k_cu_7972f7834cuda3std6ranges3__45__cpo7advanceE[1];
.global .align 1 .b8 _ZN34_INTERNAL_baa187d0_4_k_cu_7972f7834cuda3std6ranges3__45__cpo9iter_swapE[1];
.global .align 1 .b8 _ZN34_INTERNAL_baa187d0_4_k_cu_7972f7834cuda3std6ranges3__45__cpo4nextE[1];
.global .align 1 .b8 _ZN34_INTERNAL_baa187d0_4_k_cu_7972f7834cuda3std6ranges3__45__cpo4prevE[1];
.global .align 1 .b8 _ZN34_INTERNAL_baa187d0_4_k_cu_7972f7834cuda3std6ranges3__45__cpo4dataE[1];
.global .align 1 .b8 _ZN34_INTERNAL_baa187d0_4_k_cu_7972f7834cuda3std6ranges3__45__cpo5cdataE[1];
.global .align 1 .b8 _ZN34_INTERNAL_baa187d0_4_k_cu_7972f7834cuda3std6ranges3__45__cpo4sizeE[1];
.global .align 1 .b8 _ZN34_INTERNAL_baa187d0_4_k_cu_7972f7834cuda3std6ranges3__45__cpo5ssizeE[1];
.global .align 1 .b8 _ZN34_INTERNAL_baa187d0_4_k_cu_7972f7834cuda3std6ranges3__45__cpo8distanceE[1];
.global .align 1 .b8 _ZN34_INTERNAL_baa187d0_4_k_cu_7972f7836thrust24THRUST_300001_SM_1000_NS6system6detail10sequential3seqE[1];
.global .align 1 .b8 _ZN34_INTERNAL_baa187d0_4_k_cu_7972f7836thrust24THRUST_300001_SM_1000_NS6system3cpp3parE[1];
.global .align 1 .b8 _ZN34_INTERNAL_baa187d0_4_k_cu_7972f7836thrust24THRUST_300001_SM_1000_NS8cuda_cub3parE[1];
.global .align 1 .b8 _ZN34_INTERNAL_baa187d0_4_k_cu_7972f7836thrust24THRUST_300001_SM_1000_NS8cuda_cub10par_nosyncE[1];
.global .align 1 .b8 _ZN34_INTERNAL_baa187d0_4_k_cu_7972f7836thrust24THRUST_300001_SM_1000_NS12placeholders2_1E[1];
.global .align 1 .b8 _ZN34_INTERNAL_baa187d0_4_k_cu_7972f7836thrust24THRUST_300001_SM_1000_NS12placeholders2_2E[1];
.global .align 1 .b8 _ZN34_INTERNAL_baa187d0_4_k_cu_7972f7836thrust24THRUST_300001_SM_1000_NS12placeholders2_3E[1];
.global .align 1 .b8 _ZN34_INTERNAL_baa187d0_4_k_cu_7972f7836thrust24THRUST_300001_SM_1000_NS12placeholders2_4E[1];
.global .align 1 .b8 _ZN34_INTERNAL_baa187d0_4_k_cu_7972f7836thrust24THRUST_300001_SM_1000_NS12placeholders2_5E[1];
.global .align 1 .b8 _ZN34_INTERNAL_baa187d0_4_k_cu_7972f7836thrust24THRUST_300001_SM_1000_NS12placeholders2_6E[1];
.global .align 1 .b8 _ZN34_INTERNAL_baa187d0_4_k_cu_7972f7836thrust24THRUST_300001_SM_1000_NS12placeholders2_7E[1];
.global .align 1 .b8 _ZN34_INTERNAL_baa187d0_4_k_cu_7972f7836thrust24THRUST_300001_SM_1000_NS12placeholders2_8E[1];
.global .align 1 .b8 _ZN34_INTERNAL_baa187d0_4_k_cu_7972f7836thrust24THRUST_300001_SM_1000_NS12placeholders2_9E[1];
.global .align 1 .b8 _ZN34_INTERNAL_baa187d0_4_k_cu_7972f7836thrust24THRUST_300001_SM_1000_NS12placeholders3_10E[1];
.global .align 1 .b8 _ZN34_INTERNAL_baa187d0_4_k_cu_7972f7836thrust24THRUST_300001_SM_1000_NS3seqE[1];
.global .align 1 .b8 _ZN34_INTERNAL_baa187d0_4_k_cu_7972f7836thrust24THRUST_300001_SM_1000_NS6deviceE[1];
.extern .shared .align 16 .b8 temp[];

.visible .entry _Z15histogramKernelPjiPiii(
	.param .u64 .ptr .align 1 _Z15histogramKernelPjiPiii_param_0,
	.param .u32 _Z15histogramKernelPjiPiii_param_1,
	.param .u64 .ptr .align 1 _Z15histogramKernelPjiPiii_param_2,
	.param .u32 _Z15histogramKernelPjiPiii_param_3,
	.param .u32 _Z15histogramKernelPjiPiii_param_4
)
{
	.reg .pred 	%p<2>;
	.reg .b32 	%r<17>;
	.reg .b64 	%rd<12>;

	ld.param.u64 	%rd1, [_Z15histogramKernelPjiPiii_param_0];
	ld.param.u32 	%r5, [_Z15histogramKernelPjiPiii_param_1];
	ld.param.u64 	%rd2, [_Z15histogramKernelPjiPiii_param_2];
	ld.param.u32 	%r3, [_Z15histogramKernelPjiPiii_param_3];
	ld.param.u32 	%r4, [_Z15histogramKernelPjiPiii_param_4];
	mov.u32 	%r1, %ctaid.x;
	mov.u32 	%r6, %ntid.x;
	mov.u32 	%r7, %tid.x;
	mad.lo.s32 	%r2, %r1, %r6, %r7;
	setp.ge.s32 	%p1, %r2, %r5;
	@%p1 bra 	$L__BB0_2;
	cvta.to.global.u64 	%rd3, %rd1;
	cvta.to.global.u64 	%rd4, %rd2;
	cvt.u64.u32 	%rd5, %r1;
	mul.wide.s32 	%rd6, %r2, 4;
	add.s64 	%rd7, %rd3, %rd6;
	ld.global.u32 	%r8, [%rd7];
	shr.u32 	%r9, %r8, %r4;
	mov.b32 	%r10, -1;
	shl.b32 	%r11, %r10, %r3;
	not.b32 	%r12, %r11;
	and.b32  	%r13, %r9, %r12;
	mov.u32 	%r14, %nctaid.x;
	mul.lo.s32 	%r15, %r13, %r14;
	cvt.u64.u32 	%rd8, %r15;
	add.s64 	%rd9, %rd8, %rd5;
	shl.b64 	%rd10, %rd9, 2;
	add.s64 	%rd11, %rd4, %rd10;
	atom.global.add.u32 	%r16, [%rd11], 1;
$L__BB0_2:
	ret;

}
	// .globl	_Z13scanBlkKernelPiiS_S_
.visible .entry _Z13scanBlkKernelPiiS_S_(
	.param .u64 .ptr .align 1 _Z13scanBlkKernelPiiS_S__param_0,
	.param .u32 _Z13scanBlkKernelPiiS_S__param_1,
	.param .u64 .ptr .align 1 _Z13scanBlkKernelPiiS_S__param_2,
	.param .u64 .ptr .align 1 _Z13scanBlkKernelPiiS_S__param_3
)
{
	.reg .pred 	%p<10>;
	.reg .b32 	%r<32>;
	.reg .b64 	%rd<13>;

	ld.param.u64 	%rd5, [_Z13scanBlkKernelPiiS_S__param_0];
	ld.param.u32 	%r10, [_Z13scanBlkKernelPiiS_S__param_1];
	ld.param.u64 	%rd3, [_Z13scanBlkKernelPiiS_S__param_2];
	ld.param.u64 	%rd4, [_Z13scanBlkKernelPiiS_S__param_3];
	cvta.to.global.u64 	%rd6, %rd5;
	mov.u32 	%r1, %ntid.x;
	mov.u32 	%r2, %ctaid.x;
	mov.u32 	%r3, %tid.x;
	mad.lo.s32 	%r4, %r1, %r2, %r3;
	setp.eq.s32 	%p1, %r3, 0;
	mul.wide.s32 	%rd7, %r4, 4;
	add.s64 	%rd1, %rd6, %rd7;
	mov.b32 	%r30, 0;
	@%p1 bra 	$L__BB1_2;
	ld.global.u32 	%r30, [%rd1+-4];
$L__BB1_2:
	shl.b32 	%r12, %r3, 2;
	mov.u32 	%r13, temp;
	add.s32 	%r7, %r13, %r12;
	st.shared.u32 	[%r7], %r30;
	bar.sync 	0;
	setp.ge.s32 	%p2, %r4, %r10;
	@%p2 bra 	$L__BB1_11;
	ld.shared.u32 	%r14, [%r7];
	cvta.to.global.u64 	%rd8, %rd3;
	add.s64 	%rd2, %rd8, %rd7;
	st.global.u32 	[%rd2], %r14;
	bar.sync 	0;
	setp.lt.u32 	%p3, %r1, 2;
	@%p3 bra 	$L__BB1_8;
	mov.b32 	%r31, 1;
$L__BB1_5:
	setp.lt.u32 	%p4, %r3, %r31;
	@%p4 bra 	$L__BB1_7;
	sub.s32 	%r16, %r3, %r31;
	shl.b32 	%r17, %r16, 2;
	add.s32 	%r19, %r13, %r17;
	ld.shared.u32 	%r20, [%r19];
	ld.global.u32 	%r21, [%rd2];
	add.s32 	%r22, %r21, %r20;
	st.global.u32 	[%rd2], %r22;
$L__BB1_7:
	bar.sync 	0;
	ld.global.u32 	%r23, [%rd2];
	st.shared.u32 	[%r7], %r23;
	bar.sync 	0;
	shl.b32 	%r31, %r31, 1;
	setp.lt.u32 	%p5, %r31, %r1;
	@%p5 bra 	$L__BB1_5;
$L__BB1_8:
	setp.eq.s64 	%p6, %rd4, 0;
	@%p6 bra 	$L__BB1_11;
	add.s32 	%r24, %r10, -1;
	setp.ne.s32 	%p7, %r4, %r24;
	add.s32 	%r25, %r1, -1;
	setp.ne.s32 	%p8, %r3, %r25;
	and.pred  	%p9, %p7, %p8;
	@%p9 bra 	$L__BB1_11;
	ld.global.u32 	%r27, [%rd2];
	ld.global.u32 	%r28, [%rd1];
	add.s32 	%r29, %r28, %r27;
	cvta.to.global.u64 	%rd10, %rd4;
	mul.wide.u32 	%rd11, %r2, 4;
	add.s64 	%rd12, %rd10, %rd11;
	st.global.u32 	[%rd12], %r29;
$L__BB1_11:
	ret;

}
	// .globl	_Z12addBlkKernelPiiS_
.visible .entry _Z12addBlkKernelPiiS_(
	.param .u64 .ptr .align 1 _Z12addBlkKernelPiiS__param_0,
	.param .u32 _Z12addBlkKernelPiiS__param_1,
	.param .u64 .ptr .align 1 _Z12addBlkKernelPiiS__param_2
)
{
	.reg .pred 	%p<4>;
	.reg .b32 	%r<10>;
	.reg .b64 	%rd<9>;

	ld.param.u64 	%rd1, [_Z12addBlkKernelPiiS__param_0];
	ld.param.u32 	%r3, [_Z12addBlkKernelPiiS__param_1];
	ld.param.u64 	%rd2, [_Z12addBlkKernelPiiS__param_2];
	mov.u32 	%r1, %ctaid.x;
	mov.u32 	%r4, %ntid.x;
	mov.u32 	%r5, %tid.x;
	mad.lo.s32 	%r2, %r1, %r4, %r5;
	setp.eq.s32 	%p1, %r1, 0;
	setp.ge.s32 	%p2, %r2, %r3;
	or.pred  	%p3, %p1, %p2;
	@%p3 bra 	$L__BB2_2;
	cvta.to.global.u64 	%rd3, %rd1;
	cvta.to.global.u64 	%rd4, %rd2;
	mul.wide.s32 	%rd5, %r2, 4;
	add.s64 	%rd6, %rd3, %rd5;
	ld.global.u32 	%r6, [%rd6];
	add.s32 	%r7, %r1, -1;
	mul.wide.u32 	%rd7, %r7, 4;
	add.s64 	%rd8, %rd4, %rd7;
	ld.global.u32 	%r8, [%rd8];
	add.s32 	%r9, %r8, %r6;
	st.global.u32 	[%rd6], %r9;
$L__BB2_2:
	ret;

}
	// .globl	_Z15transposeKernelPiiiS_
.visible .entry _Z15transposeKernelPiiiS_(
	.param .u64 .ptr .align 1 _Z15transposeKernelPiiiS__param_0,
	.param .u32 _Z15transposeKernelPiiiS__param_1,
	.param .u32 _Z15transposeKernelPiiiS__param_2,
	.param .u64 .ptr .align 1 _Z15transposeKernelPiiiS__param_3
)
{
	.reg .pred 	%p<2>;
	.reg .b32 	%r<13>;
	.reg .b64 	%rd<9>;

	ld.param.u64 	%rd1, [_Z15transposeKernelPiiiS__param_0];
	ld.param.u32 	%r2, [_Z15transposeKernelPiiiS__param_1];
	ld.param.u32 	%r3, [_Z15transposeKernelPiiiS__param_2];
	ld.param.u64 	%rd2, [_Z15transposeKernelPiiiS__param_3];
	mov.u32 	%r4, %ntid.x;
	mov.u32 	%r5, %ctaid.x;
	mov.u32 	%r6, %tid.x;
	mad.lo.s32 	%r1, %r4, %r5, %r6;
	setp.ge.s32 	%p1, %r1, %r2;
	@%p1 bra 	$L__BB3_2;
	cvta.to.global.u64 	%rd3, %rd1;
	cvta.to.global.u64 	%rd4, %rd2;
	div.s32 	%r7, %r1, %r3;
	mul.lo.s32 	%r8, %r7, %r3;
	sub.s32 	%r9, %r1, %r8;
	mul.wide.s32 	%rd5, %r1, 4;
	add.s64 	%rd6, %rd3, %rd5;
	ld.global.u32 	%r10, [%rd6];
	div.s32 	%r11, %r2, %r3;
	mad.lo.s32 	%r12, %r11, %r9, %r7;
	mul.wide.s32 	%rd7, %r12, 4;
	add.s64 	%rd8, %rd4, %rd7;
	st.global.u32 	[%rd8], %r10;
$L__BB3_2:
	ret;

}
	// .globl	_Z13scatterKernelPjiiS_Piii
.visible .entry _Z13scatterKernelPjiiS_Piii(
	.param .u64 .ptr .align 1 _Z13scatterKernelPjiiS_Piii_param_0,
	.param .u32 _Z13scatterKernelPjiiS_Piii_param_1,
	.param .u32 _Z13scatterKernelPjiiS_Piii_param_2,
	.param .u64 .ptr .align 1 _Z13scatterKernelPjiiS_Piii_param_3,
	.param .u64 .ptr .align 1 _Z13scatterKernelPjiiS_Piii_param_4,
	.param .u32 _Z13scatterKernelPjiiS_Piii_param_5,
	.param .u32 _Z13scatterKernelPjiiS_Piii_param_6
)
{
	.reg .pred 	%p<25>;
	.reg .b32 	%r<163>;
	.reg .b64 	%rd<136>;

	ld.param.u64 	%rd8, [_Z13scatterKernelPjiiS_Piii_param_0];
	ld.param.u32 	%r17, [_Z13scatterKernelPjiiS_Piii_param_1];
	ld.param.u32 	%r18, [_Z13scatterKernelPjiiS_Piii_param_2];
	ld.param.u64 	%rd9, [_Z13scatterKernelPjiiS_Piii_param_3];
	ld.param.u64 	%rd10, [_Z13scatterKernelPjiiS_Piii_param_4];
	ld.param.u32 	%r19, [_Z13scatterKernelPjiiS_Piii_param_5];
	ld.param.u32 	%r20, [_Z13scatterKernelPjiiS_Piii_param_6];
	cvta.to.global.u64 	%rd1, %rd9;
	cvta.to.global.u64 	%rd2, %rd10;
	cvta.to.global.u64 	%rd3, %rd8;
	setp.lt.s32 	%p1, %r18, 1;
	@%p1 bra 	$L__BB4_41;
	mov.u32 	%r22, %ctaid.x;
	mul.lo.s32 	%r1, %r18, %r22;
	shl.b32 	%r23, %r22, %r19;
	mov.b32 	%r24, -1;
	shl.b32 	%r25, %r24, %r19;
	not.b32 	%r2, %r25;
	cvt.u64.u32 	%rd4, %r23;
	and.b32  	%r3, %r18, 7;
	setp.lt.u32 	%p2, %r18, 8;
	mov.b32 	%r161, 0;
	@%p2 bra 	$L__BB4_20;
	and.b32  	%r161, %r18, 2147483640;
	mov.b32 	%r159, 0;
$L__BB4_3:
	.pragma "nounroll";
	add.s32 	%r6, %r159, %r1;
	setp.ge.s32 	%p3, %r6, %r17;
	mul.wide.s32 	%rd11, %r6, 4;
	add.s64 	%rd5, %rd3, %rd11;
	@%p3 bra 	$L__BB4_5;
	cvt.u32.u64 	%r27, %rd4;
	ld.global.u32 	%r28, [%rd5];
	shr.u32 	%r29, %r28, %r20;
	and.b32  	%r30, %r29, %r2;
	add.s32 	%r31, %r30, %r27;
	mul.wide.u32 	%rd12, %r31, 4;
	add.s64 	%rd13, %rd2, %rd12;
	ld.global.u32 	%r32, [%rd13];
	cvt.u64.u32 	%rd14, %r30;
	add.s64 	%rd15, %rd14, %rd4;
	shl.b64 	%rd16, %rd15, 2;
	add.s64 	%rd17, %rd2, %rd16;
	atom.global.add.u32 	%r33, [%rd17], 1;
	ld.global.u32 	%r34, [%rd5];
	mul.wide.s32 	%rd18, %r32, 4;
	add.s64 	%rd19, %rd1, %rd18;
	st.global.u32 	[%rd19], %r34;
$L__BB4_5:
	add.s32 	%r35, %r6, 1;
	setp.ge.s32 	%p4, %r35, %r17;
	@%p4 bra 	$L__BB4_7;
	cvt.u32.u64 	%r36, %rd4;
	ld.global.u32 	%r37, [%rd5+4];
	shr.u32 	%r38, %r37, %r20;
	and.b32  	%r39, %r38, %r2;
	add.s32 	%r40, %r39, %r36;
	mul.wide.u32 	%rd20, %r40, 4;
	add.s64 	%rd21, %rd2, %rd20;
	ld.global.u32 	%r41, [%rd21];
	cvt.u64.u32 	%rd22, %r39;
	add.s64 	%rd23, %rd22, %rd4;
	shl.b64 	%rd24, %rd23, 2;
	add.s64 	%rd25, %rd2, %rd24;
	atom.global.add.u32 	%r42, [%rd25], 1;
	ld.global.u32 	%r43, [%rd5+4];
	mul.wide.s32 	%rd26, %r41, 4;
	add.s64 	%rd27, %rd1, %rd26;
	st.global.u32 	[%rd27], %r43;
$L__BB4_7:
	add.s32 	%r44, %r6, 2;
	setp.ge.s32 	%p5, %r44, %r17;
	@%p5 bra 	$L__BB4_9;
	cvt.u32.u64 	%r45, %rd4;
	ld.global.u32 	%r46, [%rd5+8];
	shr.u32 	%r47, %r46, %r20;
	and.b32  	%r48, %r47, %r2;
	add.s32 	%r49, %r48, %r45;
	mul.wide.u32 	%rd28, %r49, 4;
	add.s64 	%rd29, %rd2, %rd28;
	ld.global.u32 	%r50, [%rd29];
	cvt.u64.u32 	%rd30, %r48;
	add.s64 	%rd31, %rd30, %rd4;
	shl.b64 	%rd32, %rd31, 2;
	add.s64 	%rd33, %rd2, %rd32;
	atom.global.add.u32 	%r51, [%rd33], 1;
	ld.global.u32 	%r52, [%rd5+8];
	mul.wide.s32 	%rd34, %r50, 4;
	add.s64 	%rd35, %rd1, %rd34;
	st.global.u32 	[%rd35], %r52;
$L__BB4_9:
	add.s32 	%r53, %r6, 3;
	setp.ge.s32 	%p6, %r53, %r17;
	@%p6 bra 	$L__BB4_11;
	cvt.u32.u64 	%r54, %rd4;
	ld.global.u32 	%r55, [%rd5+12];
	shr.u32 	%r56, %r55, %r20;
	and.b32  	%r57, %r56, %r2;
	add.s32 	%r58, %r57, %r54;
	mul.wide.u32 	%rd36, %r58, 4;
	add.s64 	%rd37, %rd2, %rd36;
	ld.global.u32 	%r59, [%rd37];
	cvt.u64.u32 	%rd38, %r57;
	add.s64 	%rd39, %rd38, %rd4;
	shl.b64 	%rd40, %rd39, 2;
	add.s64 	%rd41, %rd2, %rd40;
	atom.global.add.u32 	%r60, [%rd41], 1;
	ld.global.u32 	%r61, [%rd5+12];
	mul.wide.s32 	%rd42, %r59, 4;
	add.s64 	%rd43, %rd1, %rd42;
	st.global.u32 	[%rd43], %r61;
$L__BB4_11:
	add.s32 	%r62, %r6, 4;
	setp.ge.s32 	%p7, %r62, %r17;
	@%p7 bra 	$L__BB4_13;
	cvt.u32.u64 	%r63, %rd4;
	ld.global.u32 	%r64, [%rd5+16];
	shr.u32 	%r65, %r64, %r20;
	and.b32  	%r66, %r65, %r2;
	add.s32 	%r67, %r66, %r63;
	mul.wide.u32 	%rd44, %r67, 4;
	add.s64 	%rd45, %rd2, %rd44;
	ld.global.u32 	%r68, [%rd45];
	cvt.u64.u32 	%rd46, %r66;
	add.s64 	%rd47, %rd46, %rd4;
	shl.b64 	%rd48, %rd47, 2;
	add.s64 	%rd49, %rd2, %rd48;
	atom.global.add.u32 	%r69, [%rd49], 1;
	ld.global.u32 	%r70, [%rd5+16];
	mul.wide.s32 	%rd50, %r68, 4;
	add.s64 	%rd51, %rd1, %rd50;
	st.global.u32 	[%rd51], %r70;
$L__BB4_13:
	add.s32 	%r71, %r6, 5;
	setp.ge.s32 	%p8, %r71, %r17;
	@%p8 bra 	$L__BB4_15;
	cvt.u32.u64 	%r72, %rd4;
	ld.global.u32 	%r73, [%rd5+20];
	shr.u32 	%r74, %r73, %r20;
	and.b32  	%r75, %r74, %r2;
	add.s32 	%r76, %r75, %r72;
	mul.wide.u32 	%rd52, %r76, 4;
	add.s64 	%rd53, %rd2, %rd52;
	ld.global.u32 	%r77, [%rd53];
	cvt.u64.u32 	%rd54, %r75;
	add.s64 	%rd55, %rd54, %rd4;
	shl.b64 	%rd56, %rd55, 2;
	add.s64 	%rd57, %rd2, %rd56;
	atom.global.add.u32 	%r78, [%rd57], 1;
	ld.global.u32 	%r79, [%rd5+20];
	mul.wide.s32 	%rd58, %r77, 4;
	add.s64 	%rd59, %rd1, %rd58;
	st.global.u32 	[%rd59], %r79;
$L__BB4_15:
	add.s32 	%r80, %r6, 6;
	setp.ge.s32 	%p9, %r80, %r17;
	@%p9 bra 	$L__BB4_17;
	cvt.u32.u64 	%r81, %rd4;
	ld.global.u32 	%r82, [%rd5+24];
	shr.u32 	%r83, %r82, %r20;
	and.b32  	%r84, %r83, %r2;
	add.s32 	%r85, %r84, %r81;
	mul.wide.u32 	%rd60, %r85, 4;
	add.s64 	%rd61, %rd2, %rd60;
	ld.global.u32 	%r86, [%rd61];
	cvt.u64.u32 	%rd62, %r84;
	add.s64 	%rd63, %rd62, %rd4;
	shl.b64 	%rd64, %rd63, 2;
	add.s64 	%rd65, %rd2, %rd64;
	atom.global.add.u32 	%r87, [%rd65], 1;
	ld.global.u32 	%r88, [%rd5+24];
	mul.wide.s32 	%rd66, %r86, 4;
	add.s64 	%rd67, %rd1, %rd66;
	st.global.u32 	[%rd67], %r88;
$L__BB4_17:
	add.s32 	%r89, %r6, 7;
	setp.ge.s32 	%p10, %r89, %r17;
	@%p10 bra 	$L__BB4_19;
	cvt.u32.u64 	%r90, %rd4;
	ld.global.u32 	%r91, [%rd5+28];
	shr.u32 	%r92, %r91, %r20;
	and.b32  	%r93, %r92, %r2;
	add.s32 	%r94, %r93, %r90;
	mul.wide.u32 	%rd68, %r94, 4;
	add.s64 	%rd69, %rd2, %rd68;
	ld.global.u32 	%r95, [%rd69];
	cvt.u64.u32 	%rd70, %r93;
	add.s64 	%rd71, %rd70, %rd4;
	shl.b64 	%rd72, %rd71, 2;
	add.s64 	%rd73, %rd2, %rd72;
	atom.global.add.u32 	%r96, [%rd73], 1;
	ld.global.u32 	%r97, [%rd5+28];
	mul.wide.s32 	%rd74, %r95, 4;
	add.s64 	%rd75, %rd1, %rd74;
	st.global.u32 	[%rd75], %r97;
$L__BB4_19:
	add.s32 	%r159, %r159, 8;
	setp.ne.s32 	%p11, %r159, %r161;
	@%p11 bra 	$L__BB4_3;
$L__BB4_20:
	setp.eq.s32 	%p12, %r3, 0;
	@%p12 bra 	$L__BB4_41;
	and.b32  	%r9, %r18, 3;
	setp.lt.u32 	%p13, %r3, 4;
	@%p13 bra 	$L__BB4_31;
	add.s32 	%r10, %r161, %r1;
	setp.ge.s32 	%p14, %r10, %r17;
	mul.wide.s32 	%rd76, %r10, 4;
	add.s64 	%rd6, %rd3, %rd76;
	@%p14 bra 	$L__BB4_24;
	cvt.u32.u64 	%r98, %rd4;
	ld.global.u32 	%r99, [%rd6];
	shr.u32 	%r100, %r99, %r20;
	and.b32  	%r101, %r100, %r2;
	add.s32 	%r102, %r101, %r98;
	mul.wide.u32 	%rd77, %r102, 4;
	add.s64 	%rd78, %rd2, %rd77;
	ld.global.u32 	%r103, [%rd78];
	cvt.u64.u32 	%rd79, %r101;
	add.s64 	%rd80, %rd79, %rd4;
	shl.b64 	%rd81, %rd80, 2;
	add.s64 	%rd82, %rd2, %rd81;
	atom.global.add.u32 	%r104, [%rd82], 1;
	ld.global.u32 	%r105, [%rd6];
	mul.wide.s32 	%rd83, %r103, 4;
	add.s64 	%rd84, %rd1, %rd83;
	st.global.u32 	[%rd84], %r105;
$L__BB4_24:
	add.s32 	%r106, %r10, 1;
	setp.ge.s32 	%p15, %r106, %r17;
	@%p15 bra 	$L__BB4_26;
	cvt.u32.u64 	%r107, %rd4;
	ld.global.u32 	%r108, [%rd6+4];
	shr.u32 	%r109, %r108, %r20;
	and.b32  	%r110, %r109, %r2;
	add.s32 	%r111, %r110, %r107;
	mul.wide.u32 	%rd85, %r111, 4;
	add.s64 	%rd86, %rd2, %rd85;
	ld.global.u32 	%r112, [%rd86];
	cvt.u64.u32 	%rd87, %r110;
	add.s64 	%rd88, %rd87, %rd4;
	shl.b64 	%rd89, %rd88, 2;
	add.s64 	%rd90, %rd2, %rd89;
	atom.global.add.u32 	%r113, [%rd90], 1;
	ld.global.u32 	%r114, [%rd6+4];
	mul.wide.s32 	%rd91, %r112, 4;
	add.s64 	%rd92, %rd1, %rd91;
	st.global.u32 	[%rd92], %r114;
$L__BB4_26:
	add.s32 	%r115, %r10, 2;
	setp.ge.s32 	%p16, %r115, %r17;
	@%p16 bra 	$L__BB4_28;
	cvt.u32.u64 	%r116, %rd4;
	ld.global.u32 	%r117, [%rd6+8];
	shr.u32 	%r118, %r117, %r20;
	and.b32  	%r119, %r118, %r2;
	add.s32 	%r120, %r119, %r116;
	mul.wide.u32 	%rd93, %r120, 4;
	add.s64 	%rd94, %rd2, %rd93;
	ld.global.u32 	%r121, [%rd94];
	cvt.u64.u32 	%rd95, %r119;
	add.s64 	%rd96, %rd95, %rd4;
	shl.b64 	%rd97, %rd96, 2;
	add.s64 	%rd98, %rd2, %rd97;
	atom.global.add.u32 	%r122, [%rd98], 1;
	ld.global.u32 	%r123, [%rd6+8];
	mul.wide.s32 	%rd99, %r121, 4;
	add.s64 	%rd100, %rd1, %rd99;
	st.global.u32 	[%rd100], %r123;
$L__BB4_28:
	add.s32 	%r124, %r10, 3;
	setp.ge.s32 	%p17, %r124, %r17;
	@%p17 bra 	$L__BB4_30;
	cvt.u32.u64 	%r125, %rd4;
	ld.global.u32 	%r126, [%rd6+12];
	shr.u32 	%r127, %r126, %r20;
	and.b32  	%r128, %r127, %r2;
	add.s32 	%r129, %r128, %r125;
	mul.wide.u32 	%rd101, %r129, 4;
	add.s64 	%rd102, %rd2, %rd101;
	ld.global.u32 	%r130, [%rd102];
	cvt.u64.u32 	%rd103, %r128;
	add.s64 	%rd104, %rd103, %rd4;
	shl.b64 	%rd105, %rd104, 2;
	add.s64 	%rd106, %rd2, %rd105;
	atom.global.add.u32 	%r131, [%rd106], 1;
	ld.global.u32 	%r132, [%rd6+12];
	mul.wide.s32 	%rd107, %r130, 4;
	add.s64 	%rd108, %rd1, %rd107;
	st.global.u32 	[%rd108], %r132;
$L__BB4_30:
	add.s32 	%r161, %r161, 4;
$L__BB4_31:
	setp.eq.s32 	%p18, %r9, 0;
	@%p18 bra 	$L__BB4_41;
	setp.eq.s32 	%p19, %r9, 1;
	@%p19 bra 	$L__BB4_38;
	add.s32 	%r13, %r161, %r1;
	setp.ge.s32 	%p20, %r13, %r17;
	mul.wide.s32 	%rd109, %r13, 4;
	add.s64 	%rd7, %rd3, %rd109;
	@%p20 bra 	$L__BB4_35;
	cvt.u32.u64 	%r133, %rd4;
	ld.global.u32 	%r134, [%rd7];
	shr.u32 	%r135, %r134, %r20;
	and.b32  	%r136, %r135, %r2;
	add.s32 	%r137, %r136, %r133;
	mul.wide.u32 	%rd110, %r137, 4;
	add.s64 	%rd111, %rd2, %rd110;
	ld.global.u32 	%r138, [%rd111];
	cvt.u64.u32 	%rd112, %r136;
	add.s64 	%rd113, %rd112, %rd4;
	shl.b64 	%rd114, %rd113, 2;
	add.s64 	%rd115, %rd2, %rd114;
	atom.global.add.u32 	%r139, [%rd115], 1;
	ld.global.u32 	%r140, [%rd7];
	mul.wide.s32 	%rd116, %r138, 4;
	add.s64 	%rd117, %rd1, %rd116;
	st.global.u32 	[%rd117], %r140;
$L__BB4_35:
	add.s32 	%r141, %r13, 1;
	setp.ge.s32 	%p21, %r141, %r17;
	@%p21 bra 	$L__BB4_37;
	cvt.u32.u64 	%r142, %rd4;
	ld.global.u32 	%r143, [%rd7+4];
	shr.u32 	%r144, %r143, %r20;
	and.b32  	%r145, %r144, %r2;
	add.s32 	%r146, %r145, %r142;
	mul.wide.u32 	%rd118, %r146, 4;
	add.s64 	%rd119, %rd2, %rd118;
	ld.global.u32 	%r147, [%rd119];
	cvt.u64.u32 	%rd120, %r145;
	add.s64 	%rd121, %rd120, %rd4;
	shl.b64 	%rd122, %rd121, 2;
	add.s64 	%rd123, %rd2, %rd122;
	atom.global.add.u32 	%r148, [%rd123], 1;
	ld.global.u32 	%r149, [%rd7+4];
	mul.wide.s32 	%rd124, %r147, 4;
	add.s64 	%rd125, %rd1, %rd124;
	st.global.u32 	[%rd125], %r149;
$L__BB4_37:
	add.s32 	%r161, %r161, 2;
$L__BB4_38:
	and.b32  	%r150, %r18, 1;
	setp.eq.b32 	%p22, %r150, 1;
	not.pred 	%p23, %p22;
	@%p23 bra 	$L__BB4_41;
	add.s32 	%r16, %r161, %r1;
	setp.ge.s32 	%p24, %r16, %r17;
	@%p24 bra 	$L__BB4_41;
	cvt.u32.u64 	%r151, %rd4;
	mul.wide.s32 	%rd126, %r16, 4;
	add.s64 	%rd127, %rd3, %rd126;
	ld.global.u32 	%r152, [%rd127];
	shr.u32 	%r153, %r152, %r20;
	and.b32  	%r154, %r153, %r2;
	add.s32 	%r155, %r154, %r151;
	mul.wide.u32 	%rd128, %r155, 4;
	add.s64 	%rd129, %rd2, %rd128;
	ld.global.u32 	%r156, [%rd129];
	cvt.u64.u32 	%rd130, %r154;
	add.s64 	%rd131, %rd130, %rd4;
	shl.b64 	%rd132, %rd131, 2;
	add.s64 	%rd133, %rd2, %rd132;
	atom.global.add.u32 	%r157, [%rd133], 1;
	ld.global.u32 	%r158, [%rd127];
	mul.wide.s32 	%rd134, %r156, 4;
	add.s64 	%rd135, %rd1, %rd134;
	st.global.u32 	[%rd135], %r158;
$L__BB4_41:
	ret;

}
	// .globl	_ZN3cub18CUB_300001_SM_10006detail11EmptyKernelIvEEvv
.visible .entry _ZN3cub18CUB_300001_SM_10006detail11EmptyKernelIvEEvv()
{


	ret;

}
	// .globl	_ZN3cub18CUB_300001_SM_10006detail10radix_sort31DeviceRadixSortSingleTileKernelINS1_5radix10policy_hubIjNS0_8NullTypeEyE10Policy1000ELNS0_9SortOrderE0EjS6_yNS1_21identity_decomposer_tEEEvPKT1_PSB_PKT2_PSF_T3_iiT4_
.visible .entry _ZN3cub18CUB_300001_SM_10006detail10radix_sort31DeviceRadixSortSingleTileKernelINS1_5radix10policy_hubIjNS0_8NullTypeEyE10Policy1000ELNS0_9SortOrderE0EjS6_yNS1_21identity_decomposer_tEEEvPKT1_PSB_PKT2_PSF_T3_iiT4_(
	.param .u64 .ptr .align 1 _ZN3cub18CUB_300001_SM_10006detail10radix_sort31DeviceRadixSortSingleTileKernelINS1_5radix10policy_hubIjNS0_8NullTypeEyE10Policy1000ELNS0_9SortOrderE0EjS6_yNS1_21identity_decomposer_tEEEvPKT1_PSB_PKT2_PSF_T3_iiT4__param_0,
	.param .u64 .ptr .align 1 _ZN3cub18CUB_300001_SM_10006detail10radix_sort31DeviceRadixSortSingleTileKernelINS1_5radix10policy_hubIjNS0_8NullTypeEyE10Policy1000ELNS0_9SortOrderE0EjS6_yNS1_21identity_decomposer_tEEEvPKT1_PSB_PKT2_PSF_T3_iiT4__param_1,
	.param .u64 .ptr .align 1 _ZN3cub18CUB_300001_SM_10006detail10radix_sort31DeviceRadixSortSingleTileKernelINS1_5radix10policy_hubIjNS0_8NullTypeEyE10Policy1000ELNS0_9SortOrderE0EjS6_yNS1_21identity_decomposer_tEEEvPKT1_PSB_PKT2_PSF_T3_iiT4__param_2,
	.param .u64 .ptr .align 1 _ZN3cub18CUB_300001_SM_10006detail10radix_sort31DeviceRadixSortSingleTileKernelINS1_5radix10policy_hubIjNS0_8NullTypeEyE10Policy1000ELNS0_9SortOrderE0EjS6_yNS1_21identity_decomposer_tEEEvPKT1_PSB_PKT2_PSF_T3_iiT4__param_3,
	.param .u64 _ZN3cub18CUB_300001_SM_10006detail10radix_sort31DeviceRadixSortSingleTileKernelINS1_5radix10policy_hubIjNS0_8NullTypeEyE10Policy1000ELNS0_9SortOrderE0EjS6_yNS1_21identity_decomposer_tEEEvPKT1_PSB_PKT2_PSF_T3_iiT4__param_4,
	.param .u32 _ZN3cub18CUB_300001_SM_10006detail10radix_sort31DeviceRadixSortSingleTileKernelINS1_5radix10policy_hubIjNS0_8NullTypeEyE10Policy1000ELNS0_9SortOrderE0EjS6_yNS1_21identity_decomposer_tEEEvPKT1_PSB_PKT2_PSF_T3_iiT4__param_5,
	.param .u32 _ZN3cub18CUB_300001_SM_10006detail10radix_sort31DeviceRadixSortSingleTileKernelINS1_5radix10policy_hubIjNS0_8NullTypeEyE10Policy1000ELNS0_9SortOrderE0EjS6_yNS1_21identity_decomposer_tEEEvPKT1_PSB_PKT2_PSF_T3_iiT4__param_6,
	.param .align 1 .b8 _ZN3cub18CUB_300001_SM_10006detail10radix_sort31DeviceRadixSortSingleTileKernelINS1_5radix10policy_hubIjNS0_8NullTypeEyE10Policy1000ELNS0_9SortOrderE0EjS6_yNS1_21identity_decomposer_tEEEvPKT1_PSB_PKT2_PSF_T3_iiT4__param_7[1]
)
.maxntid 256
.minnctapersm 1
{
	.reg .pred 	%p<52>;
	.reg .b16 	%rs<39>;
	.reg .b32 	%r<706>;
	.reg .b64 	%rd<29>;
	// demoted variable
	.shared .align 16 .b8 _ZZN3cub18CUB_300001_SM_10006detail10radix_sort31DeviceRadixSortSingleTileKernelINS1_5radix10policy_hubIjNS0_8NullTypeEyE10Policy1000ELNS0_9SortOrderE0EjS6_yNS1_21identity_decomposer_tEEEvPKT1_PSB_PKT2_PSF_T3_iiT4_E12temp_storage[33856];
	ld.param.u64 	%rd5, [_ZN3cub18CUB_300001_SM_10006detail10radix_sort31DeviceRadixSortSingleTileKernelINS1_5radix10policy_hubIjNS0_8NullTypeEyE10Policy1000ELNS0_9SortOrderE0EjS6_yNS1_21identity_decomposer_tEEEvPKT1_PSB_PKT2_PSF_T3_iiT4__param_0];
	ld.param.u64 	%rd3, [_ZN3cub18CUB_300001_SM_10006detail10radix_sort31DeviceRadixSortSingleTileKernelINS1_5radix10policy_hubIjNS0_8NullTypeEyE10Policy1000ELNS0_9SortOrderE0EjS6_yNS1_21identity_decomposer_tEEEvPKT1_PSB_PKT2_PSF_T3_iiT4__param_1];
	ld.param.u64 	%rd4, [_ZN3cub18CUB_300001_SM_10006detail10radix_sort31DeviceRadixSortSingleTileKernelINS1_5radix10policy_hubIjNS0_8NullTypeEyE10Policy1000ELNS0_9SortOrderE0EjS6_yNS1_21identity_decomposer_tEEEvPKT1_PSB_PKT2_PSF_T3_iiT4__param_4];
	ld.param.u32 	%r189, [_ZN3cub18CUB_300001_SM_10006detail10radix_sort31DeviceRadixSortSingleTileKernelINS1_5radix10policy_hubIjNS0_8NullTypeEyE10Policy1000ELNS0_9SortOrderE0EjS6_yNS1_21identity_decomposer_tEEEvPKT1_PSB_PKT2_PSF_T3_iiT4__param_5];
	ld.param.u32 	%r190, [_ZN3cub18CUB_300001_SM_10006detail10radix_sort31DeviceRadixSortSingleTileKernelINS1_5radix10policy_hubIjNS0_8NullTypeEyE10Policy1000ELNS0_9SortOrderE0EjS6_yNS1_21identity_decomposer_tEEEvPKT1_PSB_PKT2_PSF_T3_iiT4__param_6];
	cvta.to.global.u64 	%rd6, %rd5;
	cvt.u32.u64 	%r1, %rd4;
	mov.u32 	%r2, %tid.x;
	mul.lo.s32 	%r3, %r2, 19;
	setp.ge.s32 	%p1, %r3, %r1;
	mul.wide.u32 	%rd7, %r3, 4;
	add.s64 	%rd1, %rd6, %rd7;
	mov.b32 	%r703, -1;
	@%p1 bra 	$L__BB6_2;
	ld.global.u32 	%r703, [%rd1];
$L__BB6_2:
	add.s32 	%r193, %r3, 1;
	setp.ge.s32 	%p2, %r193, %r1;
	mov.b32 	%r702, -1;
	@%p2 bra 	$L__BB6_4;
	ld.global.u32 	%r702, [%rd1+4];
$L__BB6_4:
	add.s32 	%r195, %r3, 2;
	setp.ge.s32 	%p3, %r195, %r1;
	mov.b32 	%r701, -1;
	@%p3 bra 	$L__BB6_6;
	ld.global.u32 	%r701, [%rd1+8];
$L__BB6_6:
	add.s32 	%r197, %r3, 3;
	setp.ge.s32 	%p4, %r197, %r1;
	mov.b32 	%r700, -1;
	@%p4 bra 	$L__BB6_8;
	ld.global.u32 	%r700, [%rd1+12];
$L__BB6_8:
	add.s32 	%r199, %r3, 4;
	setp.ge.s32 	%p5, %r199, %r1;
	mov.b32 	%r699, -1;
	@%p5 bra 	$L__BB6_10;
	ld.global.u32 	%r699, [%rd1+16];
$L__BB6_10:
	add.s32 	%r201, %r3, 5;
	setp.ge.s32 	%p6, %r201, %r1;
	mov.b32 	%r698, -1;
	@%p6 bra 	$L__BB6_12;
	ld.global.u32 	%r698, [%rd1+20];
$L__BB6_12:
	add.s32 	%r203, %r3, 6;
	setp.ge.s32 	%p7, %r203, %r1;
	mov.b32 	%r697, -1;
	@%p7 bra 	$L__BB6_14;
	ld.global.u32 	%r697, [%rd1+24];
$L__BB6_14:
	add.s32 	%r205, %r3, 7;
	setp.ge.s32 	%p8, %r205, %r1;
	mov.b32 	%r696, -1;
	@%p8 bra 	$L__BB6_16;
	ld.global.u32 	%r696, [%rd1+28];
$L__BB6_16:
	add.s32 	%r207, %r3, 8;
	setp.ge.s32 	%p9, %r207, %r1;
	mov.b32 	%r695, -1;
	@%p9 bra 	$L__BB6_18;
	ld.global.u32 	%r695, [%rd1+32];
$L__BB6_18:
	add.s32 	%r209, %r3, 9;
	setp.ge.s32 	%p10, %r209, %r1;
	mov.b32 	%r694, -1;
	@%p10 bra 	$L__BB6_20;
	ld.global.u32 	%r694, [%rd1+36];
$L__BB6_20:
	add.s32 	%r211, %r3, 10;
	setp.ge.s32 	%p11, %r211, %r1;
	mov.b32 	%r693, -1;
	@%p11 bra 	$L__BB6_22;
	ld.global.u32 	%r693, [%rd1+40];
$L__BB6_22:
	add.s32 	%r213, %r3, 11;
	setp.ge.s32 	%p12, %r213, %r1;
	mov.b32 	%r692, -1;
	@%p12 bra 	$L__BB6_24;
	ld.global.u32 	%r692, [%rd1+44];
$L__BB6_24:
	add.s32 	%r215, %r3, 12;
	setp.ge.s32 	%p13, %r215, %r1;
	mov.b32 	%r691, -1;
	@%p13 bra 	$L__BB6_26;
	ld.global.u32 	%r691, [%rd1+48];
$L__BB6_26:
	add.s32 	%r217, %r3, 13;
	setp.ge.s32 	%p14, %r217, %r1;
	mov.b32 	%r690, -1;
	@%p14 bra 	$L__BB6_28;
	ld.global.u32 	%r690, [%rd1+52];
$L__BB6_28:
	add.s32 	%r219, %r3, 14;
	setp.ge.s32 	%p15, %r219, %r1;
	mov.b32 	%r689, -1;
	@%p15 bra 	$L__BB6_30;
	ld.global.u32 	%r689, [%rd1+56];
$L__BB6_30:
	add.s32 	%r221, %r3, 15;
	setp.ge.s32 	%p16, %r221, %r1;
	mov.b32 	%r688, -1;
	@%p16 bra 	$L__BB6_32;
	ld.global.u32 	%r688, [%rd1+60];
$L__BB6_32:
	add.s32 	%r223, %r3, 16;
	setp.ge.s32 	%p17, %r223, %r1;
	mov.b32 	%r687, -1;
	@%p17 bra 	$L__BB6_34;
	ld.global.u32 	%r687, [%rd1+64];
$L__BB6_34:
	add.s32 	%r225, %r3, 17;
	setp.ge.s32 	%p18, %r225, %r1;
	mov.b32 	%r686, -1;
	@%p18 bra 	$L__BB6_36;
	ld.global.u32 	%r686, [%rd1+68];
$L__BB6_36:
	add.s32 	%r227, %r3, 18;
	setp.ge.s32 	%p19, %r227, %r1;
	mov.b32 	%r685, -1;
	@%p19 bra 	$L__BB6_38;
	ld.global.u32 	%r685, [%rd1+72];
$L__BB6_38:
	bar.sync 	0;
	shr.u32 	%r42, %r2, 5;
	shl.b32 	%r229, %r2, 2;
	mov.u32 	%r230, _ZZN3cub18CUB_300001_SM_10006detail10radix_sort31DeviceRadixSortSingleTileKernelINS1_5radix10policy_hubIjNS0_8NullTypeEyE10Policy1000ELNS0_9SortOrderE0EjS6_yNS1_21identity_decomposer_tEEEvPKT1_PSB_PKT2_PSF_T3_iiT4_E12temp_storage;
	add.s32 	%r43, %r230, %r229;
	shl.b32 	%r231, %r2, 7;
	add.s32 	%r44, %r43, %r231;
	shl.b32 	%r232, %r42, 2;
	add.s32 	%r233, %r230, %r232;
	add.s32 	%r45, %r233, 33792;
	mad.lo.s32 	%r46, %r2, -56, %r44;
	add.s32 	%r684, %r189, 6;
	sub.s32 	%r683, %r190, %r189;
$L__BB6_39:
	add.s32 	%r293, %r684, -6;
	min.s32 	%r236, %r683, 6;
	mov.b32 	%r322, 0;
	st.shared.u32 	[%r43], %r322;
	st.shared.u32 	[%r43+1024], %r322;
	st.shared.u32 	[%r43+2048], %r322;
	st.shared.u32 	[%r43+3072], %r322;
	st.shared.u32 	[%r43+4096], %r322;
	st.shared.u32 	[%r43+5120], %r322;
	st.shared.u32 	[%r43+6144], %r322;
	st.shared.u32 	[%r43+7168], %r322;
	st.shared.u32 	[%r43+8192], %r322;
	st.shared.u32 	[%r43+9216], %r322;
	st.shared.u32 	[%r43+10240], %r322;
	st.shared.u32 	[%r43+11264], %r322;
	st.shared.u32 	[%r43+12288], %r322;
	st.shared.u32 	[%r43+13312], %r322;
	st.shared.u32 	[%r43+14336], %r322;
	st.shared.u32 	[%r43+15360], %r322;
	st.shared.u32 	[%r43+16384], %r322;
	st.shared.u32 	[%r43+17408], %r322;
	st.shared.u32 	[%r43+18432], %r322;
	st.shared.u32 	[%r43+19456], %r322;
	st.shared.u32 	[%r43+20480], %r322;
	st.shared.u32 	[%r43+21504], %r322;
	st.shared.u32 	[%r43+22528], %r322;
	st.shared.u32 	[%r43+23552], %r322;
	st.shared.u32 	[%r43+24576], %r322;
	st.shared.u32 	[%r43+25600], %r322;
	st.shared.u32 	[%r43+26624], %r322;
	st.shared.u32 	[%r43+27648], %r322;
	st.shared.u32 	[%r43+28672], %r322;
	st.shared.u32 	[%r43+29696], %r322;
	st.shared.u32 	[%r43+30720], %r322;
	st.shared.u32 	[%r43+31744], %r322;
	st.shared.u32 	[%r43+32768], %r322;
	// begin inline asm
	bmsk.clamp.b32 %r234, %r322, %r236;
	// end inline asm
	// begin inline asm
	shr.b32 %r237, %r703, %r293;
	// end inline asm
	and.b32  	%r325, %r234, %r237;
	shl.b32 	%r326, %r325, 10;
	and.b32  	%r327, %r326, 31744;
	add.s32 	%r328, %r43, %r327;
	shr.u32 	%r329, %r325, 4;
	and.b32  	%r330, %r329, 268435454;
	add.s32 	%r71, %r328, %r330;
	ld.shared.u16 	%rs1, [%r71];
	add.s16 	%rs20, %rs1, 1;
	st.shared.u16 	[%r71], %rs20;
	// begin inline asm
	shr.b32 %r240, %r702, %r293;
	// end inline asm
	and.b32  	%r331, %r234, %r240;
	shl.b32 	%r332, %r331, 10;
	and.b32  	%r333, %r332, 31744;
	add.s32 	%r334, %r43, %r333;
	shr.u32 	%r335, %r331, 4;
	and.b32  	%r336, %r335, 268435454;
	add.s32 	%r72, %r334, %r336;
	ld.shared.u16 	%rs2, [%r72];
	add.s16 	%rs21, %rs2, 1;
	st.shared.u16 	[%r72], %rs21;
	// begin inline asm
	shr.b32 %r243, %r701, %r293;
	// end inline asm
	and.b32  	%r337, %r234, %r243;
	shl.b32 	%r338, %r337, 10;
	and.b32  	%r339, %r338, 31744;
	add.s32 	%r340, %r43, %r339;
	shr.u32 	%r341, %r337, 4;
	and.b32  	%r342, %r341, 268435454;
	add.s32 	%r73, %r340, %r342;
	ld.shared.u16 	%rs3, [%r73];
	add.s16 	%rs22, %rs3, 1;
	st.shared.u16 	[%r73], %rs22;
	// begin inline asm
	shr.b32 %r246, %r700, %r293;
	// end inline asm
	and.b32  	%r343, %r234, %r246;
	shl.b32 	%r344, %r343, 10;
	and.b32  	%r345, %r344, 31744;
	add.s32 	%r346, %r43, %r345;
	shr.u32 	%r347, %r343, 4;
	and.b32  	%r348, %r347, 268435454;
	add.s32 	%r74, %r346, %r348;
	ld.shared.u16 	%rs4, [%r74];
	add.s16 	%rs23, %rs4, 1;
	st.shared.u16 	[%r74], %rs23;
	// begin inline asm
	shr.b32 %r249, %r699, %r293;
	// end inline asm
	and.b32  	%r349, %r234, %r249;
	shl.b32 	%r350, %r349, 10;
	and.b32  	%r351, %r350, 31744;
	add.s32 	%r352, %r43, %r351;
	shr.u32 	%r353, %r349, 4;
	and.b32  	%r354, %r353, 268435454;
	add.s32 	%r75, %r352, %r354;
	ld.shared.u16 	%rs5, [%r75];
	add.s16 	%rs24, %rs5, 1;
	st.shared.u16 	[%r75], %rs24;
	// begin inline asm
	shr.b32 %r252, %r698, %r293;
	// end inline asm
	and.b32  	%r355, %r234, %r252;
	shl.b32 	%r356, %r355, 10;
	and.b32  	%r357, %r356, 31744;
	add.s32 	%r358, %r43, %r357;
	shr.u32 	%r359, %r355, 4;
	and.b32  	%r360, %r359, 268435454;
	add.s32 	%r76, %r358, %r360;
	ld.shared.u16 	%rs6, [%r76];
	add.s16 	%rs25, %rs6, 1;
	st.shared.u16 	[%r76], %rs25;
	// begin inline asm
	shr.b32 %r255, %r697, %r293;
	// end inline asm
	and.b32  	%r361, %r234, %r255;
	shl.b32 	%r362, %r361, 10;
	and.b32  	%r363, %r362, 31744;
	add.s32 	%r364, %r43, %r363;
	shr.u32 	%r365, %r361, 4;
	and.b32  	%r366, %r365, 268435454;
	add.s32 	%r77, %r364, %r366;
	ld.shared.u16 	%rs7, [%r77];
	add.s16 	%rs26, %rs7, 1;
	st.shared.u16 	[%r77], %rs26;
	// begin inline asm
	shr.b32 %r258, %r696, %r293;
	// end inline asm
	and.b32  	%r367, %r234, %r258;
	shl.b32 	%r368, %r367, 10;
	and.b32  	%r369, %r368, 31744;
	add.s32 	%r370, %r43, %r369;
	shr.u32 	%r371, %r367, 4;
	and.b32  	%r372, %r371, 268435454;
	add.s32 	%r78, %r370, %r372;
	ld.shared.u16 	%rs8, [%r78];
	add.s16 	%rs27, %rs8, 1;
	st.shared.u16 	[%r78], %rs27;
	// begin inline asm
	shr.b32 %r261, %r695, %r293;
	// end inline asm
	and.b32  	%r373, %r234, %r261;
	shl.b32 	%r374, %r373, 10;
	and.b32  	%r375, %r374, 31744;
	add.s32 	%r376, %r43, %r375;
	shr.u32 	%r377, %r373, 4;
	and.b32  	%r378, %r377, 268435454;
	add.s32 	%r79, %r376, %r378;
	ld.shared.u16 	%rs9, [%r79];
	add.s16 	%rs28, %rs9, 1;
	st.shared.u16 	[%r79], %rs28;
	// begin inline asm
	shr.b32 %r264, %r694, %r293;
	// end inline asm
	and.b32  	%r379, %r234, %r264;
	shl.b32 	%r380, %r379, 10;
	and.b32  	%r381, %r380, 31744;
	add.s32 	%r382, %r43, %r381;
	shr.u32 	%r383, %r379, 4;
	and.b32  	%r384, %r383, 268435454;
	add.s32 	%r80, %r382, %r384;
	ld.shared.u16 	%rs10, [%r80];
	add.s16 	%rs29, %rs10, 1;
	st.shared.u16 	[%r80], %rs29;
	// begin inline asm
	shr.b32 %r267, %r693, %r293;
	// end inline asm
	and.b32  	%r385, %r234, %r267;
	shl.b32 	%r386, %r385, 10;
	and.b32  	%r387, %r386, 31744;
	add.s32 	%r388, %r43, %r387;
	shr.u32 	%r389, %r385, 4;
	and.b32  	%r390, %r389, 268435454;
	add.s32 	%r81, %r388, %r390;
	ld.shared.u16 	%rs11, [%r81];
	add.s16 	%rs30, %rs11, 1;
	st.shared.u16 	[%r81], %rs30;
	// begin inline asm
	shr.b32 %r270, %r692, %r293;
	// end inline asm
	and.b32  	%r391, %r234, %r270;
	shl.b32 	%r392, %r391, 10;
	and.b32  	%r393, %r392, 31744;
	add.s32 	%r394, %r43, %r393;
	shr.u32 	%r395, %r391, 4;
	and.b32  	%r396, %r395, 268435454;
	add.s32 	%r82, %r394, %r396;
	ld.shared.u16 	%rs12, [%r82];
	add.s16 	%rs31, %rs12, 1;
	st.shared.u16 	[%r82], %rs31;
	// begin inline asm
	shr.b32 %r273, %r691, %r293;
	// end inline asm
	and.b32  	%r397, %r234, %r273;
	shl.b32 	%r398, %r397, 10;
	and.b32  	%r399, %r398, 31744;
	add.s32 	%r400, %r43, %r399;
	shr.u32 	%r401, %r397, 4;
	and.b32  	%r402, %r401, 268435454;
	add.s32 	%r83, %r400, %r402;
	ld.shared.u16 	%rs13, [%r83];
	add.s16 	%rs32, %rs13, 1;
	st.shared.u16 	[%r83], %rs32;
	// begin inline asm
	shr.b32 %r276, %r690, %r293;
	// end inline asm
	and.b32  	%r403, %r234, %r276;
	shl.b32 	%r404, %r403, 10;
	and.b32  	%r405, %r404, 31744;
	add.s32 	%r406, %r43, %r405;
	shr.u32 	%r407, %r403, 4;
	and.b32  	%r408, %r407, 268435454;
	add.s32 	%r84, %r406, %r408;
	ld.shared.u16 	%rs14, [%r84];
	add.s16 	%rs33, %rs14, 1;
	st.shared.u16 	[%r84], %rs33;
	// begin inline asm
	shr.b32 %r279, %r689, %r293;
	// end inline asm
	and.b32  	%r409, %r234, %r279;
	shl.b32 	%r410, %r409, 10;
	and.b32  	%r411, %r410, 31744;
	add.s32 	%r412, %r43, %r411;
	shr.u32 	%r413, %r409, 4;
	and.b32  	%r414, %r413, 268435454;
	add.s32 	%r85, %r412, %r414;
	ld.shared.u16 	%rs15, [%r85];
	add.s16 	%rs34, %rs15, 1;
	st.shared.u16 	[%r85], %rs34;
	// begin inline asm
	shr.b32 %r282, %r688, %r293;
	// end inline asm
	and.b32  	%r415, %r234, %r282;
	shl.b32 	%r416, %r415, 10;
	and.b32  	%r417, %r416, 31744;
	add.s32 	%r418, %r43, %r417;
	shr.u32 	%r419, %r415, 4;
	and.b32  	%r420, %r419, 268435454;
	add.s32 	%r86, %r418, %r420;
	ld.shared.u16 	%rs16, [%r86];
	add.s16 	%rs35, %rs16, 1;
	st.shared.u16 	[%r86], %rs35;
	// begin inline asm
	shr.b32 %r285, %r687, %r293;
	// end inline asm
	and.b32  	%r421, %r234, %r285;
	shl.b32 	%r422, %r421, 10;
	and.b32  	%r423, %r422, 31744;
	add.s32 	%r424, %r43, %r423;
	shr.u32 	%r425, %r421, 4;
	and.b32  	%r426, %r425, 268435454;
	add.s32 	%r87, %r424, %r426;
	ld.shared.u16 	%rs17, [%r87];
	add.s16 	%rs36, %rs17, 1;
	st.shared.u16 	[%r87], %rs36;
	// begin inline asm
	shr.b32 %r288, %r686, %r293;
	// end inline asm
	and.b32  	%r427, %r234, %r288;
	shl.b32 	%r428, %r427, 10;
	and.b32  	%r429, %r428, 31744;
	add.s32 	%r430, %r43, %r429;
	shr.u32 	%r431, %r427, 4;
	and.b32  	%r432, %r431, 268435454;
	add.s32 	%r88, %r430, %r432;
	ld.shared.u16 	%rs18, [%r88];
	add.s16 	%rs37, %rs18, 1;
	st.shared.u16 	[%r88], %rs37;
	// begin inline asm
	shr.b32 %r291, %r685, %r293;
	// end inline asm
	and.b32  	%r433, %r234, %r291;
	shl.b32 	%r434, %r433, 10;
	and.b32  	%r435, %r434, 31744;
	add.s32 	%r436, %r43, %r435;
	shr.u32 	%r437, %r433, 4;
	and.b32  	%r438, %r437, 268435454;
	add.s32 	%r89, %r436, %r438;
	ld.shared.u16 	%rs19, [%r89];
	add.s16 	%rs38, %rs19, 1;
	st.shared.u16 	[%r89], %rs38;
	bar.sync 	0;
	ld.shared.u32 	%r90, [%r44];
	ld.shared.u32 	%r439, [%r44+4];
	ld.shared.u32 	%r440, [%r44+8];
	ld.shared.u32 	%r441, [%r44+12];
	ld.shared.u32 	%r442, [%r44+16];
	ld.shared.u32 	%r443, [%r44+20];
	ld.shared.u32 	%r444, [%r44+24];
	ld.shared.u32 	%r445, [%r44+28];
	ld.shared.u32 	%r446, [%r44+32];
	ld.shared.u32 	%r447, [%r44+36];
	ld.shared.u32 	%r448, [%r44+40];
	ld.shared.u32 	%r449, [%r44+44];
	ld.shared.u32 	%r450, [%r44+48];
	ld.shared.u32 	%r451, [%r44+52];
	ld.shared.u32 	%r452, [%r44+56];
	ld.shared.u32 	%r453, [%r44+60];
	ld.shared.u32 	%r454, [%r44+64];
	ld.shared.u32 	%r455, [%r44+68];
	ld.shared.u32 	%r456, [%r44+72];
	ld.shared.u32 	%r457, [%r44+76];
	ld.shared.u32 	%r458, [%r44+80];
	ld.shared.u32 	%r459, [%r44+84];
	ld.shared.u32 	%r460, [%r44+88];
	ld.shared.u32 	%r461, [%r44+92];
	ld.shared.u32 	%r462, [%r44+96];
	ld.shared.u32 	%r463, [%r44+100];
	ld.shared.u32 	%r464, [%r44+104];
	ld.shared.u32 	%r465, [%r44+108];
	ld.shared.u32 	%r466, [%r44+112];
	ld.shared.u32 	%r467, [%r44+116];
	ld.shared.u32 	%r468, [%r44+120];
	ld.shared.u32 	%r469, [%r44+124];
	ld.shared.u32 	%r470, [%r44+128];
	add.s32 	%r91, %r439, %r90;
	add.s32 	%r92, %r440, %r91;
	add.s32 	%r93, %r441, %r92;
	add.s32 	%r94, %r442, %r93;
	add.s32 	%r95, %r443, %r94;
	add.s32 	%r96, %r444, %r95;
	add.s32 	%r97, %r445, %r96;
	add.s32 	%r98, %r446, %r97;
	add.s32 	%r99, %r447, %r98;
	add.s32 	%r100, %r448, %r99;
	add.s32 	%r101, %r449, %r100;
	add.s32 	%r102, %r450, %r101;
	add.s32 	%r103, %r451, %r102;
	add.s32 	%r104, %r452, %r103;
	add.s32 	%r105, %r453, %r104;
	add.s32 	%r106, %r454, %r105;
	add.s32 	%r107, %r455, %r106;
	add.s32 	%r108, %r456, %r107;
	add.s32 	%r109, %r457, %r108;
	add.s32 	%r110, %r458, %r109;
	add.s32 	%r111, %r459, %r110;
	add.s32 	%r112, %r460, %r111;
	add.s32 	%r113, %r461, %r112;
	add.s32 	%r114, %r462, %r113;
	add.s32 	%r115, %r463, %r114;
	add.s32 	%r116, %r464, %r115;
	add.s32 	%r117, %r465, %r116;
	add.s32 	%r118, %r466, %r117;
	add.s32 	%r119, %r467, %r118;
	add.s32 	%r120, %r468, %r119;
	add.s32 	%r121, %r469, %r120;
	add.s32 	%r299, %r470, %r121;
	// begin inline asm
	mov.u32 %r294, %laneid;
	// end inline asm
	mov.b32 	%r297, 1;
	mov.b32 	%r324, -1;
	// begin inline asm
	{  .reg .u32 r0;  .reg .pred p;  shfl.sync.up.b32 r0|p, %r299, %r297, %r322, %r324;  @p add.u32 r0, r0, %r299;  mov.u32 %r295, r0;}
	// end inline asm
	mov.b32 	%r303, 2;
	// begin inline asm
	{  .reg .u32 r0;  .reg .pred p;  shfl.sync.up.b32 r0|p, %r295, %r303, %r322, %r324;  @p add.u32 r0, r0, %r295;  mov.u32 %r301, r0;}
	// end inline asm
	mov.b32 	%r309, 4;
	// begin inline asm
	{  .reg .u32 r0;  .reg .pred p;  shfl.sync.up.b32 r0|p, %r301, %r309, %r322, %r324;  @p add.u32 r0, r0, %r301;  mov.u32 %r307, r0;}
	// end inline asm
	mov.b32 	%r315, 8;
	// begin inline asm
	{  .reg .u32 r0;  .reg .pred p;  shfl.sync.up.b32 r0|p, %r307, %r315, %r322, %r324;  @p add.u32 r0, r0, %r307;  mov.u32 %r313, r0;}
	// end inline asm
	mov.b32 	%r321, 16;
	// begin inline asm
	{  .reg .u32 r0;  .reg .pred p;  shfl.sync.up.b32 r0|p, %r313, %r321, %r322, %r324;  @p add.u32 r0, r0, %r313;  mov.u32 %r319, r0;}
	// end inline asm
	setp.ne.s32 	%p20, %r294, 31;
	@%p20 bra 	$L__BB6_41;
	st.shared.u32 	[%r45], %r319;
$L__BB6_41:
	sub.s32 	%r471, %r319, %r299;
	setp.gt.u32 	%p21, %r2, 31;
	setp.eq.s32 	%p22, %r42, 7;
	setp.eq.s32 	%p23, %r42, 6;
	setp.eq.s32 	%p24, %r42, 5;
	setp.eq.s32 	%p25, %r42, 4;
	setp.eq.s32 	%p26, %r42, 3;
	setp.eq.s32 	%p27, %r42, 2;
	setp.eq.s32 	%p28, %r42, 1;
	bar.sync 	0;
	ld.shared.v4.u32 	{%r472, %r473, %r474, %r475}, [_ZZN3cub18CUB_300001_SM_10006detail10radix_sort31DeviceRadixSortSingleTileKernelINS1_5radix10policy_hubIjNS0_8NullTypeEyE10Policy1000ELNS0_9SortOrderE0EjS6_yNS1_21identity_decomposer_tEEEvPKT1_PSB_PKT2_PSF_T3_iiT4_E12temp_storage+33792];
	selp.b32 	%r476, %r472, %r704, %p28;
	add.s32 	%r477, %r473, %r472;
	selp.b32 	%r478, %r477, %r476, %p27;
	add.s32 	%r479, %r477, %r474;
	selp.b32 	%r480, %r479, %r478, %p26;
	add.s32 	%r481, %r479, %r475;
	selp.b32 	%r482, %r481, %r480, %p25;
	ld.shared.v4.u32 	{%r483, %r484, %r485, %r486}, [_ZZN3cub18CUB_300001_SM_10006detail10radix_sort31DeviceRadixSortSingleTileKernelINS1_5radix10policy_hubIjNS0_8NullTypeEyE10Policy1000ELNS0_9SortOrderE0EjS6_yNS1_21identity_decomposer_tEEEvPKT1_PSB_PKT2_PSF_T3_iiT4_E12temp_storage+33808];
	add.s32 	%r487, %r481, %r483;
	selp.b32 	%r488, %r487, %r482, %p24;
	add.s32 	%r489, %r487, %r484;
	selp.b32 	%r490, %r489, %r488, %p23;
	add.s32 	%r491, %r489, %r485;
	selp.b32 	%r704, %r491, %r490, %p22;
	add.s32 	%r126, %r491, %r486;
	setp.ne.s32 	%p29, %r294, 0;
	selp.b32 	%r492, %r471, 0, %p29;
	add.s32 	%r493, %r704, %r492;
	or.pred  	%p30, %p21, %p29;
	selp.b32 	%r705, %r493, %r471, %p21;
	@%p30 bra 	$L__BB6_43;
	shl.b32 	%r705, %r126, 16;
	st.shared.u32 	[_ZZN3cub18CUB_300001_SM_10006detail10radix_sort31DeviceRadixSortSingleTileKernelINS1_5radix10policy_hubIjNS0_8NullTypeEyE10Policy1000ELNS0_9SortOrderE0EjS6_yNS1_21identity_decomposer_tEEEvPKT1_PSB_PKT2_PSF_T3_iiT4_E12temp_storage+33832], %r705;
$L__BB6_43:
	setp.eq.s32 	%p31, %r2, 0;
	bar.sync 	0;
	ld.shared.u32 	%r494, [_ZZN3cub18CUB_300001_SM_10006detail10radix_sort31DeviceRadixSortSingleTileKernelINS1_5radix10policy_hubIjNS0_8NullTypeEyE10Policy1000ELNS0_9SortOrderE0EjS6_yNS1_21identity_decomposer_tEEEvPKT1_PSB_PKT2_PSF_T3_iiT4_E12temp_storage+33832];
	selp.b32 	%r495, 0, %r494, %p31;
	add.s32 	%r496, %r705, %r495;
	add.s32 	%r497, %r90, %r496;
	add.s32 	%r498, %r91, %r496;
	add.s32 	%r499, %r92, %r496;
	add.s32 	%r500, %r93, %r496;
	add.s32 	%r501, %r94, %r496;
	add.s32 	%r502, %r95, %r496;
	add.s32 	%r503, %r96, %r496;
	add.s32 	%r504, %r97, %r496;
	add.s32 	%r505, %r98, %r496;
	add.s32 	%r506, %r99, %r496;
	add.s32 	%r507, %r100, %r496;
	add.s32 	%r508, %r101, %r496;
	add.s32 	%r509, %r102, %r496;
	add.s32 	%r510, %r103, %r496;
	add.s32 	%r511, %r104, %r496;
	add.s32 	%r512, %r105, %r496;
	add.s32 	%r513, %r106, %r496;
	add.s32 	%r514, %r107, %r496;
	add.s32 	%r515, %r108, %r496;
	add.s32 	%r516, %r109, %r496;
	add.s32 	%r517, %r110, %r496;
	add.s32 	%r518, %r111, %r496;
	add.s32 	%r519, %r112, %r496;
	add.s32 	%r520, %r113, %r496;
	add.s32 	%r521, %r114, %r496;
	add.s32 	%r522, %r115, %r496;
	add.s32 	%r523, %r116, %r496;
	add.s32 	%r524, %r117, %r496;
	add.s32 	%r525, %r118, %r496;
	add.s32 	%r526, %r119, %r496;
	add.s32 	%r527, %r120, %r496;
	add.s32 	%r528, %r121, %r496;
	st.shared.u32 	[%r44], %r496;
	st.shared.u32 	[%r44+4], %r497;
	st.shared.u32 	[%r44+8], %r498;
	st.shared.u32 	[%r44+12], %r499;
	st.shared.u32 	[%r44+16], %r500;
	st.shared.u32 	[%r44+20], %r501;
	st.shared.u32 	[%r44+24], %r502;
	st.shared.u32 	[%r44+28], %r503;
	st.shared.u32 	[%r44+32], %r504;
	st.shared.u32 	[%r44+36], %r505;
	st.shared.u32 	[%r44+40], %r506;
	st.shared.u32 	[%r44+44], %r507;
	st.shared.u32 	[%r44+48], %r508;
	st.shared.u32 	[%r44+52], %r509;
	st.shared.u32 	[%r44+56], %r510;
	st.shared.u32 	[%r44+60], %r511;
	st.shared.u32 	[%r44+64], %r512;
	st.shared.u32 	[%r44+68], %r513;
	st.shared.u32 	[%r44+72], %r514;
	st.shared.u32 	[%r44+76], %r515;
	st.shared.u32 	[%r44+80], %r516;
	st.shared.u32 	[%r44+84], %r517;
	st.shared.u32 	[%r44+88], %r518;
	st.shared.u32 	[%r44+92], %r519;
	st.shared.u32 	[%r44+96], %r520;
	st.shared.u32 	[%r44+100], %r521;
	st.shared.u32 	[%r44+104], %r522;
	st.shared.u32 	[%r44+108], %r523;
	st.shared.u32 	[%r44+112], %r524;
	st.shared.u32 	[%r44+116], %r525;
	st.shared.u32 	[%r44+120], %r526;
	st.shared.u32 	[%r44+124], %r527;
	st.shared.u32 	[%r44+128], %r528;
	bar.sync 	0;
	cvt.u32.u16 	%r529, %rs1;
	ld.shared.u16 	%r530, [%r71];
	add.s32 	%r130, %r530, %r529;
	cvt.u32.u16 	%r531, %rs2;
	ld.shared.u16 	%r532, [%r72];
	add.s32 	%r131, %r532, %r531;
	cvt.u32.u16 	%r533, %rs3;
	ld.shared.u16 	%r534, [%r73];
	add.s32 	%r132, %r534, %r533;
	cvt.u32.u16 	%r535, %rs4;
	ld.shared.u16 	%r536, [%r74];
	add.s32 	%r133, %r536, %r535;
	cvt.u32.u16 	%r537, %rs5;
	ld.shared.u16 	%r538, [%r75];
	add.s32 	%r134, %r538, %r537;
	cvt.u32.u16 	%r539, %rs6;
	ld.shared.u16 	%r540, [%r76];
	add.s32 	%r135, %r540, %r539;
	cvt.u32.u16 	%r541, %rs7;
	ld.shared.u16 	%r542, [%r77];
	add.s32 	%r136, %r542, %r541;
	cvt.u32.u16 	%r543, %rs8;
	ld.shared.u16 	%r544, [%r78];
	add.s32 	%r137, %r544, %r543;
	cvt.u32.u16 	%r545, %rs9;
	ld.shared.u16 	%r546, [%r79];
	add.s32 	%r138, %r546, %r545;
	cvt.u32.u16 	%r547, %rs10;
	ld.shared.u16 	%r548, [%r80];
	add.s32 	%r139, %r548, %r547;
	cvt.u32.u16 	%r549, %rs11;
	ld.shared.u16 	%r550, [%r81];
	add.s32 	%r140, %r550, %r549;
	cvt.u32.u16 	%r551, %rs12;
	ld.shared.u16 	%r552, [%r82];
	add.s32 	%r141, %r552, %r551;
	cvt.u32.u16 	%r553, %rs13;
	ld.shared.u16 	%r554, [%r83];
	add.s32 	%r142, %r554, %r553;
	cvt.u32.u16 	%r555, %rs14;
	ld.shared.u16 	%r556, [%r84];
	add.s32 	%r143, %r556, %r555;
	cvt.u32.u16 	%r557, %rs15;
	ld.shared.u16 	%r558, [%r85];
	add.s32 	%r144, %r558, %r557;
	cvt.u32.u16 	%r559, %rs16;
	ld.shared.u16 	%r560, [%r86];
	add.s32 	%r145, %r560, %r559;
	cvt.u32.u16 	%r561, %rs17;
	ld.shared.u16 	%r562, [%r87];
	add.s32 	%r146, %r562, %r561;
	cvt.u32.u16 	%r563, %rs18;
	ld.shared.u16 	%r564, [%r88];
	add.s32 	%r147, %r564, %r563;
	cvt.u32.u16 	%r565, %rs19;
	ld.shared.u16 	%r566, [%r89];
	add.s32 	%r148, %r566, %r565;
	bar.sync 	0;
	setp.lt.s32 	%p32, %r684, %r190;
	@%p32 bra 	$L__BB6_83;
	cvt.u64.u32 	%rd8, %r2;
	shl.b32 	%r567, %r130, 2;
	mov.u32 	%r568, _ZZN3cub18CUB_300001_SM_10006detail10radix_sort31DeviceRadixSortSingleTileKernelINS1_5radix10policy_hubIjNS0_8NullTypeEyE10Policy1000ELNS0_9SortOrderE0EjS6_yNS1_21identity_decomposer_tEEEvPKT1_PSB_PKT2_PSF_T3_iiT4_E12temp_storage;
	add.s32 	%r569, %r568, %r567;
	st.shared.u32 	[%r569], %r703;
	shl.b32 	%r570, %r131, 2;
	add.s32 	%r571, %r568, %r570;
	st.shared.u32 	[%r571], %r702;
	shl.b32 	%r572, %r132, 2;
	add.s32 	%r573, %r568, %r572;
	st.shared.u32 	[%r573], %r701;
	shl.b32 	%r574, %r133, 2;
	add.s32 	%r575, %r568, %r574;
	st.shared.u32 	[%r575], %r700;
	shl.b32 	%r576, %r134, 2;
	add.s32 	%r577, %r568, %r576;
	st.shared.u32 	[%r577], %r699;
	shl.b32 	%r578, %r135, 2;
	add.s32 	%r579, %r568, %r578;
	st.shared.u32 	[%r579], %r698;
	shl.b32 	%r580, %r136, 2;
	add.s32 	%r581, %r568, %r580;
	st.shared.u32 	[%r581], %r697;
	shl.b32 	%r582, %r137, 2;
	add.s32 	%r583, %r568, %r582;
	st.shared.u32 	[%r583], %r696;
	shl.b32 	%r584, %r138, 2;
	add.s32 	%r585, %r568, %r584;
	st.shared.u32 	[%r585], %r695;
	shl.b32 	%r586, %r139, 2;
	add.s32 	%r587, %r568, %r586;
	st.shared.u32 	[%r587], %r694;
	shl.b32 	%r588, %r140, 2;
	add.s32 	%r589, %r568, %r588;
	st.shared.u32 	[%r589], %r693;
	shl.b32 	%r590, %r141, 2;
	add.s32 	%r591, %r568, %r590;
	st.shared.u32 	[%r591], %r692;
	shl.b32 	%r592, %r142, 2;
	add.s32 	%r593, %r568, %r592;
	st.shared.u32 	[%r593], %r691;
	shl.b32 	%r594, %r143, 2;
	add.s32 	%r595, %r568, %r594;
	st.shared.u32 	[%r595], %r690;
	shl.b32 	%r596, %r144, 2;
	add.s32 	%r597, %r568, %r596;
	st.shared.u32 	[%r597], %r689;
	shl.b32 	%r598, %r145, 2;
	add.s32 	%r599, %r568, %r598;
	st.shared.u32 	[%r599], %r688;
	shl.b32 	%r600, %r146, 2;
	add.s32 	%r601, %r568, %r600;
	st.shared.u32 	[%r601], %r687;
	shl.b32 	%r602, %r147, 2;
	add.s32 	%r603, %r568, %r602;
	st.shared.u32 	[%r603], %r686;
	shl.b32 	%r604, %r148, 2;
	add.s32 	%r605, %r568, %r604;
	st.shared.u32 	[%r605], %r685;
	bar.sync 	0;
	mad.lo.s32 	%r149, %r2, -72, %r46;
	ld.shared.u32 	%r150, [%r149+1024];
	ld.shared.u32 	%r151, [%r149+2048];
	ld.shared.u32 	%r152, [%r149+3072];
	ld.shared.u32 	%r153, [%r149+4096];
	ld.shared.u32 	%r154, [%r149+5120];
	ld.shared.u32 	%r155, [%r149+6144];
	ld.shared.u32 	%r156, [%r149+7168];
	ld.shared.u32 	%r157, [%r149+8192];
	ld.shared.u32 	%r158, [%r149+9216];
	ld.shared.u32 	%r159, [%r149+10240];
	ld.shared.u32 	%r160, [%r149+11264];
	ld.shared.u32 	%r161, [%r149+12288];
	ld.shared.u32 	%r162, [%r149+13312];
	ld.shared.u32 	%r163, [%r149+14336];
	ld.shared.u32 	%r164, [%r149+15360];
	ld.shared.u32 	%r165, [%r149+16384];
	ld.shared.u32 	%r166, [%r149+17408];
	ld.shared.u32 	%r167, [%r149+18432];
	setp.gt.u64 	%p33, %rd4, %rd8;
	cvta.to.global.u64 	%rd9, %rd3;
	mul.wide.u32 	%rd10, %r2, 4;
	add.s64 	%rd2, %rd9, %rd10;
	@%p33 bra 	$L__BB6_45;
	bra.uni 	$L__BB6_46;
$L__BB6_45:
	ld.shared.u32 	%r606, [%r149];
	st.global.u32 	[%rd2], %r606;
$L__BB6_46:
	add.s32 	%r607, %r2, 256;
	cvt.u64.u32 	%rd11, %r607;
	setp.le.u64 	%p34, %rd4, %rd11;
	@%p34 bra 	$L__BB6_48;
	st.global.u32 	[%rd2+1024], %r150;
$L__BB6_48:
	add.s32 	%r608, %r2, 512;
	cvt.u64.u32 	%rd12, %r608;
	setp.le.u64 	%p35, %rd4, %rd12;
	@%p35 bra 	$L__BB6_50;
	st.global.u32 	[%rd2+2048], %r151;
$L__BB6_50:
	add.s32 	%r609, %r2, 768;
	cvt.u64.u32 	%rd13, %r609;
	setp.le.u64 	%p36, %rd4, %rd13;
	@%p36 bra 	$L__BB6_52;
	st.global.u32 	[%rd2+3072], %r152;
$L__BB6_52:
	or.b32  	%r610, %r2, 1024;
	cvt.u64.u32 	%rd14, %r610;
	setp.le.u64 	%p37, %rd4, %rd14;
	@%p37 bra 	$L__BB6_54;
	st.global.u32 	[%rd2+4096], %r153;
$L__BB6_54:
	add.s32 	%r611, %r2, 1280;
	cvt.u64.u32 	%rd15, %r611;
	setp.le.u64 	%p38, %rd4, %rd15;
	@%p38 bra 	$L__BB6_56;
	st.global.u32 	[%rd2+5120], %r154;
$L__BB6_56:
	add.s32 	%r612, %r2, 1536;
	cvt.u64.u32 	%rd16, %r612;
	setp.le.u64 	%p39, %rd4, %rd16;
	@%p39 bra 	$L__BB6_58;
	st.global.u32 	[%rd2+6144], %r155;
$L__BB6_58:
	add.s32 	%r613, %r2, 1792;
	cvt.u64.u32 	%rd17, %r613;
	setp.le.u64 	%p40, %rd4, %rd17;
	@%p40 bra 	$L__BB6_60;
	st.global.u32 	[%rd2+7168], %r156;
$L__BB6_60:
	or.b32  	%r614, %r2, 2048;
	cvt.u64.u32 	%rd18, %r614;
	setp.le.u64 	%p41, %rd4, %rd18;
	@%p41 bra 	$L__BB6_62;
	st.global.u32 	[%rd2+8192], %r157;
$L__BB6_62:
	add.s32 	%r615, %r2, 2304;
	cvt.u64.u32 	%rd19, %r615;
	setp.le.u64 	%p42, %rd4, %rd19;
	@%p42 bra 	$L__BB6_64;
	st.global.u32 	[%rd2+9216], %r158;
$L__BB6_64:
	add.s32 	%r616, %r2, 2560;
	cvt.u64.u32 	%rd20, %r616;
	setp.le.u64 	%p43, %rd4, %rd20;
	@%p43 bra 	$L__BB6_66;
	st.global.u32 	[%rd2+10240], %r159;
$L__BB6_66:
	add.s32 	%r617, %r2, 2816;
	cvt.u64.u32 	%rd21, %r617;
	setp.le.u64 	%p44, %rd4, %rd21;
	@%p44 bra 	$L__BB6_68;
	st.global.u32 	[%rd2+11264], %r160;
$L__BB6_68:
	or.b32  	%r618, %r2, 3072;
	cvt.u64.u32 	%rd22, %r618;
	setp.le.u64 	%p45, %rd4, %rd22;
	@%p45 bra 	$L__BB6_70;
	st.global.u32 	[%rd2+12288], %r161;
$L__BB6_70:
	add.s32 	%r619, %r2, 3328;
	cvt.u64.u32 	%rd23, %r619;
	setp.le.u64 	%p46, %rd4, %rd23;
	@%p46 bra 	$L__BB6_72;
	st.global.u32 	[%rd2+13312], %r162;
$L__BB6_72:
	add.s32 	%r620, %r2, 3584;
	cvt.u64.u32 	%rd24, %r620;
	setp.le.u64 	%p47, %rd4, %rd24;
	@%p47 bra 	$L__BB6_74;
	st.global.u32 	[%rd2+14336], %r163;
$L__BB6_74:
	add.s32 	%r621, %r2, 3840;
	cvt.u64.u32 	%rd25, %r621;
	setp.le.u64 	%p48, %rd4, %rd25;
	@%p48 bra 	$L__BB6_76;
	st.global.u32 	[%rd2+15360], %r164;
$L__BB6_76:
	or.b32  	%r622, %r2, 4096;
	cvt.u64.u32 	%rd26, %r622;
	setp.le.u64 	%p49, %rd4, %rd26;
	@%p49 bra 	$L__BB6_78;
	st.global.u32 	[%rd2+16384], %r165;
$L__BB6_78:
	add.s32 	%r623, %r2, 4352;
	cvt.u64.u32 	%rd27, %r623;
	setp.le.u64 	%p50, %rd4, %rd27;
	@%p50 bra 	$L__BB6_80;
	st.global.u32 	[%rd2+17408], %r166;
$L__BB6_80:
	add.s32 	%r624, %r2, 4608;
	cvt.u64.u32 	%rd28, %r624;
	setp.le.u64 	%p51, %rd4, %rd28;
	@%p51 bra 	$L__BB6_82;
	st.global.u32 	[%rd2+18432], %r167;
$L__BB6_82:
	ret;
$L__BB6_83:
	shl.b32 	%r625, %r130, 2;
	mov.u32 	%r626, _ZZN3cub18CUB_300001_SM_10006detail10radix_sort31DeviceRadixSortSingleTileKernelINS1_5radix10policy_hubIjNS0_8NullTypeEyE10Policy1000ELNS0_9SortOrderE0EjS6_yNS1_21identity_decomposer_tEEEvPKT1_PSB_PKT2_PSF_T3_iiT4_E12temp_storage;
	add.s32 	%r627, %r626, %r625;
	st.shared.u32 	[%r627], %r703;
	shl.b32 	%r628, %r131, 2;
	add.s32 	%r629, %r626, %r628;
	st.shared.u32 	[%r629], %r702;
	shl.b32 	%r630, %r132, 2;
	add.s32 	%r631, %r626, %r630;
	st.shared.u32 	[%r631], %r701;
	shl.b32 	%r632, %r133, 2;
	add.s32 	%r633, %r626, %r632;
	st.shared.u32 	[%r633], %r700;
	shl.b32 	%r634, %r134, 2;
	add.s32 	%r635, %r626, %r634;
	st.shared.u32 	[%r635], %r699;
	shl.b32 	%r636, %r135, 2;
	add.s32 	%r637, %r626, %r636;
	st.shared.u32 	[%r637], %r698;
	shl.b32 	%r638, %r136, 2;
	add.s32 	%r639, %r626, %r638;
	st.shared.u32 	[%r639], %r697;
	shl.b32 	%r640, %r137, 2;
	add.s32 	%r641, %r626, %r640;
	st.shared.u32 	[%r641], %r696;
	shl.b32 	%r642, %r138, 2;
	add.s32 	%r643, %r626, %r642;
	st.shared.u32 	[%r643], %r695;
	shl.b32 	%r644, %r139, 2;
	add.s32 	%r645, %r626, %r644;
	st.shared.u32 	[%r645], %r694;
	shl.b32 	%r646, %r140, 2;
	add.s32 	%r647, %r626, %r646;
	st.shared.u32 	[%r647], %r693;
	shl.b32 	%r648, %r141, 2;
	add.s32 	%r649, %r626, %r648;
	st.shared.u32 	[%r649], %r692;
	shl.b32 	%r650, %r142, 2;
	add.s32 	%r651, %r626, %r650;
	st.shared.u32 	[%r651], %r691;
	shl.b32 	%r652, %r143, 2;
	add.s32 	%r653, %r626, %r652;
	st.shared.u32 	[%r653], %r690;
	shl.b32 	%r654, %r144, 2;
	add.s32 	%r655, %r626, %r654;
	st.shared.u32 	[%r655], %r689;
	shl.b32 	%r656, %r145, 2;
	add.s32 	%r657, %r626, %r656;
	st.shared.u32 	[%r657], %r688;
	shl.b32 	%r658, %r146, 2;
	add.s32 	%r659, %r626, %r658;
	st.shared.u32 	[%r659], %r687;
	shl.b32 	%r660, %r147, 2;
	add.s32 	%r661, %r626, %r660;
	st.shared.u32 	[%r661], %r686;
	shl.b32 	%r662, %r148, 2;
	add.s32 	%r663, %r626, %r662;
	st.shared.u32 	[%r663], %r685;
	bar.sync 	0;
	ld.shared.u32 	%r703, [%r46];
	ld.shared.u32 	%r702, [%r46+4];
	ld.shared.u32 	%r701, [%r46+8];
	ld.shared.u32 	%r700, [%r46+12];
	ld.shared.u32 	%r699, [%r46+16];
	ld.shared.u32 	%r698, [%r46+20];
	ld.shared.u32 	%r697, [%r46+24];
	ld.shared.u32 	%r696, [%r46+28];
	ld.shared.u32 	%r695, [%r46+32];
	ld.shared.u32 	%r694, [%r46+36];
	ld.shared.u32 	%r693, [%r46+40];
	ld.shared.u32 	%r692, [%r46+44];
	ld.shared.u32 	%r691, [%r46+48];
	ld.shared.u32 	%r690, [%r46+52];
	ld.shared.u32 	%r689, [%r46+56];
	ld.shared.u32 	%r688, [%r46+60];
	ld.shared.u32 	%r687, [%r46+64];
	ld.shared.u32 	%r686, [%r46+68];
	ld.shared.u32 	%r685, [%r46+72];
	bar.sync 	0;
	add.s32 	%r684, %r684, 6;
	add.s32 	%r683, %r683, -6;
	bra.uni 	$L__BB6_39;

}
	// .globl	_ZN3cub18CUB_300001_SM_10006detail10radix_sort30DeviceRadixSortHistogramKernelINS1_5radix10policy_hubIjNS0_8NullTypeEyE10Policy1000ELNS0_9SortOrderE0EjyNS1_21identity_decomposer_tEEEvPT2_PKT1_SB_iiT3_
.visible .entry _ZN3cub18CUB_300001_SM_10006detail10radix_sort30DeviceRadixSortHistogramKernelINS1_5radix10policy_hubIjNS0_8NullTypeEyE10Policy1000ELNS0_9SortOrderE0EjyNS1_21identity_decomposer_tEEEvPT2_PKT1_SB_iiT3_(
	.param .u64 .ptr .align 1 _ZN3cub18CUB_300001_SM_10006detail10radix_sort30DeviceRadixSortHistogramKernelINS1_5radix10policy_hubIjNS0_8NullTypeEyE10Policy1000ELNS0_9SortOrderE0EjyNS1_21identity_decomposer_tEEEvPT2_PKT1_SB_iiT3__param_0,
	.param .u64 .ptr .align 1 _ZN3cub18CUB_300001_SM_10006detail10radix_sort30DeviceRadixSortHistogramKernelINS1_5radix10policy_hubIjNS0_8NullTypeEyE10Policy1000ELNS0_9SortOrderE0EjyNS1_21identity_decomposer_tEEEvPT2_PKT1_SB_iiT3__param_1,
	.param .u64 _ZN3cub18CUB_300001_SM_10006detail10radix_sort30DeviceRadixSortHistogramKernelINS1_5radix10policy_hubIjNS0_8NullTypeEyE10Policy1000ELNS0_9SortOrderE0EjyNS1_21identity_decomposer_tEEEvPT2_PKT1_SB_iiT3__param_2,
	.param .u32 _ZN3cub18CUB_300001_SM_10006detail10radix_sort30DeviceRadixSortHistogramKernelINS1_5radix10policy_hubIjNS0_8NullTypeEyE10Policy1000ELNS0_9SortOrderE0EjyNS1_21identity_decomposer_tEEEvPT2_PKT1_SB_iiT3__param_3,
	.param .u32 _ZN3cub18CUB_300001_SM_10006detail10radix_sort30DeviceRadixSortHistogramKernelINS1_5radix10policy_hubIjNS0_8NullTypeEyE10Policy1000ELNS0_9SortOrderE0EjyNS1_21identity_decomposer_tEEEvPT2_PKT1_SB_iiT3__param_4,
	.param .align 1 .b8 _ZN3cub18CUB_300001_SM_10006detail10radix_sort30DeviceRadixSortHistogramKernelINS1_5radix10policy_hubIjNS0_8NullTypeEyE10Policy1000ELNS0_9SortOrderE0EjyNS1_21identity_decomposer_tEEEvPT2_PKT1_SB_iiT3__param_5[1]
)
.maxntid 128
{
	.reg .pred 	%p<91>;
	.reg .b32 	%r<470>;
	.reg .b64 	%rd<137>;
	// demoted variable
	.shared .align 4 .b8 _ZZN3cub18CUB_300001_SM_10006detail10radix_sort30DeviceRadixSortHistogramKernelINS1_5radix10policy_hubIjNS0_8NullTypeEyE10Policy1000ELNS0_9SortOrderE0EjyNS1_21identity_decomposer_tEEEvPT2_PKT1_SB_iiT3_E12temp_storage[4096];
	ld.param.u64 	%rd18, [_ZN3cub18CUB_300001_SM_10006detail10radix_sort30DeviceRadixSortHistogramKernelINS1_5radix10policy_hubIjNS0_8NullTypeEyE10Policy1000ELNS0_9SortOrderE0EjyNS1_21identity_decomposer_tEEEvPT2_PKT1_SB_iiT3__param_0];
	ld.param.u64 	%rd19, [_ZN3cub18CUB_300001_SM_10006detail10radix_sort30DeviceRadixSortHistogramKernelINS1_5radix10policy_hubIjNS0_8NullTypeEyE10Policy1000ELNS0_9SortOrderE0EjyNS1_21identity_decomposer_tEEEvPT2_PKT1_SB_iiT3__param_1];
	ld.param.u64 	%rd17, [_ZN3cub18CUB_300001_SM_10006detail10radix_sort30DeviceRadixSortHistogramKernelINS1_5radix10policy_hubIjNS0_8NullTypeEyE10Policy1000ELNS0_9SortOrderE0EjyNS1_21identity_decomposer_tEEEvPT2_PKT1_SB_iiT3__param_2];
	ld.param.u32 	%r158, [_ZN3cub18CUB_300001_SM_10006detail10radix_sort30DeviceRadixSortHistogramKernelINS1_5radix10policy_hubIjNS0_8NullTypeEyE10Policy1000ELNS0_9SortOrderE0EjyNS1_21identity_decomposer_tEEEvPT2_PKT1_SB_iiT3__param_3];
	ld.param.u32 	%r159, [_ZN3cub18CUB_300001_SM_10006detail10radix_sort30DeviceRadixSortHistogramKernelINS1_5radix10policy_hubIjNS0_8NullTypeEyE10Policy1000ELNS0_9SortOrderE0EjyNS1_21identity_decomposer_tEEEvPT2_PKT1_SB_iiT3__param_4];
	cvta.to.global.u64 	%rd1, %rd19;
	cvta.to.global.u64 	%rd2, %rd18;
	setp.eq.s64 	%p2, %rd17, 0;
	@%p2 bra 	$L__BB7_153;
	sub.s32 	%r160, %r159, %r158;
	add.s32 	%r161, %r160, 7;
	shr.s32 	%r162, %r161, 31;
	shr.u32 	%r163, %r162, 29;
	add.s32 	%r164, %r161, %r163;
	shr.s32 	%r165, %r164, 3;
	mov.u32 	%r166, %tid.x;
	setp.gt.u32 	%p3, %r166, 255;
	setp.lt.s32 	%p4, %r161, 8;
	mov.u32 	%r167, %ctaid.x;
	shl.b32 	%r168, %r167, 11;
	cvt.u64.u32 	%rd3, %r168;
	mov.u32 	%r169, %nctaid.x;
	shl.b32 	%r170, %r169, 11;
	cvt.u64.u32 	%rd4, %r170;
	add.s32 	%r1, %r165, -1;
	and.b32  	%r2, %r165, 15;
	and.b32  	%r3, %r165, 7;
	add.s32 	%r4, %r3, -1;
	and.b32  	%r5, %r165, 3;
	or.pred  	%p1, %p3, %p4;
	shl.b32 	%r171, %r166, 2;
	mov.u32 	%r172, _ZZN3cub18CUB_300001_SM_10006detail10radix_sort30DeviceRadixSortHistogramKernelINS1_5radix10policy_hubIjNS0_8NullTypeEyE10Policy1000ELNS0_9SortOrderE0EjyNS1_21identity_decomposer_tEEEvPT2_PKT1_SB_iiT3_E12temp_storage;
	add.s32 	%r6, %r172, %r171;
	and.b32  	%r7, %r165, 268435440;
	cvt.u64.u32 	%rd5, %r166;
	add.s32 	%r8, %r166, 128;
	add.s32 	%r9, %r166, 256;
	add.s32 	%r10, %r166, 384;
	add.s32 	%r11, %r166, 512;
	add.s32 	%r12, %r166, 640;
	add.s32 	%r13, %r166, 768;
	add.s32 	%r14, %r166, 1280;
	add.s32 	%r15, %r166, 1920;
	and.b32  	%r16, %r165, 268435448;
	and.b32  	%r17, %r165, 1;
	neg.s32 	%r18, %r7;
	add.s32 	%r19, %r6, 8192;
	add.s64 	%rd21, %rd17, -1;
	shr.u64 	%rd22, %rd21, 30;
	add.s64 	%rd23, %rd22, 1;
	min.u64 	%rd6, %rd23, %rd17;
	mov.b64 	%rd135, 0;
$L__BB7_2:
	@%p1 bra 	$L__BB7_30;
	setp.lt.u32 	%p5, %r1, 15;
	mov.b32 	%r423, 0;
	@%p5 bra 	$L__BB7_6;
	mov.u32 	%r420, %r19;
	mov.u32 	%r421, %r18;
$L__BB7_5:
	.pragma "nounroll";
	mov.b32 	%r174, 0;
	st.shared.u32 	[%r420+-8192], %r174;
	st.shared.u32 	[%r420+-7168], %r174;
	st.shared.u32 	[%r420+-6144], %r174;
	st.shared.u32 	[%r420+-5120], %r174;
	st.shared.u32 	[%r420+-4096], %r174;
	st.shared.u32 	[%r420+-3072], %r174;
	st.shared.u32 	[%r420+-2048], %r174;
	st.shared.u32 	[%r420+-1024], %r174;
	st.shared.u32 	[%r420], %r174;
	st.shared.u32 	[%r420+1024], %r174;
	st.shared.u32 	[%r420+2048], %r174;
	st.shared.u32 	[%r420+3072], %r174;
	st.shared.u32 	[%r420+4096], %r174;
	st.shared.u32 	[%r420+5120], %r174;
	st.shared.u32 	[%r420+6144], %r174;
	st.shared.u32 	[%r420+7168], %r174;
	add.s32 	%r421, %r421, 16;
	add.s32 	%r420, %r420, 16384;
	setp.ne.s32 	%p6, %r421, 0;
	mov.u32 	%r423, %r7;
	@%p6 bra 	$L__BB7_5;
$L__BB7_6:
	add.s32 	%r25, %r2, -1;
	setp.eq.s32 	%p7, %r2, 0;
	@%p7 bra 	$L__BB7_16;
	setp.lt.u32 	%p8, %r25, 7;
	@%p8 bra 	$L__BB7_9;
	shl.b32 	%r175, %r423, 10;
	add.s32 	%r176, %r6, %r175;
	mov.b32 	%r177, 0;
	st.shared.u32 	[%r176], %r177;
	st.shared.u32 	[%r176+1024], %r177;
	st.shared.u32 	[%r176+2048], %r177;
	st.shared.u32 	[%r176+3072], %r177;
	st.shared.u32 	[%r176+4096], %r177;
	st.shared.u32 	[%r176+5120], %r177;
	st.shared.u32 	[%r176+6144], %r177;
	st.shared.u32 	[%r176+7168], %r177;
	add.s32 	%r423, %r423, 8;
$L__BB7_9:
	setp.eq.s32 	%p9, %r3, 0;
	@%p9 bra 	$L__BB7_16;
	setp.lt.u32 	%p10, %r4, 3;
	@%p10 bra 	$L__BB7_12;
	shl.b32 	%r178, %r423, 10;
	add.s32 	%r179, %r6, %r178;
	mov.b32 	%r180, 0;
	st.shared.u32 	[%r179], %r180;
	st.shared.u32 	[%r179+1024], %r180;
	st.shared.u32 	[%r179+2048], %r180;
	st.shared.u32 	[%r179+3072], %r180;
	add.s32 	%r423, %r423, 4;
$L__BB7_12:
	setp.eq.s32 	%p11, %r5, 0;
	@%p11 bra 	$L__BB7_16;
	setp.eq.s32 	%p12, %r5, 1;
	shl.b32 	%r181, %r423, 10;
	add.s32 	%r30, %r6, %r181;
	mov.b32 	%r182, 0;
	st.shared.u32 	[%r30], %r182;
	@%p12 bra 	$L__BB7_16;
	setp.eq.s32 	%p13, %r5, 2;
	mov.b32 	%r183, 0;
	st.shared.u32 	[%r30+1024], %r183;
	@%p13 bra 	$L__BB7_16;
	mov.b32 	%r184, 0;
	st.shared.u32 	[%r30+2048], %r184;
$L__BB7_16:
	cvt.u32.u64 	%r185, %rd5;
	setp.gt.u32 	%p14, %r185, 127;
	@%p14 bra 	$L__BB7_30;
	setp.lt.u32 	%p15, %r1, 15;
	mov.b32 	%r427, 0;
	@%p15 bra 	$L__BB7_20;
	mov.b32 	%r425, 0;
$L__BB7_19:
	.pragma "nounroll";
	shl.b32 	%r188, %r425, 10;
	add.s32 	%r189, %r6, %r188;
	mov.b32 	%r190, 0;
	st.shared.u32 	[%r189+512], %r190;
	st.shared.u32 	[%r189+1536], %r190;
	st.shared.u32 	[%r189+2560], %r190;
	st.shared.u32 	[%r189+3584], %r190;
	st.shared.u32 	[%r189+4608], %r190;
	st.shared.u32 	[%r189+5632], %r190;
	st.shared.u32 	[%r189+6656], %r190;
	st.shared.u32 	[%r189+7680], %r190;
	st.shared.u32 	[%r189+8704], %r190;
	st.shared.u32 	[%r189+9728], %r190;
	st.shared.u32 	[%r189+10752], %r190;
	st.shared.u32 	[%r189+11776], %r190;
	st.shared.u32 	[%r189+12800], %r190;
	st.shared.u32 	[%r189+13824], %r190;
	st.shared.u32 	[%r189+14848], %r190;
	st.shared.u32 	[%r189+15872], %r190;
	add.s32 	%r425, %r425, 16;
	setp.ne.s32 	%p16, %r425, %r7;
	mov.u32 	%r427, %r7;
	@%p16 bra 	$L__BB7_19;
$L__BB7_20:
	setp.eq.s32 	%p17, %r2, 0;
	@%p17 bra 	$L__BB7_30;
	setp.lt.u32 	%p18, %r25, 7;
	@%p18 bra 	$L__BB7_23;
	shl.b32 	%r191, %r427, 10;
	add.s32 	%r192, %r6, %r191;
	mov.b32 	%r193, 0;
	st.shared.u32 	[%r192+512], %r193;
	st.shared.u32 	[%r192+1536], %r193;
	st.shared.u32 	[%r192+2560], %r193;
	st.shared.u32 	[%r192+3584], %r193;
	st.shared.u32 	[%r192+4608], %r193;
	st.shared.u32 	[%r192+5632], %r193;
	st.shared.u32 	[%r192+6656], %r193;
	st.shared.u32 	[%r192+7680], %r193;
	add.s32 	%r427, %r427, 8;
$L__BB7_23:
	setp.eq.s32 	%p19, %r3, 0;
	@%p19 bra 	$L__BB7_30;
	setp.lt.u32 	%p20, %r4, 3;
	@%p20 bra 	$L__BB7_26;
	shl.b32 	%r194, %r427, 10;
	add.s32 	%r195, %r6, %r194;
	mov.b32 	%r196, 0;
	st.shared.u32 	[%r195+512], %r196;
	st.shared.u32 	[%r195+1536], %r196;
	st.shared.u32 	[%r195+2560], %r196;
	st.shared.u32 	[%r195+3584], %r196;
	add.s32 	%r427, %r427, 4;
$L__BB7_26:
	setp.eq.s32 	%p21, %r5, 0;
	@%p21 bra 	$L__BB7_30;
	setp.eq.s32 	%p22, %r5, 1;
	shl.b32 	%r197, %r427, 10;
	add.s32 	%r38, %r6, %r197;
	mov.b32 	%r198, 0;
	st.shared.u32 	[%r38+512], %r198;
	@%p22 bra 	$L__BB7_30;
	setp.eq.s32 	%p23, %r5, 2;
	mov.b32 	%r199, 0;
	st.shared.u32 	[%r38+1536], %r199;
	@%p23 bra 	$L__BB7_30;
	mov.b32 	%r200, 0;
	st.shared.u32 	[%r38+2560], %r200;
$L__BB7_30:
	bar.sync 	0;
	bar.sync 	0;
	shl.b64 	%rd8, %rd135, 30;
	sub.s64 	%rd24, %rd17, %rd8;
	min.u64 	%rd9, %rd24, 1073741824;
	setp.le.u64 	%p24, %rd9, %rd3;
	@%p24 bra 	$L__BB7_70;
	mov.u64 	%rd136, %rd3;
$L__BB7_32:
	add.s64 	%rd11, %rd136, %rd8;
	sub.s64 	%rd12, %rd17, %rd11;
	setp.lt.u64 	%p25, %rd12, 2048;
	@%p25 bra 	$L__BB7_34;
	add.s64 	%rd27, %rd11, %rd5;
	shl.b64 	%rd28, %rd27, 2;
	add.s64 	%rd29, %rd1, %rd28;
	ld.global.u32 	%r459, [%rd29];
	ld.global.u32 	%r458, [%rd29+512];
	ld.global.u32 	%r457, [%rd29+1024];
	ld.global.u32 	%r456, [%rd29+1536];
	ld.global.u32 	%r455, [%rd29+2048];
	ld.global.u32 	%r454, [%rd29+2560];
	ld.global.u32 	%r453, [%rd29+3072];
	ld.global.u32 	%r452, [%rd29+3584];
	ld.global.u32 	%r451, [%rd29+4096];
	ld.global.u32 	%r450, [%rd29+4608];
	ld.global.u32 	%r449, [%rd29+5120];
	ld.global.u32 	%r448, [%rd29+5632];
	ld.global.u32 	%r447, [%rd29+6144];
	ld.global.u32 	%r446, [%rd29+6656];
	ld.global.u32 	%r445, [%rd29+7168];
	ld.global.u32 	%r444, [%rd29+7680];
	bra.uni 	$L__BB7_66;
$L__BB7_34:
	cvt.u32.u64 	%r202, %rd5;
	cvt.u32.u64 	%r55, %rd12;
	setp.ge.s32 	%p26, %r202, %r55;
	add.s64 	%rd25, %rd11, %rd5;
	shl.b64 	%rd26, %rd25, 2;
	add.s64 	%rd13, %rd1, %rd26;
	mov.b32 	%r459, -1;
	@%p26 bra 	$L__BB7_36;
	ld.global.u32 	%r459, [%rd13];
$L__BB7_36:
	setp.ge.s32 	%p27, %r8, %r55;
	mov.b32 	%r458, -1;
	@%p27 bra 	$L__BB7_38;
	ld.global.u32 	%r458, [%rd13+512];
$L__BB7_38:
	setp.ge.s32 	%p28, %r9, %r55;
	mov.b32 	%r457, -1;
	@%p28 bra 	$L__BB7_40;
	ld.global.u32 	%r457, [%rd13+1024];
$L__BB7_40:
	setp.ge.s32 	%p29, %r10, %r55;
	mov.b32 	%r456, -1;
	@%p29 bra 	$L__BB7_42;
	ld.global.u32 	%r456, [%rd13+1536];
$L__BB7_42:
	setp.ge.s32 	%p30, %r11, %r55;
	mov.b32 	%r455, -1;
	@%p30 bra 	$L__BB7_44;
	ld.global.u32 	%r455, [%rd13+2048];
$L__BB7_44:
	setp.ge.s32 	%p31, %r12, %r55;
	mov.b32 	%r454, -1;
	@%p31 bra 	$L__BB7_46;
	ld.global.u32 	%r454, [%rd13+2560];
$L__BB7_46:
	setp.ge.s32 	%p32, %r13, %r55;
	mov.b32 	%r453, -1;
	@%p32 bra 	$L__BB7_48;
	ld.global.u32 	%r453, [%rd13+3072];
$L__BB7_48:
	mov.u32 	%r210, %tid.x;
	add.s32 	%r211, %r210, 896;
	setp.ge.s32 	%p33, %r211, %r55;
	mov.b32 	%r452, -1;
	@%p33 bra 	$L__BB7_50;
	ld.global.u32 	%r452, [%rd13+3584];
$L__BB7_50:
	or.b32  	%r214, %r210, 1024;
	setp.ge.s32 	%p34, %r214, %r55;
	mov.b32 	%r451, -1;
	@%p34 bra 	$L__BB7_52;
	ld.global.u32 	%r451, [%rd13+4096];
$L__BB7_52:
	add.s32 	%r217, %r210, 1152;
	setp.ge.s32 	%p35, %r217, %r55;
	mov.b32 	%r450, -1;
	@%p35 bra 	$L__BB7_54;
	ld.global.u32 	%r450, [%rd13+4608];
$L__BB7_54:
	setp.ge.s32 	%p36, %r14, %r55;
	mov.b32 	%r449, -1;
	@%p36 bra 	$L__BB7_56;
	ld.global.u32 	%r449, [%rd13+5120];
$L__BB7_56:
	add.s32 	%r221, %r210, 1408;
	setp.ge.s32 	%p37, %r221, %r55;
	mov.b32 	%r448, -1;
	@%p37 bra 	$L__BB7_58;
	ld.global.u32 	%r448, [%rd13+5632];
$L__BB7_58:
	add.s32 	%r224, %r210, 1536;
	setp.ge.s32 	%p38, %r224, %r55;
	mov.b32 	%r447, -1;
	@%p38 bra 	$L__BB7_60;
	ld.global.u32 	%r447, [%rd13+6144];
$L__BB7_60:
	add.s32 	%r227, %r210, 1664;
	setp.ge.s32 	%p39, %r227, %r55;
	mov.b32 	%r446, -1;
	@%p39 bra 	$L__BB7_62;
	ld.global.u32 	%r446, [%rd13+6656];
$L__BB7_62:
	add.s32 	%r230, %r210, 1792;
	setp.ge.s32 	%p40, %r230, %r55;
	mov.b32 	%r445, -1;
	@%p40 bra 	$L__BB7_64;
	ld.global.u32 	%r445, [%rd13+7168];
$L__BB7_64:
	setp.ge.s32 	%p41, %r15, %r55;
	mov.b32 	%r444, -1;
	@%p41 bra 	$L__BB7_66;
	ld.global.u32 	%r444, [%rd13+7680];
$L__BB7_66:
	setp.le.s32 	%p42, %r159, %r158;
	@%p42 bra 	$L__BB7_69;
	mov.b32 	%r460, 0;
	mov.u32 	%r461, %r158;
$L__BB7_68:
	sub.s32 	%r233, %r159, %r461;
	shl.b32 	%r234, %r460, 10;
	mov.u32 	%r235, _ZZN3cub18CUB_300001_SM_10006detail10radix_sort30DeviceRadixSortHistogramKernelINS1_5radix10policy_hubIjNS0_8NullTypeEyE10Policy1000ELNS0_9SortOrderE0EjyNS1_21identity_decomposer_tEEEvPT2_PKT1_SB_iiT3_E12temp_storage;
	add.s32 	%r236, %r235, %r234;
	min.s32 	%r237, %r233, 8;
	mov.b32 	%r238, -1;
	shl.b32 	%r239, %r238, %r237;
	not.b32 	%r240, %r239;
	shr.u32 	%r241, %r459, %r461;
	and.b32  	%r242, %r241, %r240;
	shl.b32 	%r243, %r242, 2;
	add.s32 	%r244, %r236, %r243;
	atom.shared.add.u32 	%r245, [%r244], 1;
	shr.u32 	%r246, %r458, %r461;
	and.b32  	%r247, %r246, %r240;
	shl.b32 	%r248, %r247, 2;
	add.s32 	%r249, %r236, %r248;
	atom.shared.add.u32 	%r250, [%r249], 1;
	shr.u32 	%r251, %r457, %r461;
	and.b32  	%r252, %r251, %r240;
	shl.b32 	%r253, %r252, 2;
	add.s32 	%r254, %r236, %r253;
	atom.shared.add.u32 	%r255, [%r254], 1;
	shr.u32 	%r256, %r456, %r461;
	and.b32  	%r257, %r256, %r240;
	shl.b32 	%r258, %r257, 2;
	add.s32 	%r259, %r236, %r258;
	atom.shared.add.u32 	%r260, [%r259], 1;
	shr.u32 	%r261, %r455, %r461;
	and.b32  	%r262, %r261, %r240;
	shl.b32 	%r263, %r262, 2;
	add.s32 	%r264, %r236, %r263;
	atom.shared.add.u32 	%r265, [%r264], 1;
	shr.u32 	%r266, %r454, %r461;
	and.b32  	%r267, %r266, %r240;
	shl.b32 	%r268, %r267, 2;
	add.s32 	%r269, %r236, %r268;
	atom.shared.add.u32 	%r270, [%r269], 1;
	shr.u32 	%r271, %r453, %r461;
	and.b32  	%r272, %r271, %r240;
	shl.b32 	%r273, %r272, 2;
	add.s32 	%r274, %r236, %r273;
	atom.shared.add.u32 	%r275, [%r274], 1;
	shr.u32 	%r276, %r452, %r461;
	and.b32  	%r277, %r276, %r240;
	shl.b32 	%r278, %r277, 2;
	add.s32 	%r279, %r236, %r278;
	atom.shared.add.u32 	%r280, [%r279], 1;
	shr.u32 	%r281, %r451, %r461;
	and.b32  	%r282, %r281, %r240;
	shl.b32 	%r283, %r282, 2;
	add.s32 	%r284, %r236, %r283;
	atom.shared.add.u32 	%r285, [%r284], 1;
	shr.u32 	%r286, %r450, %r461;
	and.b32  	%r287, %r286, %r240;
	shl.b32 	%r288, %r287, 2;
	add.s32 	%r289, %r236, %r288;
	atom.shared.add.u32 	%r290, [%r289], 1;
	shr.u32 	%r291, %r449, %r461;
	and.b32  	%r292, %r291, %r240;
	shl.b32 	%r293, %r292, 2;
	add.s32 	%r294, %r236, %r293;
	atom.shared.add.u32 	%r295, [%r294], 1;
	shr.u32 	%r296, %r448, %r461;
	and.b32  	%r297, %r296, %r240;
	shl.b32 	%r298, %r297, 2;
	add.s32 	%r299, %r236, %r298;
	atom.shared.add.u32 	%r300, [%r299], 1;
	shr.u32 	%r301, %r447, %r461;
	and.b32  	%r302, %r301, %r240;
	shl.b32 	%r303, %r302, 2;
	add.s32 	%r304, %r236, %r303;
	atom.shared.add.u32 	%r305, [%r304], 1;
	shr.u32 	%r306, %r446, %r461;
	and.b32  	%r307, %r306, %r240;
	shl.b32 	%r308, %r307, 2;
	add.s32 	%r309, %r236, %r308;
	atom.shared.add.u32 	%r310, [%r309], 1;
	shr.u32 	%r311, %r445, %r461;
	and.b32  	%r312, %r311, %r240;
	shl.b32 	%r313, %r312, 2;
	add.s32 	%r314, %r236, %r313;
	atom.shared.add.u32 	%r315, [%r314], 1;
	shr.u32 	%r316, %r444, %r461;
	and.b32  	%r317, %r316, %r240;
	shl.b32 	%r318, %r317, 2;
	add.s32 	%r319, %r236, %r318;
	atom.shared.add.u32 	%r320, [%r319], 1;
	add.s32 	%r461, %r461, 8;
	add.s32 	%r460, %r460, 1;
	setp.lt.s32 	%p43, %r461, %r159;
	@%p43 bra 	$L__BB7_68;
$L__BB7_69:
	add.s64 	%rd136, %rd136, %rd4;
	setp.lt.u64 	%p44, %rd136, %rd9;
	@%p44 bra 	$L__BB7_32;
$L__BB7_70:
	bar.sync 	0;
	@%p1 bra 	$L__BB7_152;
	setp.lt.u32 	%p45, %r1, 7;
	mov.b32 	%r464, 0;
	@%p45 bra 	$L__BB7_90;
	mov.b32 	%r462, 0;
$L__BB7_73:
	.pragma "nounroll";
	shl.b32 	%r323, %r462, 10;
	add.s32 	%r108, %r6, %r323;
	ld.shared.u32 	%r109, [%r108];
	setp.eq.s32 	%p46, %r109, 0;
	@%p46 bra 	$L__BB7_75;
	cvt.u32.u64 	%r324, %rd5;
	shl.b32 	%r325, %r462, 8;
	add.s32 	%r326, %r325, %r324;
	mul.wide.u32 	%rd30, %r326, 8;
	add.s64 	%rd31, %rd2, %rd30;
	cvt.u64.u32 	%rd32, %r109;
	atom.global.add.u64 	%rd33, [%rd31], %rd32;
$L__BB7_75:
	ld.shared.u32 	%r110, [%r108+1024];
	setp.eq.s32 	%p47, %r110, 0;
	@%p47 bra 	$L__BB7_77;
	cvt.u32.u64 	%r327, %rd5;
	shl.b32 	%r328, %r462, 8;
	add.s32 	%r329, %r328, %r327;
	add.s32 	%r330, %r329, 256;
	mul.wide.u32 	%rd34, %r330, 8;
	add.s64 	%rd35, %rd2, %rd34;
	cvt.u64.u32 	%rd36, %r110;
	atom.global.add.u64 	%rd37, [%rd35], %rd36;
$L__BB7_77:
	ld.shared.u32 	%r111, [%r108+2048];
	setp.eq.s32 	%p48, %r111, 0;
	@%p48 bra 	$L__BB7_79;
	cvt.u32.u64 	%r331, %rd5;
	shl.b32 	%r332, %r462, 8;
	add.s32 	%r333, %r332, %r331;
	add.s32 	%r334, %r333, 512;
	mul.wide.u32 	%rd38, %r334, 8;
	add.s64 	%rd39, %rd2, %rd38;
	cvt.u64.u32 	%rd40, %r111;
	atom.global.add.u64 	%rd41, [%rd39], %rd40;
$L__BB7_79:
	ld.shared.u32 	%r112, [%r108+3072];
	setp.eq.s32 	%p49, %r112, 0;
	@%p49 bra 	$L__BB7_81;
	cvt.u32.u64 	%r335, %rd5;
	shl.b32 	%r336, %r462, 8;
	add.s32 	%r337, %r336, %r335;
	add.s32 	%r338, %r337, 768;
	mul.wide.u32 	%rd42, %r338, 8;
	add.s64 	%rd43, %rd2, %rd42;
	cvt.u64.u32 	%rd44, %r112;
	atom.global.add.u64 	%rd45, [%rd43], %rd44;
$L__BB7_81:
	ld.shared.u32 	%r113, [%r108+4096];
	setp.eq.s32 	%p50, %r113, 0;
	@%p50 bra 	$L__BB7_83;
	cvt.u32.u64 	%r339, %rd5;
	shl.b32 	%r340, %r462, 8;
	add.s32 	%r341, %r340, %r339;
	add.s32 	%r342, %r341, 1024;
	mul.wide.u32 	%rd46, %r342, 8;
	add.s64 	%rd47, %rd2, %rd46;
	cvt.u64.u32 	%rd48, %r113;
	atom.global.add.u64 	%rd49, [%rd47], %rd48;
$L__BB7_83:
	ld.shared.u32 	%r114, [%r108+5120];
	setp.eq.s32 	%p51, %r114, 0;
	@%p51 bra 	$L__BB7_85;
	cvt.u32.u64 	%r343, %rd5;
	shl.b32 	%r344, %r462, 8;
	add.s32 	%r345, %r344, %r343;
	add.s32 	%r346, %r345, 1280;
	mul.wide.u32 	%rd50, %r346, 8;
	add.s64 	%rd51, %rd2, %rd50;
	cvt.u64.u32 	%rd52, %r114;
	atom.global.add.u64 	%rd53, [%rd51], %rd52;
$L__BB7_85:
	ld.shared.u32 	%r115, [%r108+6144];
	setp.eq.s32 	%p52, %r115, 0;
	@%p52 bra 	$L__BB7_87;
	cvt.u32.u64 	%r347, %rd5;
	shl.b32 	%r348, %r462, 8;
	add.s32 	%r349, %r348, %r347;
	add.s32 	%r350, %r349, 1536;
	mul.wide.u32 	%rd54, %r350, 8;
	add.s64 	%rd55, %rd2, %rd54;
	cvt.u64.u32 	%rd56, %r115;
	atom.global.add.u64 	%rd57, [%rd55], %rd56;
$L__BB7_87:
	ld.shared.u32 	%r116, [%r108+7168];
	setp.eq.s32 	%p53, %r116, 0;
	@%p53 bra 	$L__BB7_89;
	cvt.u32.u64 	%r351, %rd5;
	shl.b32 	%r352, %r462, 8;
	add.s32 	%r353, %r352, %r351;
	add.s32 	%r354, %r353, 1792;
	mul.wide.u32 	%rd58, %r354, 8;
	add.s64 	%rd59, %rd2, %rd58;
	cvt.u64.u32 	%rd60, %r116;
	atom.global.add.u64 	%rd61, [%rd59], %rd60;
$L__BB7_89:
	add.s32 	%r462, %r462, 8;
	setp.ne.s32 	%p54, %r462, %r16;
	mov.u32 	%r464, %r16;
	@%p54 bra 	$L__BB7_73;
$L__BB7_90:
	add.s32 	%r119, %r5, -1;
	setp.eq.s32 	%p55, %r3, 0;
	@%p55 bra 	$L__BB7_111;
	setp.lt.u32 	%p56, %r4, 3;
	@%p56 bra 	$L__BB7_101;
	shl.b32 	%r355, %r464, 10;
	add.s32 	%r120, %r6, %r355;
	ld.shared.u32 	%r121, [%r120];
	setp.eq.s32 	%p57, %r121, 0;
	@%p57 bra 	$L__BB7_94;
	cvt.u32.u64 	%r356, %rd5;
	shl.b32 	%r357, %r464, 8;
	add.s32 	%r358, %r357, %r356;
	mul.wide.u32 	%rd62, %r358, 8;
	add.s64 	%rd63, %rd2, %rd62;
	cvt.u64.u32 	%rd64, %r121;
	atom.global.add.u64 	%rd65, [%rd63], %rd64;
$L__BB7_94:
	ld.shared.u32 	%r122, [%r120+1024];
	setp.eq.s32 	%p58, %r122, 0;
	@%p58 bra 	$L__BB7_96;
	cvt.u32.u64 	%r359, %rd5;
	shl.b32 	%r360, %r464, 8;
	add.s32 	%r361, %r360, %r359;
	add.s32 	%r362, %r361, 256;
	mul.wide.u32 	%rd66, %r362, 8;
	add.s64 	%rd67, %rd2, %rd66;
	cvt.u64.u32 	%rd68, %r122;
	atom.global.add.u64 	%rd69, [%rd67], %rd68;
$L__BB7_96:
	ld.shared.u32 	%r123, [%r120+2048];
	setp.eq.s32 	%p59, %r123, 0;
	@%p59 bra 	$L__BB7_98;
	cvt.u32.u64 	%r363, %rd5;
	shl.b32 	%r364, %r464, 8;
	add.s32 	%r365, %r364, %r363;
	add.s32 	%r366, %r365, 512;
	mul.wide.u32 	%rd70, %r366, 8;
	add.s64 	%rd71, %rd2, %rd70;
	cvt.u64.u32 	%rd72, %r123;
	atom.global.add.u64 	%rd73, [%rd71], %rd72;
$L__BB7_98:
	ld.shared.u32 	%r124, [%r120+3072];
	setp.eq.s32 	%p60, %r124, 0;
	@%p60 bra 	$L__BB7_100;
	cvt.u32.u64 	%r367, %rd5;
	shl.b32 	%r368, %r464, 8;
	add.s32 	%r369, %r368, %r367;
	add.s32 	%r370, %r369, 768;
	mul.wide.u32 	%rd74, %r370, 8;
	add.s64 	%rd75, %rd2, %rd74;
	cvt.u64.u32 	%rd76, %r124;
	atom.global.add.u64 	%rd77, [%rd75], %rd76;
$L__BB7_100:
	add.s32 	%r464, %r464, 4;
$L__BB7_101:
	setp.eq.s32 	%p61, %r5, 0;
	@%p61 bra 	$L__BB7_111;
	setp.eq.s32 	%p62, %r119, 0;
	@%p62 bra 	$L__BB7_108;
	shl.b32 	%r371, %r464, 10;
	add.s32 	%r127, %r6, %r371;
	ld.shared.u32 	%r128, [%r127];
	setp.eq.s32 	%p63, %r128, 0;
	@%p63 bra 	$L__BB7_105;
	cvt.u32.u64 	%r372, %rd5;
	shl.b32 	%r373, %r464, 8;
	add.s32 	%r374, %r373, %r372;
	mul.wide.u32 	%rd78, %r374, 8;
	add.s64 	%rd79, %rd2, %rd78;
	cvt.u64.u32 	%rd80, %r128;
	atom.global.add.u64 	%rd81, [%rd79], %rd80;
$L__BB7_105:
	ld.shared.u32 	%r129, [%r127+1024];
	setp.eq.s32 	%p64, %r129, 0;
	@%p64 bra 	$L__BB7_107;
	cvt.u32.u64 	%r375, %rd5;
	shl.b32 	%r376, %r464, 8;
	add.s32 	%r377, %r376, %r375;
	add.s32 	%r378, %r377, 256;
	mul.wide.u32 	%rd82, %r378, 8;
	add.s64 	%rd83, %rd2, %rd82;
	cvt.u64.u32 	%rd84, %r129;
	atom.global.add.u64 	%rd85, [%rd83], %rd84;
$L__BB7_107:
	add.s32 	%r464, %r464, 2;
$L__BB7_108:
	setp.eq.s32 	%p65, %r17, 0;
	@%p65 bra 	$L__BB7_111;
	shl.b32 	%r379, %r464, 10;
	add.s32 	%r380, %r6, %r379;
	ld.shared.u32 	%r132, [%r380];
	setp.eq.s32 	%p66, %r132, 0;
	@%p66 bra 	$L__BB7_111;
	cvt.u32.u64 	%r381, %rd5;
	shl.b32 	%r382, %r464, 8;
	add.s32 	%r383, %r382, %r381;
	mul.wide.u32 	%rd86, %r383, 8;
	add.s64 	%rd87, %rd2, %rd86;
	cvt.u64.u32 	%rd88, %r132;
	atom.global.add.u64 	%rd89, [%rd87], %rd88;
$L__BB7_111:
	cvt.u32.u64 	%r384, %rd5;
	setp.gt.u32 	%p67, %r384, 127;
	@%p67 bra 	$L__BB7_152;
	setp.lt.u32 	%p68, %r1, 7;
	mov.b32 	%r468, 0;
	@%p68 bra 	$L__BB7_131;
	mov.b32 	%r466, 0;
$L__BB7_114:
	.pragma "nounroll";
	shl.b32 	%r388, %r466, 10;
	add.s32 	%r134, %r6, %r388;
	ld.shared.u32 	%r135, [%r134+512];
	setp.eq.s32 	%p69, %r135, 0;
	shl.b32 	%r389, %r466, 8;
	add.s32 	%r390, %r389, %r384;
	mul.wide.u32 	%rd90, %r390, 8;
	add.s64 	%rd15, %rd2, %rd90;
	@%p69 bra 	$L__BB7_116;
	cvt.u64.u32 	%rd91, %r135;
	atom.global.add.u64 	%rd92, [%rd15+1024], %rd91;
$L__BB7_116:
	ld.shared.u32 	%r136, [%r134+1536];
	setp.eq.s32 	%p70, %r136, 0;
	@%p70 bra 	$L__BB7_118;
	cvt.u64.u32 	%rd93, %r136;
	atom.global.add.u64 	%rd94, [%rd15+3072], %rd93;
$L__BB7_118:
	ld.shared.u32 	%r137, [%r134+2560];
	setp.eq.s32 	%p71, %r137, 0;
	@%p71 bra 	$L__BB7_120;
	cvt.u64.u32 	%rd95, %r137;
	atom.global.add.u64 	%rd96, [%rd15+5120], %rd95;
$L__BB7_120:
	ld.shared.u32 	%r138, [%r134+3584];
	setp.eq.s32 	%p72, %r138, 0;
	@%p72 bra 	$L__BB7_122;
	cvt.u64.u32 	%rd97, %r138;
	atom.global.add.u64 	%rd98, [%rd15+7168], %rd97;
$L__BB7_122:
	ld.shared.u32 	%r139, [%r134+4608];
	setp.eq.s32 	%p73, %r139, 0;
	@%p73 bra 	$L__BB7_124;
	cvt.u64.u32 	%rd99, %r139;
	atom.global.add.u64 	%rd100, [%rd15+9216], %rd99;
$L__BB7_124:
	ld.shared.u32 	%r140, [%r134+5632];
	setp.eq.s32 	%p74, %r140, 0;
	@%p74 bra 	$L__BB7_126;
	cvt.u64.u32 	%rd101, %r140;
	atom.global.add.u64 	%rd102, [%rd15+11264], %rd101;
$L__BB7_126:
	ld.shared.u32 	%r141, [%r134+6656];
	setp.eq.s32 	%p75, %r141, 0;
	@%p75 bra 	$L__BB7_128;
	cvt.u64.u32 	%rd103, %r141;
	atom.global.add.u64 	%rd104, [%rd15+13312], %rd103;
$L__BB7_128:
	ld.shared.u32 	%r142, [%r134+7680];
	setp.eq.s32 	%p76, %r142, 0;
	@%p76 bra 	$L__BB7_130;
	cvt.u64.u32 	%rd105, %r142;
	atom.global.add.u64 	%rd106, [%rd15+15360], %rd105;
$L__BB7_130:
	add.s32 	%r466, %r466, 8;
	setp.ne.s32 	%p77, %r466, %r16;
	mov.u32 	%r468, %r16;
	@%p77 bra 	$L__BB7_114;
$L__BB7_131:
	setp.eq.s32 	%p78, %r3, 0;
	@%p78 bra 	$L__BB7_152;
	setp.lt.u32 	%p79, %r4, 3;
	@%p79 bra 	$L__BB7_142;
	shl.b32 	%r391, %r468, 10;
	add.s32 	%r145, %r6, %r391;
	ld.shared.u32 	%r146, [%r145+512];
	setp.eq.s32 	%p80, %r146, 0;
	@%p80 bra 	$L__BB7_135;
	shl.b32 	%r393, %r468, 8;
	add.s32 	%r394, %r393, %r384;
	mul.wide.u32 	%rd107, %r394, 8;
	add.s64 	%rd108, %rd2, %rd107;
	cvt.u64.u32 	%rd109, %r146;
	atom.global.add.u64 	%rd110, [%rd108+1024], %rd109;
$L__BB7_135:
	ld.shared.u32 	%r147, [%r145+1536];
	setp.eq.s32 	%p81, %r147, 0;
	@%p81 bra 	$L__BB7_137;
	shl.b32 	%r396, %r468, 8;
	add.s32 	%r397, %r396, %r384;
	add.s32 	%r398, %r397, 256;
	mul.wide.u32 	%rd111, %r398, 8;
	add.s64 	%rd112, %rd2, %rd111;
	cvt.u64.u32 	%rd113, %r147;
	atom.global.add.u64 	%rd114, [%rd112+1024], %rd113;
$L__BB7_137:
	ld.shared.u32 	%r148, [%r145+2560];
	setp.eq.s32 	%p82, %r148, 0;
	@%p82 bra 	$L__BB7_139;
	shl.b32 	%r400, %r468, 8;
	add.s32 	%r401, %r400, %r384;
	add.s32 	%r402, %r401, 512;
	mul.wide.u32 	%rd115, %r402, 8;
	add.s64 	%rd116, %rd2, %rd115;
	cvt.u64.u32 	%rd117, %r148;
	atom.global.add.u64 	%rd118, [%rd116+1024], %rd117;
$L__BB7_139:
	ld.shared.u32 	%r149, [%r145+3584];
	setp.eq.s32 	%p83, %r149, 0;
	@%p83 bra 	$L__BB7_141;
	shl.b32 	%r404, %r468, 8;
	add.s32 	%r405, %r404, %r384;
	add.s32 	%r406, %r405, 768;
	mul.wide.u32 	%rd119, %r406, 8;
	add.s64 	%rd120, %rd2, %rd119;
	cvt.u64.u32 	%rd121, %r149;
	atom.global.add.u64 	%rd122, [%rd120+1024], %rd121;
$L__BB7_141:
	add.s32 	%r468, %r468, 4;
$L__BB7_142:
	setp.eq.s32 	%p84, %r5, 0;
	@%p84 bra 	$L__BB7_152;
	setp.eq.s32 	%p85, %r119, 0;
	@%p85 bra 	$L__BB7_149;
	shl.b32 	%r407, %r468, 10;
	add.s32 	%r152, %r6, %r407;
	ld.shared.u32 	%r153, [%r152+512];
	setp.eq.s32 	%p86, %r153, 0;
	@%p86 bra 	$L__BB7_146;
	shl.b32 	%r409, %r468, 8;
	add.s32 	%r410, %r409, %r384;
	mul.wide.u32 	%rd123, %r410, 8;
	add.s64 	%rd124, %rd2, %rd123;
	cvt.u64.u32 	%rd125, %r153;
	atom.global.add.u64 	%rd126, [%rd124+1024], %rd125;
$L__BB7_146:
	ld.shared.u32 	%r154, [%r152+1536];
	setp.eq.s32 	%p87, %r154, 0;
	@%p87 bra 	$L__BB7_148;
	shl.b32 	%r412, %r468, 8;
	add.s32 	%r413, %r412, %r384;
	add.s32 	%r414, %r413, 256;
	mul.wide.u32 	%rd127, %r414, 8;
	add.s64 	%rd128, %rd2, %rd127;
	cvt.u64.u32 	%rd129, %r154;
	atom.global.add.u64 	%rd130, [%rd128+1024], %rd129;
$L__BB7_148:
	add.s32 	%r468, %r468, 2;
$L__BB7_149:
	setp.eq.s32 	%p88, %r17, 0;
	@%p88 bra 	$L__BB7_152;
	shl.b32 	%r415, %r468, 10;
	add.s32 	%r416, %r6, %r415;
	ld.shared.u32 	%r157, [%r416+512];
	setp.eq.s32 	%p89, %r157, 0;
	@%p89 bra 	$L__BB7_152;
	shl.b32 	%r418, %r468, 8;
	add.s32 	%r419, %r418, %r384;
	mul.wide.u32 	%rd131, %r419, 8;
	add.s64 	%rd132, %rd2, %rd131;
	cvt.u64.u32 	%rd133, %r157;
	atom.global.add.u64 	%rd134, [%rd132+1024], %rd133;
$L__BB7_152:
	bar.sync 	0;
	add.s64 	%rd135, %rd135, 1;
	setp.ne.s64 	%p90, %rd135, %rd6;
	@%p90 bra 	$L__BB7_2;
$L__BB7_153:
	ret;

}
	// .globl	_ZN3cub18CUB_300001_SM_10006detail10radix_sort33DeviceRadixSortExclusiveSumKernelINS1_5radix10policy_hubIjNS0_8NullTypeEyE10Policy1000EyEEvPT0_
.visible .entry _ZN3cub18CUB_300001_SM_10006detail10radix_sort33DeviceRadixSortExclusiveSumKernelINS1_5radix10policy_hubIjNS0_8NullTypeEyE10Policy1000EyEEvPT0_(
	.param .u64 .ptr .align 1 _ZN3cub18CUB_300001_SM_10006detail10radix_sort33DeviceRadixSortExclusiveSumKernelINS1_5radix10policy_hubIjNS0_8NullTypeEyE10Policy1000EyEEvPT0__param_0
)
{
	.reg .pred 	%p<4>;
	.reg .b32 	%r<28>;
	.reg .b64 	%rd<54>;
	// demoted variable
	.shared .align 16 .b8 _ZZN3cub18CUB_300001_SM_10006detail10radix_sort33DeviceRadixSortExclusiveSumKernelINS1_5radix10policy_hubIjNS0_8NullTypeEyE10Policy1000EyEEvPT0_E12temp_storage[2336];
	ld.param.u64 	%rd5, [_ZN3cub18CUB_300001_SM_10006detail10radix_sort33DeviceRadixSortExclusiveSumKernelINS1_5radix10policy_hubIjNS0_8NullTypeEyE10Policy1000EyEEvPT0__param_0];
	cvta.to.global.u64 	%rd6, %rd5;
	mov.u32 	%r3, %ctaid.x;
	shl.b32 	%r4, %r3, 8;
	mov.u32 	%r1, %tid.x;
	setp.gt.u32 	%p1, %r1, 255;
	add.s32 	%r5, %r4, %r1;
	mul.wide.s32 	%rd7, %r5, 8;
	add.s64 	%rd1, %rd6, %rd7;
	@%p1 bra 	$L__BB8_2;
	ld.global.u64 	%rd53, [%rd1];
$L__BB8_2:
	shr.u32 	%r6, %r1, 3;
	add.s32 	%r7, %r6, %r1;
	shl.b32 	%r8, %r7, 3;
	mov.u32 	%r9, _ZZN3cub18CUB_300001_SM_10006detail10radix_sort33DeviceRadixSortExclusiveSumKernelINS1_5radix10policy_hubIjNS0_8NullTypeEyE10Policy1000EyEEvPT0_E12temp_storage;
	add.s32 	%r10, %r9, %r8;
	add.s32 	%r2, %r10, 16;
	st.shared.u64 	[%r10+16], %rd53;
	bar.sync 	0;
	setp.gt.u32 	%p2, %r1, 31;
	@%p2 bra 	$L__BB8_4;
	mad.lo.s32 	%r27, %r1, 72, %r9;
	ld.shared.u64 	%rd23, [%r27+16];
	ld.shared.u64 	%rd24, [%r27+24];
	ld.shared.u64 	%rd25, [%r27+32];
	ld.shared.u64 	%rd26, [%r27+40];
	ld.shared.u64 	%rd27, [%r27+48];
	ld.shared.u64 	%rd28, [%r27+56];
	ld.shared.u64 	%rd29, [%r27+64];
	ld.shared.u64 	%rd30, [%r27+72];
	add.s64 	%rd31, %rd24, %rd23;
	add.s64 	%rd32, %rd31, %rd25;
	add.s64 	%rd33, %rd32, %rd26;
	add.s64 	%rd34, %rd33, %rd27;
	add.s64 	%rd35, %rd34, %rd28;
	add.s64 	%rd36, %rd35, %rd29;
	add.s64 	%rd10, %rd36, %rd30;
	mov.b32 	%r11, 1;
	mov.b32 	%r24, 0;
	mov.b32 	%r25, -1;
	// begin inline asm
	{  .reg .u64 r0;  .reg .u32 lo;  .reg .u32 hi;  .reg .pred p;  mov.b64 {lo, hi}, %rd10;  shfl.sync.up.b32 lo|p, lo, %r11, %r24, %r25;  shfl.sync.up.b32 hi|p, hi, %r11, %r24, %r25;  mov.b64 r0, {lo, hi};  @p add.u64 r0, r0, %rd10;  mov.u64 %rd8, r0;}
	// end inline asm
	mov.b32 	%r14, 2;
	// begin inline asm
	{  .reg .u64 r0;  .reg .u32 lo;  .reg .u32 hi;  .reg .pred p;  mov.b64 {lo, hi}, %rd8;  shfl.sync.up.b32 lo|p, lo, %r14, %r24, %r25;  shfl.sync.up.b32 hi|p, hi, %r14, %r24, %r25;  mov.b64 r0, {lo, hi};  @p add.u64 r0, r0, %rd8;  mov.u64 %rd11, r0;}
	// end inline asm
	mov.b32 	%r17, 4;
	// begin inline asm
	{  .reg .u64 r0;  .reg .u32 lo;  .reg .u32 hi;  .reg .pred p;  mov.b64 {lo, hi}, %rd11;  shfl.sync.up.b32 lo|p, lo, %r17, %r24, %r25;  shfl.sync.up.b32 hi|p, hi, %r17, %r24, %r25;  mov.b64 r0, {lo, hi};  @p add.u64 r0, r0, %rd11;  mov.u64 %rd14, r0;}
	// end inline asm
	mov.b32 	%r20, 8;
	// begin inline asm
	{  .reg .u64 r0;  .reg .u32 lo;  .reg .u32 hi;  .reg .pred p;  mov.b64 {lo, hi}, %rd14;  shfl.sync.up.b32 lo|p, lo, %r20, %r24, %r25;  shfl.sync.up.b32 hi|p, hi, %r20, %r24, %r25;  mov.b64 r0, {lo, hi};  @p add.u64 r0, r0, %rd14;  mov.u64 %rd17, r0;}
	// end inline asm
	mov.b32 	%r23, 16;
	// begin inline asm
	{  .reg .u64 r0;  .reg .u32 lo;  .reg .u32 hi;  .reg .pred p;  mov.b64 {lo, hi}, %rd17;  shfl.sync.up.b32 lo|p, lo, %r23, %r24, %r25;  shfl.sync.up.b32 hi|p, hi, %r23, %r24, %r25;  mov.b64 r0, {lo, hi};  @p add.u64 r0, r0, %rd17;  mov.u64 %rd20, r0;}
	// end inline asm
	sub.s64 	%rd37, %rd20, %rd10;
	ld.shared.u64 	%rd38, [%r27+16];
	ld.shared.u64 	%rd39, [%r27+24];
	ld.shared.u64 	%rd40, [%r27+32];
	ld.shared.u64 	%rd41, [%r27+40];
	ld.shared.u64 	%rd42, [%r27+48];
	ld.shared.u64 	%rd43, [%r27+56];
	ld.shared.u64 	%rd44, [%r27+64];
	add.s64 	%rd45, %rd38, %rd37;
	add.s64 	%rd46, %rd39, %rd45;
	add.s64 	%rd47, %rd40, %rd46;
	add.s64 	%rd48, %rd41, %rd47;
	add.s64 	%rd49, %rd42, %rd48;
	add.s64 	%rd50, %rd43, %rd49;
	add.s64 	%rd51, %rd44, %rd50;
	st.shared.u64 	[%r27+16], %rd37;
	st.shared.u64 	[%r27+24], %rd45;
	st.shared.u64 	[%r27+32], %rd46;
	st.shared.u64 	[%r27+40], %rd47;
	st.shared.u64 	[%r27+48], %rd48;
	st.shared.u64 	[%r27+56], %rd49;
	st.shared.u64 	[%r27+64], %rd50;
	st.shared.u64 	[%r27+72], %rd51;
$L__BB8_4:
	setp.gt.u32 	%p3, %r1, 255;
	bar.sync 	0;
	@%p3 bra 	$L__BB8_6;
	ld.shared.u64 	%rd52, [%r2];
	st.global.u64 	[%rd1], %rd52;
$L__BB8_6:
	ret;

}
	// .globl	_ZN3cub18CUB_300001_SM_10006detail10radix_sort29DeviceRadixSortOnesweepKernelINS1_5radix10policy_hubIjNS0_8NullTypeEyE10Policy1000ELNS0_9SortOrderE0EjS6_yiiNS1_21identity_decomposer_tEEEvPT5_SC_PT3_PKSD_PT1_PKSH_PT2_PKSL_T4_iiT6_
.visible .entry _ZN3cub18CUB_300001_SM_10006detail10radix_sort29DeviceRadixSortOnesweepKernelINS1_5radix10policy_hubIjNS0_8NullTypeEyE10Policy1000ELNS0_9SortOrderE0EjS6_yiiNS1_21identity_decomposer_tEEEvPT5_SC_PT3_PKSD_PT1_PKSH_PT2_PKSL_T4_iiT6_(
	.param .u64 .ptr .align 1 _ZN3cub18CUB_300001_SM_10006detail10radix_sort29DeviceRadixSortOnesweepKernelINS1_5radix10policy_hubIjNS0_8NullTypeEyE10Policy1000ELNS0_9SortOrderE0EjS6_yiiNS1_21identity_decomposer_tEEEvPT5_SC_PT3_PKSD_PT1_PKSH_PT2_PKSL_T4_iiT6__param_0,
	.param .u64 .ptr .align 1 _ZN3cub18CUB_300001_SM_10006detail10radix_sort29DeviceRadixSortOnesweepKernelINS1_5radix10policy_hubIjNS0_8NullTypeEyE10Policy1000ELNS0_9SortOrderE0EjS6_yiiNS1_21identity_decomposer_tEEEvPT5_SC_PT3_PKSD_PT1_PKSH_PT2_PKSL_T4_iiT6__param_1,
	.param .u64 .ptr .align 1 _ZN3cub18CUB_300001_SM_10006detail10radix_sort29DeviceRadixSortOnesweepKernelINS1_5radix10policy_hubIjNS0_8NullTypeEyE10Policy1000ELNS0_9SortOrderE0EjS6_yiiNS1_21identity_decomposer_tEEEvPT5_SC_PT3_PKSD_PT1_PKSH_PT2_PKSL_T4_iiT6__param_2,
	.param .u64 .ptr .align 1 _ZN3cub18CUB_300001_SM_10006detail10radix_sort29DeviceRadixSortOnesweepKernelINS1_5radix10policy_hubIjNS0_8NullTypeEyE10Policy1000ELNS0_9SortOrderE0EjS6_yiiNS1_21identity_decomposer_tEEEvPT5_SC_PT3_PKSD_PT1_PKSH_PT2_PKSL_T4_iiT6__param_3,
	.param .u64 .ptr .align 1 _ZN3cub18CUB_300001_SM_10006detail10radix_sort29DeviceRadixSortOnesweepKernelINS1_5radix10policy_hubIjNS0_8NullTypeEyE10Policy1000ELNS0_9SortOrderE0EjS6_yiiNS1_21identity_decomposer_tEEEvPT5_SC_PT3_PKSD_PT1_PKSH_PT2_PKSL_T4_iiT6__param_4,
	.param .u64 .ptr .align 1 _ZN3cub18CUB_300001_SM_10006detail10radix_sort29DeviceRadixSortOnesweepKernelINS1_5radix10policy_hubIjNS0_8NullTypeEyE10Policy1000ELNS0_9SortOrderE0EjS6_yiiNS1_21identity_decomposer_tEEEvPT5_SC_PT3_PKSD_PT1_PKSH_PT2_PKSL_T4_iiT6__param_5,
	.param .u64 .ptr .align 1 _ZN3cub18CUB_300001_SM_10006detail10radix_sort29DeviceRadixSortOnesweepKernelINS1_5radix10policy_hubIjNS0_8NullTypeEyE10Policy1000ELNS0_9SortOrderE0EjS6_yiiNS1_21identity_decomposer_tEEEvPT5_SC_PT3_PKSD_PT1_PKSH_PT2_PKSL_T4_iiT6__param_6,
	.param .u64 .ptr .align 1 _ZN3cub18CUB_300001_SM_10006detail10radix_sort29DeviceRadixSortOnesweepKernelINS1_5radix10policy_hubIjNS0_8NullTypeEyE10Policy1000ELNS0_9SortOrderE0EjS6_yiiNS1_21identity_decomposer_tEEEvPT5_SC_PT3_PKSD_PT1_PKSH_PT2_PKSL_T4_iiT6__param_7,
	.param .u32 _ZN3cub18CUB_300001_SM_10006detail10radix_sort29DeviceRadixSortOnesweepKernelINS1_5radix10policy_hubIjNS0_8NullTypeEyE10Policy1000ELNS0_9SortOrderE0EjS6_yiiNS1_21identity_decomposer_tEEEvPT5_SC_PT3_PKSD_PT1_PKSH_PT2_PKSL_T4_iiT6__param_8,
	.param .u32 _ZN3cub18CUB_300001_SM_10006detail10radix_sort29DeviceRadixSortOnesweepKernelINS1_5radix10policy_hubIjNS0_8NullTypeEyE10Policy1000ELNS0_9SortOrderE0EjS6_yiiNS1_21identity_decomposer_tEEEvPT5_SC_PT3_PKSD_PT1_PKSH_PT2_PKSL_T4_iiT6__param_9,
	.param .u32 _ZN3cub18CUB_300001_SM_10006detail10radix_sort29DeviceRadixSortOnesweepKernelINS1_5radix10policy_hubIjNS0_8NullTypeEyE10Policy1000ELNS0_9SortOrderE0EjS6_yiiNS1_21identity_decomposer_tEEEvPT5_SC_PT3_PKSD_PT1_PKSH_PT2_PKSL_T4_iiT6__param_10,
	.param .align 1 .b8 _ZN3cub18CUB_300001_SM_10006detail10radix_sort29DeviceRadixSortOnesweepKernelINS1_5radix10policy_hubIjNS0_8NullTypeEyE10Policy1000ELNS0_9SortOrderE0EjS6_yiiNS1_21identity_decomposer_tEEEvPT5_SC_PT3_PKSD_PT1_PKSH_PT2_PKSL_T4_iiT6__param_11[1]
)
.maxntid 384
{
	.reg .pred 	%p<143>;
	.reg .b32 	%r<1708>;
	.reg .b64 	%rd<242>;
	// demoted variable
	.shared .align 16 .b8 _ZZN3cub18CUB_300001_SM_10006detail10radix_sort29DeviceRadixSortOnesweepKernelINS1_5radix10policy_hubIjNS0_8NullTypeEyE10Policy1000ELNS0_9SortOrderE0EjS6_yiiNS1_21identity_decomposer_tEEEvPT5_SC_PT3_PKSD_PT1_PKSH_PT2_PKSL_T4_iiT6_E1s[31232];
	ld.param.u64 	%rd18, [_ZN3cub18CUB_300001_SM_10006detail10radix_sort29DeviceRadixSortOnesweepKernelINS1_5radix10policy_hubIjNS0_8NullTypeEyE10Policy1000ELNS0_9SortOrderE0EjS6_yiiNS1_21identity_decomposer_tEEEvPT5_SC_PT3_PKSD_PT1_PKSH_PT2_PKSL_T4_iiT6__param_1];
	ld.param.u64 	%rd22, [_ZN3cub18CUB_300001_SM_10006detail10radix_sort29DeviceRadixSortOnesweepKernelINS1_5radix10policy_hubIjNS0_8NullTypeEyE10Policy1000ELNS0_9SortOrderE0EjS6_yiiNS1_21identity_decomposer_tEEEvPT5_SC_PT3_PKSD_PT1_PKSH_PT2_PKSL_T4_iiT6__param_5];
	ld.param.u32 	%r247, [_ZN3cub18CUB_300001_SM_10006detail10radix_sort29DeviceRadixSortOnesweepKernelINS1_5radix10policy_hubIjNS0_8NullTypeEyE10Policy1000ELNS0_9SortOrderE0EjS6_yiiNS1_21identity_decomposer_tEEEvPT5_SC_PT3_PKSD_PT1_PKSH_PT2_PKSL_T4_iiT6__param_10];
	cvta.to.global.u64 	%rd1, %rd22;
	mov.u32 	%r1, %tid.x;
	shr.u32 	%r2, %r1, 5;
	// begin inline asm
	mov.u32 %r248, %laneid;
	// end inline asm
	setp.ne.s32 	%p1, %r1, 0;
	@%p1 bra 	$L__BB9_2;
	cvta.to.global.u64 	%rd23, %rd18;
	atom.global.add.u32 	%r249, [%rd23], 1;
	st.shared.u32 	[_ZZN3cub18CUB_300001_SM_10006detail10radix_sort29DeviceRadixSortOnesweepKernelINS1_5radix10policy_hubIjNS0_8NullTypeEyE10Policy1000ELNS0_9SortOrderE0EjS6_yiiNS1_21identity_decomposer_tEEEvPT5_SC_PT3_PKSD_PT1_PKSH_PT2_PKSL_T4_iiT6_E1s+29184], %r249;
$L__BB9_2:
	ld.param.u32 	%r1582, [_ZN3cub18CUB_300001_SM_10006detail10radix_sort29DeviceRadixSortOnesweepKernelINS1_5radix10policy_hubIjNS0_8NullTypeEyE10Policy1000ELNS0_9SortOrderE0EjS6_yiiNS1_21identity_decomposer_tEEEvPT5_SC_PT3_PKSD_PT1_PKSH_PT2_PKSL_T4_iiT6__param_8];
	bar.sync 	0;
	ld.shared.u32 	%r4, [_ZZN3cub18CUB_300001_SM_10006detail10radix_sort29DeviceRadixSortOnesweepKernelINS1_5radix10policy_hubIjNS0_8NullTypeEyE10Policy1000ELNS0_9SortOrderE0EjS6_yiiNS1_21identity_decomposer_tEEEvPT5_SC_PT3_PKSD_PT1_PKSH_PT2_PKSL_T4_iiT6_E1s+29184];
	mul.lo.s32 	%r250, %r4, 7296;
	add.s32 	%r251, %r250, 7296;
	setp.gt.s32 	%p2, %r251, %r1582;
	cvt.s64.s32 	%rd2, %r250;
	@%p2 bra 	$L__BB9_4;
	and.b32  	%r252, %r1, 31;
	and.b32  	%r253, %r1, 992;
	mul.lo.s32 	%r254, %r253, 19;
	or.b32  	%r255, %r254, %r252;
	cvt.u64.u32 	%rd24, %r255;
	add.s64 	%rd25, %rd24, %rd2;
	shl.b64 	%rd26, %rd25, 2;
	add.s64 	%rd27, %rd1, %rd26;
	ld.global.u32 	%r1653, [%rd27];
	ld.global.u32 	%r1654, [%rd27+128];
	ld.global.u32 	%r1655, [%rd27+256];
	ld.global.u32 	%r1656, [%rd27+384];
	ld.global.u32 	%r1657, [%rd27+512];
	ld.global.u32 	%r1658, [%rd27+640];
	ld.global.u32 	%r1659, [%rd27+768];
	ld.global.u32 	%r1660, [%rd27+896];
	ld.global.u32 	%r1661, [%rd27+1024];
	ld.global.u32 	%r1662, [%rd27+1152];
	ld.global.u32 	%r1663, [%rd27+1280];
	ld.global.u32 	%r1664, [%rd27+1408];
	ld.global.u32 	%r1665, [%rd27+1536];
	ld.global.u32 	%r1666, [%rd27+1664];
	ld.global.u32 	%r1667, [%rd27+1792];
	ld.global.u32 	%r1668, [%rd27+1920];
	ld.global.u32 	%r1669, [%rd27+2048];
	ld.global.u32 	%r1670, [%rd27+2176];
	ld.global.u32 	%r1671, [%rd27+2304];
	bra.uni 	$L__BB9_42;
$L__BB9_4:
	ld.param.u32 	%r1583, [_ZN3cub18CUB_300001_SM_10006detail10radix_sort29DeviceRadixSortOnesweepKernelINS1_5radix10policy_hubIjNS0_8NullTypeEyE10Policy1000ELNS0_9SortOrderE0EjS6_yiiNS1_21identity_decomposer_tEEEvPT5_SC_PT3_PKSD_PT1_PKSH_PT2_PKSL_T4_iiT6__param_8];
	cvt.u32.u64 	%r257, %rd2;
	sub.s32 	%r24, %r1583, %r257;
	and.b32  	%r258, %r1, 31;
	and.b32  	%r259, %r1, 992;
	mul.lo.s32 	%r260, %r259, 19;
	or.b32  	%r25, %r260, %r258;
	setp.ge.s32 	%p3, %r25, %r24;
	cvt.u64.u32 	%rd28, %r25;
	add.s64 	%rd29, %rd28, %rd2;
	shl.b64 	%rd30, %rd29, 2;
	add.s64 	%rd3, %rd1, %rd30;
	mov.b32 	%r1653, -1;
	@%p3 bra 	$L__BB9_6;
	ld.global.u32 	%r1653, [%rd3];
$L__BB9_6:
	add.s32 	%r262, %r25, 32;
	setp.ge.s32 	%p4, %r262, %r24;
	mov.b32 	%r1654, -1;
	@%p4 bra 	$L__BB9_8;
	ld.global.u32 	%r1654, [%rd3+128];
$L__BB9_8:
	add.s32 	%r264, %r25, 64;
	setp.ge.s32 	%p5, %r264, %r24;
	mov.b32 	%r1655, -1;
	@%p5 bra 	$L__BB9_10;
	ld.global.u32 	%r1655, [%rd3+256];
$L__BB9_10:
	add.s32 	%r266, %r25, 96;
	setp.ge.s32 	%p6, %r266, %r24;
	mov.b32 	%r1656, -1;
	@%p6 bra 	$L__BB9_12;
	ld.global.u32 	%r1656, [%rd3+384];
$L__BB9_12:
	add.s32 	%r268, %r25, 128;
	setp.ge.s32 	%p7, %r268, %r24;
	mov.b32 	%r1657, -1;
	@%p7 bra 	$L__BB9_14;
	ld.global.u32 	%r1657, [%rd3+512];
$L__BB9_14:
	add.s32 	%r270, %r25, 160;
	setp.ge.s32 	%p8, %r270, %r24;
	mov.b32 	%r1658, -1;
	@%p8 bra 	$L__BB9_16;
	ld.global.u32 	%r1658, [%rd3+640];
$L__BB9_16:
	add.s32 	%r272, %r25, 192;
	setp.ge.s32 	%p9, %r272, %r24;
	mov.b32 	%r1659, -1;
	@%p9 bra 	$L__BB9_18;
	ld.global.u32 	%r1659, [%rd3+768];
$L__BB9_18:
	add.s32 	%r274, %r25, 224;
	setp.ge.s32 	%p10, %r274, %r24;
	mov.b32 	%r1660, -1;
	@%p10 bra 	$L__BB9_20;
	ld.global.u32 	%r1660, [%rd3+896];
$L__BB9_20:
	add.s32 	%r276, %r25, 256;
	setp.ge.s32 	%p11, %r276, %r24;
	mov.b32 	%r1661, -1;
	@%p11 bra 	$L__BB9_22;
	ld.global.u32 	%r1661, [%rd3+1024];
$L__BB9_22:
	add.s32 	%r278, %r25, 288;
	setp.ge.s32 	%p12, %r278, %r24;
	mov.b32 	%r1662, -1;
	@%p12 bra 	$L__BB9_24;
	ld.global.u32 	%r1662, [%rd3+1152];
$L__BB9_24:
	add.s32 	%r280, %r25, 320;
	setp.ge.s32 	%p13, %r280, %r24;
	mov.b32 	%r1663, -1;
	@%p13 bra 	$L__BB9_26;
	ld.global.u32 	%r1663, [%rd3+1280];
$L__BB9_26:
	add.s32 	%r282, %r25, 352;
	setp.ge.s32 	%p14, %r282, %r24;
	mov.b32 	%r1664, -1;
	@%p14 bra 	$L__BB9_28;
	ld.global.u32 	%r1664, [%rd3+1408];
$L__BB9_28:
	add.s32 	%r284, %r25, 384;
	setp.ge.s32 	%p15, %r284, %r24;
	mov.b32 	%r1665, -1;
	@%p15 bra 	$L__BB9_30;
	ld.global.u32 	%r1665, [%rd3+1536];
$L__BB9_30:
	add.s32 	%r286, %r25, 416;
	setp.ge.s32 	%p16, %r286, %r24;
	mov.b32 	%r1666, -1;
	@%p16 bra 	$L__BB9_32;
	ld.global.u32 	%r1666, [%rd3+1664];
$L__BB9_32:
	add.s32 	%r288, %r25, 448;
	setp.ge.s32 	%p17, %r288, %r24;
	mov.b32 	%r1667, -1;
	@%p17 bra 	$L__BB9_34;
	ld.global.u32 	%r1667, [%rd3+1792];
$L__BB9_34:
	add.s32 	%r290, %r25, 480;
	setp.ge.s32 	%p18, %r290, %r24;
	mov.b32 	%r1668, -1;
	@%p18 bra 	$L__BB9_36;
	ld.global.u32 	%r1668, [%rd3+1920];
$L__BB9_36:
	add.s32 	%r292, %r25, 512;
	setp.ge.s32 	%p19, %r292, %r24;
	mov.b32 	%r1669, -1;
	@%p19 bra 	$L__BB9_38;
	ld.global.u32 	%r1669, [%rd3+2048];
$L__BB9_38:
	add.s32 	%r294, %r25, 544;
	setp.ge.s32 	%p20, %r294, %r24;
	mov.b32 	%r1670, -1;
	@%p20 bra 	$L__BB9_40;
	ld.global.u32 	%r1670, [%rd3+2176];
$L__BB9_40:
	add.s32 	%r296, %r25, 576;
	setp.ge.s32 	%p21, %r296, %r24;
	mov.b32 	%r1671, -1;
	@%p21 bra 	$L__BB9_42;
	ld.global.u32 	%r1671, [%rd3+2304];
$L__BB9_42:
	mov.b32 	%r297, -1;
	shl.b32 	%r298, %r297, %r247;
	not.b32 	%r82, %r298;
	shl.b32 	%r299, %r2, 10;
	mov.u32 	%r300, _ZZN3cub18CUB_300001_SM_10006detail10radix_sort29DeviceRadixSortOnesweepKernelINS1_5radix10policy_hubIjNS0_8NullTypeEyE10Policy1000ELNS0_9SortOrderE0EjS6_yiiNS1_21identity_decomposer_tEEEvPT5_SC_PT3_PKSD_PT1_PKSH_PT2_PKSL_T4_iiT6_E1s;
	add.s32 	%r83, %r300, %r299;
	setp.gt.s32 	%p22, %r248, 255;
	@%p22 bra 	$L__BB9_55;
	max.s32 	%r301, %r248, 224;
	sub.s32 	%r302, %r301, %r248;
	add.s32 	%r303, %r302, 31;
	shr.u32 	%r304, %r303, 5;
	add.s32 	%r84, %r304, 1;
	and.b32  	%r85, %r84, 15;
	setp.lt.u32 	%p23, %r303, 480;
	mov.u32 	%r1675, %r248;
	@%p23 bra 	$L__BB9_46;
	and.b32  	%r305, %r84, 268435440;
	neg.s32 	%r1673, %r305;
	shl.b32 	%r307, %r248, 2;
	add.s32 	%r308, %r299, %r307;
	add.s32 	%r310, %r308, %r300;
	add.s32 	%r1672, %r310, 1024;
	mov.u32 	%r1675, %r248;
$L__BB9_45:
	.pragma "nounroll";
	mov.b32 	%r311, 0;
	st.shared.u32 	[%r1672+-1024], %r311;
	st.shared.u32 	[%r1672+-896], %r311;
	st.shared.u32 	[%r1672+-768], %r311;
	st.shared.u32 	[%r1672+-640], %r311;
	st.shared.u32 	[%r1672+-512], %r311;
	st.shared.u32 	[%r1672+-384], %r311;
	st.shared.u32 	[%r1672+-256], %r311;
	st.shared.u32 	[%r1672+-128], %r311;
	st.shared.u32 	[%r1672], %r311;
	st.shared.u32 	[%r1672+128], %r311;
	st.shared.u32 	[%r1672+256], %r311;
	st.shared.u32 	[%r1672+384], %r311;
	st.shared.u32 	[%r1672+512], %r311;
	st.shared.u32 	[%r1672+640], %r311;
	st.shared.u32 	[%r1672+768], %r311;
	st.shared.u32 	[%r1672+896], %r311;
	add.s32 	%r1675, %r1675, 512;
	add.s32 	%r1673, %r1673, 16;
	add.s32 	%r1672, %r1672, 2048;
	setp.ne.s32 	%p24, %r1673, 0;
	@%p24 bra 	$L__BB9_45;
$L__BB9_46:
	setp.eq.s32 	%p25, %r85, 0;
	@%p25 bra 	$L__BB9_55;
	and.b32  	%r95, %r84, 7;
	setp.lt.u32 	%p26, %r85, 8;
	@%p26 bra 	$L__BB9_49;
	shl.b32 	%r312, %r1675, 2;
	add.s32 	%r313, %r83, %r312;
	mov.b32 	%r314, 0;
	st.shared.u32 	[%r313], %r314;
	st.shared.u32 	[%r313+128], %r314;
	st.shared.u32 	[%r313+256], %r314;
	st.shared.u32 	[%r313+384], %r314;
	st.shared.u32 	[%r313+512], %r314;
	st.shared.u32 	[%r313+640], %r314;
	st.shared.u32 	[%r313+768], %r314;
	st.shared.u32 	[%r313+896], %r314;
	add.s32 	%r1675, %r1675, 256;
$L__BB9_49:
	setp.eq.s32 	%p27, %r95, 0;
	@%p27 bra 	$L__BB9_55;
	and.b32  	%r98, %r84, 3;
	setp.lt.u32 	%p28, %r95, 4;
	@%p28 bra 	$L__BB9_52;
	shl.b32 	%r315, %r1675, 2;
	add.s32 	%r316, %r83, %r315;
	mov.b32 	%r317, 0;
	st.shared.u32 	[%r316], %r317;
	st.shared.u32 	[%r316+128], %r317;
	st.shared.u32 	[%r316+256], %r317;
	st.shared.u32 	[%r316+384], %r317;
	add.s32 	%r1675, %r1675, 128;
$L__BB9_52:
	setp.eq.s32 	%p29, %r98, 0;
	@%p29 bra 	$L__BB9_55;
	shl.b32 	%r319, %r1675, 2;
	add.s32 	%r320, %r299, %r319;
	add.s32 	%r1679, %r300, %r320;
	neg.s32 	%r1678, %r98;
$L__BB9_54:
	.pragma "nounroll";
	mov.b32 	%r322, 0;
	st.shared.u32 	[%r1679], %r322;
	add.s32 	%r1679, %r1679, 128;
	add.s32 	%r1678, %r1678, 1;
	setp.ne.s32 	%p30, %r1678, 0;
	@%p30 bra 	$L__BB9_54;
$L__BB9_55:
	ld.param.u32 	%r1590, [_ZN3cub18CUB_300001_SM_10006detail10radix_sort29DeviceRadixSortOnesweepKernelINS1_5radix10policy_hubIjNS0_8NullTypeEyE10Policy1000ELNS0_9SortOrderE0EjS6_yiiNS1_21identity_decomposer_tEEEvPT5_SC_PT3_PKSD_PT1_PKSH_PT2_PKSL_T4_iiT6__param_9];
	bar.warp.sync 	-1;
	shr.u32 	%r324, %r1653, %r1590;
	and.b32  	%r107, %r324, %r82;
	shl.b32 	%r325, %r1, 5;
	and.b32  	%r326, %r325, 31744;
	mov.u32 	%r327, _ZZN3cub18CUB_300001_SM_10006detail10radix_sort29DeviceRadixSortOnesweepKernelINS1_5radix10policy_hubIjNS0_8NullTypeEyE10Policy1000ELNS0_9SortOrderE0EjS6_yiiNS1_21identity_decomposer_tEEEvPT5_SC_PT3_PKSD_PT1_PKSH_PT2_PKSL_T4_iiT6_E1s;
	add.s32 	%r328, %r327, %r326;
	shl.b32 	%r329, %r107, 2;
	add.s32 	%r108, %r328, %r329;
	atom.shared.add.u32 	%r330, [%r108], 1;
	shr.u32 	%r331, %r1654, %r1590;
	and.b32  	%r332, %r331, %r82;
	shl.b32 	%r333, %r332, 2;
	add.s32 	%r109, %r328, %r333;
	atom.shared.add.u32 	%r334, [%r109], 1;
	shr.u32 	%r335, %r1655, %r1590;
	and.b32  	%r336, %r335, %r82;
	shl.b32 	%r337, %r336, 2;
	add.s32 	%r110, %r328, %r337;
	atom.shared.add.u32 	%r338, [%r110], 1;
	shr.u32 	%r339, %r1656, %r1590;
	and.b32  	%r340, %r339, %r82;
	shl.b32 	%r341, %r340, 2;
	add.s32 	%r111, %r328, %r341;
	atom.shared.add.u32 	%r342, [%r111], 1;
	shr.u32 	%r343, %r1657, %r1590;
	and.b32  	%r344, %r343, %r82;
	shl.b32 	%r345, %r344, 2;
	add.s32 	%r112, %r328, %r345;
	atom.shared.add.u32 	%r346, [%r112], 1;
	shr.u32 	%r347, %r1658, %r1590;
	and.b32  	%r348, %r347, %r82;
	shl.b32 	%r349, %r348, 2;
	add.s32 	%r113, %r328, %r349;
	atom.shared.add.u32 	%r350, [%r113], 1;
	shr.u32 	%r351, %r1659, %r1590;
	and.b32  	%r352, %r351, %r82;
	shl.b32 	%r353, %r352, 2;
	add.s32 	%r114, %r328, %r353;
	atom.shared.add.u32 	%r354, [%r114], 1;
	shr.u32 	%r355, %r1660, %r1590;
	and.b32  	%r356, %r355, %r82;
	shl.b32 	%r357, %r356, 2;
	add.s32 	%r358, %r328, %r357;
	atom.shared.add.u32 	%r359, [%r358], 1;
	shr.u32 	%r360, %r1661, %r1590;
	and.b32  	%r361, %r360, %r82;
	shl.b32 	%r362, %r361, 2;
	add.s32 	%r363, %r328, %r362;
	atom.shared.add.u32 	%r364, [%r363], 1;
	shr.u32 	%r365, %r1662, %r1590;
	and.b32  	%r366, %r365, %r82;
	shl.b32 	%r367, %r366, 2;
	add.s32 	%r115, %r328, %r367;
	atom.shared.add.u32 	%r368, [%r115], 1;
	shr.u32 	%r369, %r1663, %r1590;
	and.b32  	%r370, %r369, %r82;
	shl.b32 	%r371, %r370, 2;
	add.s32 	%r116, %r328, %r371;
	atom.shared.add.u32 	%r372, [%r116], 1;
	shr.u32 	%r373, %r1664, %r1590;
	and.b32  	%r374, %r373, %r82;
	shl.b32 	%r375, %r374, 2;
	add.s32 	%r117, %r328, %r375;
	atom.shared.add.u32 	%r376, [%r117], 1;
	shr.u32 	%r377, %r1665, %r1590;
	and.b32  	%r378, %r377, %r82;
	shl.b32 	%r379, %r378, 2;
	add.s32 	%r118, %r328, %r379;
	atom.shared.add.u32 	%r380, [%r118], 1;
	shr.u32 	%r381, %r1666, %r1590;
	and.b32  	%r382, %r381, %r82;
	shl.b32 	%r383, %r382, 2;
	add.s32 	%r119, %r328, %r383;
	atom.shared.add.u32 	%r384, [%r119], 1;
	shr.u32 	%r385, %r1667, %r1590;
	and.b32  	%r386, %r385, %r82;
	shl.b32 	%r387, %r386, 2;
	add.s32 	%r120, %r328, %r387;
	atom.shared.add.u32 	%r388, [%r120], 1;
	shr.u32 	%r389, %r1668, %r1590;
	and.b32  	%r390, %r389, %r82;
	shl.b32 	%r391, %r390, 2;
	add.s32 	%r392, %r328, %r391;
	atom.shared.add.u32 	%r393, [%r392], 1;
	shr.u32 	%r394, %r1669, %r1590;
	and.b32  	%r395, %r394, %r82;
	shl.b32 	%r396, %r395, 2;
	add.s32 	%r397, %r328, %r396;
	atom.shared.add.u32 	%r398, [%r397], 1;
	shr.u32 	%r399, %r1670, %r1590;
	and.b32  	%r400, %r399, %r82;
	shl.b32 	%r401, %r400, 2;
	add.s32 	%r402, %r328, %r401;
	atom.shared.add.u32 	%r403, [%r402], 1;
	shr.u32 	%r404, %r1671, %r1590;
	and.b32  	%r405, %r404, %r82;
	shl.b32 	%r406, %r405, 2;
	add.s32 	%r407, %r328, %r406;
	atom.shared.add.u32 	%r408, [%r407], 1;
	bar.sync 	0;
	setp.gt.u32 	%p31, %r1, 255;
	shl.b32 	%r409, %r1, 2;
	add.s32 	%r121, %r327, %r409;
	mov.b32 	%r1680, 0;
	@%p31 bra 	$L__BB9_57;
	ld.shared.u32 	%r410, [%r121];
	mov.b32 	%r411, 0;
	st.shared.u32 	[%r121], %r411;
	ld.shared.u32 	%r412, [%r121+1024];
	st.shared.u32 	[%r121+1024], %r410;
	add.s32 	%r413, %r412, %r410;
	ld.shared.u32 	%r414, [%r121+2048];
	st.shared.u32 	[%r121+2048], %r413;
	add.s32 	%r415, %r414, %r413;
	ld.shared.u32 	%r416, [%r121+3072];
	st.shared.u32 	[%r121+3072], %r415;
	add.s32 	%r417, %r416, %r415;
	ld.shared.u32 	%r418, [%r121+4096];
	st.shared.u32 	[%r121+4096], %r417;
	add.s32 	%r419, %r418, %r417;
	ld.shared.u32 	%r420, [%r121+5120];
	st.shared.u32 	[%r121+5120], %r419;
	add.s32 	%r421, %r420, %r419;
	ld.shared.u32 	%r422, [%r121+6144];
	st.shared.u32 	[%r121+6144], %r421;
	add.s32 	%r423, %r422, %r421;
	ld.shared.u32 	%r424, [%r121+7168];
	st.shared.u32 	[%r121+7168], %r423;
	add.s32 	%r425, %r424, %r423;
	ld.shared.u32 	%r426, [%r121+8192];
	st.shared.u32 	[%r121+8192], %r425;
	add.s32 	%r427, %r426, %r425;
	ld.shared.u32 	%r428, [%r121+9216];
	st.shared.u32 	[%r121+9216], %r427;
	add.s32 	%r429, %r428, %r427;
	ld.shared.u32 	%r430, [%r121+10240];
	st.shared.u32 	[%r121+10240], %r429;
	add.s32 	%r431, %r430, %r429;
	ld.shared.u32 	%r432, [%r121+11264];
	st.shared.u32 	[%r121+11264], %r431;
	add.s32 	%r1680, %r432, %r431;
$L__BB9_57:
	ld.param.u64 	%rd230, [_ZN3cub18CUB_300001_SM_10006detail10radix_sort29DeviceRadixSortOnesweepKernelINS1_5radix10policy_hubIjNS0_8NullTypeEyE10Policy1000ELNS0_9SortOrderE0EjS6_yiiNS1_21identity_decomposer_tEEEvPT5_SC_PT3_PKSD_PT1_PKSH_PT2_PKSL_T4_iiT6__param_0];
	cvta.to.global.u64 	%rd4, %rd230;
	setp.gt.u32 	%p32, %r1, 255;
	@%p32 bra 	$L__BB9_59;
	or.b32  	%r433, %r1680, 1073741824;
	shl.b32 	%r434, %r4, 8;
	add.s32 	%r435, %r434, %r1;
	mul.wide.s32 	%rd31, %r435, 4;
	add.s64 	%rd32, %rd4, %rd31;
	st.volatile.global.u32 	[%rd32], %r433;
$L__BB9_59:
	ld.param.u64 	%rd239, [_ZN3cub18CUB_300001_SM_10006detail10radix_sort29DeviceRadixSortOnesweepKernelINS1_5radix10policy_hubIjNS0_8NullTypeEyE10Policy1000ELNS0_9SortOrderE0EjS6_yiiNS1_21identity_decomposer_tEEEvPT5_SC_PT3_PKSD_PT1_PKSH_PT2_PKSL_T4_iiT6__param_4];
	cvta.to.global.u64 	%rd5, %rd239;
	setp.lt.u32 	%p33, %r1, 256;
	setp.eq.s32 	%p34, %r1680, 7296;
	and.pred  	%p35, %p33, %p34;
	selp.u32 	%r436, 1, 0, %p35;
	{ 
	.reg .pred 	%p1; 
	.reg .pred 	%p2; 
	setp.ne.u32 	%p1, %r436, 0; 
	bar.red.or.pred 	%p2, 0, %p1; 
	selp.u32 	%r437, 1, 0, %p2; 
	}
	setp.eq.s32 	%p36, %r437, 0;
	cvt.u64.u32 	%rd6, %r1;
	@%p36 bra 	$L__BB9_111;
	shl.b32 	%r438, %r1, 3;
	add.s32 	%r440, %r327, %r438;
	add.s32 	%r124, %r440, 29184;
	@%p32 bra 	$L__BB9_68;
	ld.param.u64 	%rd237, [_ZN3cub18CUB_300001_SM_10006detail10radix_sort29DeviceRadixSortOnesweepKernelINS1_5radix10policy_hubIjNS0_8NullTypeEyE10Policy1000ELNS0_9SortOrderE0EjS6_yiiNS1_21identity_decomposer_tEEEvPT5_SC_PT3_PKSD_PT1_PKSH_PT2_PKSL_T4_iiT6__param_3];
	cvta.to.global.u64 	%rd33, %rd237;
	shl.b64 	%rd34, %rd6, 3;
	add.s64 	%rd35, %rd33, %rd34;
	ld.global.u64 	%rd36, [%rd35];
	setp.gt.u32 	%p38, %r1, %r107;
	selp.b64 	%rd37, 7296, 0, %p38;
	sub.s64 	%rd240, %rd36, %rd37;
	st.shared.u64 	[%r124], %rd240;
	setp.lt.s32 	%p39, %r4, 1;
	mov.u32 	%r1684, %r1680;
	@%p39 bra 	$L__BB9_67;
	mov.b32 	%r1682, -1;
	mov.u32 	%r1681, %r4;
	mov.u32 	%r1684, %r1680;
$L__BB9_63:
	add.s32 	%r128, %r1681, -1;
$L__BB9_64:
	membar.cta;
	shl.b32 	%r442, %r128, 8;
	add.s32 	%r443, %r442, %r1;
	mul.wide.s32 	%rd38, %r443, 4;
	add.s64 	%rd39, %rd4, %rd38;
	ld.volatile.global.u32 	%r129, [%rd39];
	setp.eq.s32 	%p40, %r129, 0;
	@%p40 bra 	$L__BB9_64;
	and.b32  	%r444, %r129, 1073741823;
	add.s32 	%r1684, %r444, %r1684;
	setp.gt.s32 	%p41, %r129, -1;
	vote.sync.ballot.b32 	%r1682, %p41, %r1682;
	setp.gt.u32 	%p43, %r1681, 1;
	and.pred  	%p44, %p41, %p43;
	mov.u32 	%r1681, %r128;
	@%p44 bra 	$L__BB9_63;
	ld.shared.u64 	%rd240, [%r124];
$L__BB9_67:
	or.b32  	%r445, %r1684, -2147483648;
	shl.b32 	%r446, %r4, 8;
	add.s32 	%r447, %r446, %r1;
	mul.wide.s32 	%rd40, %r447, 4;
	add.s64 	%rd41, %rd4, %rd40;
	st.volatile.global.u32 	[%rd41], %r445;
	sub.s32 	%r448, %r1684, %r1680;
	cvt.s64.s32 	%rd42, %r448;
	add.s64 	%rd43, %rd240, %rd42;
	st.shared.u64 	[%r124], %rd43;
$L__BB9_68:
	ld.param.u32 	%r1584, [_ZN3cub18CUB_300001_SM_10006detail10radix_sort29DeviceRadixSortOnesweepKernelINS1_5radix10policy_hubIjNS0_8NullTypeEyE10Policy1000ELNS0_9SortOrderE0EjS6_yiiNS1_21identity_decomposer_tEEEvPT5_SC_PT3_PKSD_PT1_PKSH_PT2_PKSL_T4_iiT6__param_8];
	ld.param.u64 	%rd233, [_ZN3cub18CUB_300001_SM_10006detail10radix_sort29DeviceRadixSortOnesweepKernelINS1_5radix10policy_hubIjNS0_8NullTypeEyE10Policy1000ELNS0_9SortOrderE0EjS6_yiiNS1_21identity_decomposer_tEEEvPT5_SC_PT3_PKSD_PT1_PKSH_PT2_PKSL_T4_iiT6__param_2];
	mad.lo.s32 	%r133, %r4, 7296, 7296;
	setp.lt.s32 	%p46, %r133, %r1584;
	setp.eq.s64 	%p47, %rd233, 0;
	or.pred  	%p48, %p47, %p46;
	or.pred  	%p49, %p32, %p48;
	@%p49 bra 	$L__BB9_70;
	ld.param.u64 	%rd234, [_ZN3cub18CUB_300001_SM_10006detail10radix_sort29DeviceRadixSortOnesweepKernelINS1_5radix10policy_hubIjNS0_8NullTypeEyE10Policy1000ELNS0_9SortOrderE0EjS6_yiiNS1_21identity_decomposer_tEEEvPT5_SC_PT3_PKSD_PT1_PKSH_PT2_PKSL_T4_iiT6__param_2];
	ld.shared.u64 	%rd44, [%r124];
	setp.gt.u32 	%p50, %r1, %r107;
	selp.b64 	%rd45, 7296, 0, %p50;
	cvt.s64.s32 	%rd46, %r1680;
	add.s64 	%rd47, %rd45, %rd46;
	add.s64 	%rd48, %rd47, %rd44;
	cvta.to.global.u64 	%rd49, %rd234;
	shl.b64 	%rd50, %rd6, 3;
	add.s64 	%rd51, %rd49, %rd50;
	st.global.u64 	[%rd51], %rd48;
$L__BB9_70:
	ld.param.u32 	%r1585, [_ZN3cub18CUB_300001_SM_10006detail10radix_sort29DeviceRadixSortOnesweepKernelINS1_5radix10policy_hubIjNS0_8NullTypeEyE10Policy1000ELNS0_9SortOrderE0EjS6_yiiNS1_21identity_decomposer_tEEEvPT5_SC_PT3_PKSD_PT1_PKSH_PT2_PKSL_T4_iiT6__param_8];
	setp.gt.s32 	%p51, %r133, %r1585;
	bar.sync 	0;
	shl.b32 	%r449, %r107, 3;
	add.s32 	%r451, %r327, %r449;
	ld.shared.u64 	%rd10, [%r451+29184];
	@%p51 bra 	$L__BB9_72;
	and.b32  	%r452, %r1, 31;
	and.b32  	%r453, %r1, 992;
	mul.lo.s32 	%r454, %r453, 19;
	or.b32  	%r455, %r454, %r452;
	cvt.u64.u32 	%rd52, %r455;
	add.s64 	%rd53, %rd10, %rd52;
	shl.b64 	%rd54, %rd53, 2;
	add.s64 	%rd55, %rd5, %rd54;
	st.global.u32 	[%rd55], %r1653;
	st.global.u32 	[%rd55+128], %r1654;
	st.global.u32 	[%rd55+256], %r1655;
	st.global.u32 	[%rd55+384], %r1656;
	st.global.u32 	[%rd55+512], %r1657;
	st.global.u32 	[%rd55+640], %r1658;
	st.global.u32 	[%rd55+768], %r1659;
	st.global.u32 	[%rd55+896], %r1660;
	st.global.u32 	[%rd55+1024], %r1661;
	st.global.u32 	[%rd55+1152], %r1662;
	st.global.u32 	[%rd55+1280], %r1663;
	st.global.u32 	[%rd55+1408], %r1664;
	st.global.u32 	[%rd55+1536], %r1665;
	st.global.u32 	[%rd55+1664], %r1666;
	st.global.u32 	[%rd55+1792], %r1667;
	st.global.u32 	[%rd55+1920], %r1668;
	st.global.u32 	[%rd55+2048], %r1669;
	st.global.u32 	[%rd55+2176], %r1670;
	st.global.u32 	[%rd55+2304], %r1671;
	bra.uni 	$L__BB9_110;
$L__BB9_72:
	ld.param.u32 	%r1586, [_ZN3cub18CUB_300001_SM_10006detail10radix_sort29DeviceRadixSortOnesweepKernelINS1_5radix10policy_hubIjNS0_8NullTypeEyE10Policy1000ELNS0_9SortOrderE0EjS6_yiiNS1_21identity_decomposer_tEEEvPT5_SC_PT3_PKSD_PT1_PKSH_PT2_PKSL_T4_iiT6__param_8];
	mad.lo.s32 	%r134, %r4, -7296, %r1586;
	and.b32  	%r456, %r1, 31;
	and.b32  	%r457, %r1, 992;
	mul.lo.s32 	%r458, %r457, 19;
	or.b32  	%r135, %r458, %r456;
	setp.ge.s32 	%p52, %r135, %r134;
	cvt.u64.u32 	%rd56, %r135;
	add.s64 	%rd57, %rd10, %rd56;
	shl.b64 	%rd58, %rd57, 2;
	add.s64 	%rd11, %rd5, %rd58;
	@%p52 bra 	$L__BB9_74;
	st.global.u32 	[%rd11], %r1653;
$L__BB9_74:
	add.s32 	%r459, %r135, 32;
	setp.ge.s32 	%p53, %r459, %r134;
	@%p53 bra 	$L__BB9_76;
	st.global.u32 	[%rd11+128], %r1654;
$L__BB9_76:
	add.s32 	%r460, %r135, 64;
	setp.ge.s32 	%p54, %r460, %r134;
	@%p54 bra 	$L__BB9_78;
	st.global.u32 	[%rd11+256], %r1655;
$L__BB9_78:
	add.s32 	%r461, %r135, 96;
	setp.ge.s32 	%p55, %r461, %r134;
	@%p55 bra 	$L__BB9_80;
	st.global.u32 	[%rd11+384], %r1656;
$L__BB9_80:
	add.s32 	%r462, %r135, 128;
	setp.ge.s32 	%p56, %r462, %r134;
	@%p56 bra 	$L__BB9_82;
	st.global.u32 	[%rd11+512], %r1657;
$L__BB9_82:
	add.s32 	%r463, %r135, 160;
	setp.ge.s32 	%p57, %r463, %r134;
	@%p57 bra 	$L__BB9_84;
	st.global.u32 	[%rd11+640], %r1658;
$L__BB9_84:
	add.s32 	%r464, %r135, 192;
	setp.ge.s32 	%p58, %r464, %r134;
	@%p58 bra 	$L__BB9_86;
	st.global.u32 	[%rd11+768], %r1659;
$L__BB9_86:
	add.s32 	%r465, %r135, 224;
	setp.ge.s32 	%p59, %r465, %r134;
	@%p59 bra 	$L__BB9_88;
	st.global.u32 	[%rd11+896], %r1660;
$L__BB9_88:
	add.s32 	%r466, %r135, 256;
	setp.ge.s32 	%p60, %r466, %r134;
	@%p60 bra 	$L__BB9_90;
	st.global.u32 	[%rd11+1024], %r1661;
$L__BB9_90:
	add.s32 	%r467, %r135, 288;
	setp.ge.s32 	%p61, %r467, %r134;
	@%p61 bra 	$L__BB9_92;
	st.global.u32 	[%rd11+1152], %r1662;
$L__BB9_92:
	add.s32 	%r468, %r135, 320;
	setp.ge.s32 	%p62, %r468, %r134;
	@%p62 bra 	$L__BB9_94;
	st.global.u32 	[%rd11+1280], %r1663;
$L__BB9_94:
	add.s32 	%r469, %r135, 352;
	setp.ge.s32 	%p63, %r469, %r134;
	@%p63 bra 	$L__BB9_96;
	st.global.u32 	[%rd11+1408], %r1664;
$L__BB9_96:
	add.s32 	%r470, %r135, 384;
	setp.ge.s32 	%p64, %r470, %r134;
	@%p64 bra 	$L__BB9_98;
	st.global.u32 	[%rd11+1536], %r1665;
$L__BB9_98:
	add.s32 	%r471, %r135, 416;
	setp.ge.s32 	%p65, %r471, %r134;
	@%p65 bra 	$L__BB9_100;
	st.global.u32 	[%rd11+1664], %r1666;
$L__BB9_100:
	add.s32 	%r472, %r135, 448;
	setp.ge.s32 	%p66, %r472, %r134;
	@%p66 bra 	$L__BB9_102;
	st.global.u32 	[%rd11+1792], %r1667;
$L__BB9_102:
	add.s32 	%r473, %r135, 480;
	setp.ge.s32 	%p67, %r473, %r134;
	@%p67 bra 	$L__BB9_104;
	st.global.u32 	[%rd11+1920], %r1668;
$L__BB9_104:
	add.s32 	%r474, %r135, 512;
	setp.ge.s32 	%p68, %r474, %r134;
	@%p68 bra 	$L__BB9_106;
	st.global.u32 	[%rd11+2048], %r1669;
$L__BB9_106:
	add.s32 	%r475, %r135, 544;
	setp.ge.s32 	%p69, %r475, %r134;
	@%p69 bra 	$L__BB9_108;
	st.global.u32 	[%rd11+2176], %r1670;
$L__BB9_108:
	add.s32 	%r476, %r135, 576;
	setp.ge.s32 	%p70, %r476, %r134;
	@%p70 bra 	$L__BB9_110;
	st.global.u32 	[%rd11+2304], %r1671;
$L__BB9_110:
	// begin inline asm
	exit;
	// end inline asm
$L__BB9_111:
	mul.hi.u32 	%r477, %r1, 357913942;
	add.s32 	%r478, %r477, %r1;
	shl.b32 	%r479, %r478, 2;
	add.s32 	%r481, %r327, %r479;
	add.s32 	%r136, %r481, 13328;
	st.shared.u32 	[%r481+13328], %r1680;
	bar.sync 	0;
	setp.gt.u32 	%p71, %r1, 31;
	@%p71 bra 	$L__BB9_113;
	mov.u32 	%r512, _ZZN3cub18CUB_300001_SM_10006detail10radix_sort29DeviceRadixSortOnesweepKernelINS1_5radix10policy_hubIjNS0_8NullTypeEyE10Policy1000ELNS0_9SortOrderE0EjS6_yiiNS1_21identity_decomposer_tEEEvPT5_SC_PT3_PKSD_PT1_PKSH_PT2_PKSL_T4_iiT6_E1s;
	mad.lo.s32 	%r513, %r1, 52, %r512;
	ld.shared.u32 	%r514, [%r513+13328];
	ld.shared.u32 	%r515, [%r513+13332];
	ld.shared.u32 	%r516, [%r513+13336];
	ld.shared.u32 	%r517, [%r513+13340];
	ld.shared.u32 	%r518, [%r513+13344];
	ld.shared.u32 	%r519, [%r513+13348];
	ld.shared.u32 	%r520, [%r513+13352];
	ld.shared.u32 	%r521, [%r513+13356];
	ld.shared.u32 	%r522, [%r513+13360];
	ld.shared.u32 	%r523, [%r513+13364];
	ld.shared.u32 	%r524, [%r513+13368];
	ld.shared.u32 	%r525, [%r513+13372];
	add.s32 	%r526, %r515, %r514;
	add.s32 	%r527, %r526, %r516;
	add.s32 	%r528, %r527, %r517;
	add.s32 	%r529, %r528, %r518;
	add.s32 	%r530, %r529, %r519;
	add.s32 	%r531, %r530, %r520;
	add.s32 	%r532, %r531, %r521;
	add.s32 	%r533, %r532, %r522;
	add.s32 	%r534, %r533, %r523;
	add.s32 	%r535, %r534, %r524;
	add.s32 	%r486, %r535, %r525;
	mov.b32 	%r484, 1;
	mov.b32 	%r509, 0;
	mov.b32 	%r511, -1;
	// begin inline asm
	{  .reg .s32 r0;  .reg .pred p;  shfl.sync.up.b32 r0|p, %r486, %r484, %r509, %r511;  @p add.s32 r0, r0, %r486;  mov.s32 %r482, r0;}
	// end inline asm
	mov.b32 	%r490, 2;
	// begin inline asm
	{  .reg .s32 r0;  .reg .pred p;  shfl.sync.up.b32 r0|p, %r482, %r490, %r509, %r511;  @p add.s32 r0, r0, %r482;  mov.s32 %r488, r0;}
	// end inline asm
	mov.b32 	%r496, 4;
	// begin inline asm
	{  .reg .s32 r0;  .reg .pred p;  shfl.sync.up.b32 r0|p, %r488, %r496, %r509, %r511;  @p add.s32 r0, r0, %r488;  mov.s32 %r494, r0;}
	// end inline asm
	mov.b32 	%r502, 8;
	// begin inline asm
	{  .reg .s32 r0;  .reg .pred p;  shfl.sync.up.b32 r0|p, %r494, %r502, %r509, %r511;  @p add.s32 r0, r0, %r494;  mov.s32 %r500, r0;}
	// end inline asm
	mov.b32 	%r508, 16;
	// begin inline asm
	{  .reg .s32 r0;  .reg .pred p;  shfl.sync.up.b32 r0|p, %r500, %r508, %r509, %r511;  @p add.s32 r0, r0, %r500;  mov.s32 %r506, r0;}
	// end inline asm
	sub.s32 	%r536, %r506, %r486;
	add.s32 	%r537, %r514, %r536;
	add.s32 	%r538, %r515, %r537;
	add.s32 	%r539, %r516, %r538;
	add.s32 	%r540, %r517, %r539;
	add.s32 	%r541, %r518, %r540;
	add.s32 	%r542, %r519, %r541;
	add.s32 	%r543, %r520, %r542;
	add.s32 	%r544, %r521, %r543;
	add.s32 	%r545, %r522, %r544;
	add.s32 	%r546, %r523, %r545;
	add.s32 	%r547, %r524, %r546;
	st.shared.u32 	[%r513+13328], %r536;
	st.shared.u32 	[%r513+13332], %r537;
	st.shared.u32 	[%r513+13336], %r538;
	st.shared.u32 	[%r513+13340], %r539;
	st.shared.u32 	[%r513+13344], %r540;
	st.shared.u32 	[%r513+13348], %r541;
	st.shared.u32 	[%r513+13352], %r542;
	st.shared.u32 	[%r513+13356], %r543;
	st.shared.u32 	[%r513+13360], %r544;
	st.shared.u32 	[%r513+13364], %r545;
	st.shared.u32 	[%r513+13368], %r546;
	st.shared.u32 	[%r513+13372], %r547;
$L__BB9_113:
	setp.gt.u32 	%p72, %r1, 255;
	bar.sync 	0;
	ld.shared.u32 	%r137, [%r136];
	@%p72 bra 	$L__BB9_115;
	ld.shared.u32 	%r548, [%r121];
	add.s32 	%r549, %r548, %r137;
	st.shared.u32 	[%r121], %r549;
	ld.shared.u32 	%r550, [%r121+1024];
	add.s32 	%r551, %r550, %r137;
	st.shared.u32 	[%r121+1024], %r551;
	ld.shared.u32 	%r552, [%r121+2048];
	add.s32 	%r553, %r552, %r137;
	st.shared.u32 	[%r121+2048], %r553;
	ld.shared.u32 	%r554, [%r121+3072];
	add.s32 	%r555, %r554, %r137;
	st.shared.u32 	[%r121+3072], %r555;
	ld.shared.u32 	%r556, [%r121+4096];
	add.s32 	%r557, %r556, %r137;
	st.shared.u32 	[%r121+4096], %r557;
	ld.shared.u32 	%r558, [%r121+5120];
	add.s32 	%r559, %r558, %r137;
	st.shared.u32 	[%r121+5120], %r559;
	ld.shared.u32 	%r560, [%r121+6144];
	add.s32 	%r561, %r560, %r137;
	st.shared.u32 	[%r121+6144], %r561;
	ld.shared.u32 	%r562, [%r121+7168];
	add.s32 	%r563, %r562, %r137;
	st.shared.u32 	[%r121+7168], %r563;
	ld.shared.u32 	%r564, [%r121+8192];
	add.s32 	%r565, %r564, %r137;
	st.shared.u32 	[%r121+8192], %r565;
	ld.shared.u32 	%r566, [%r121+9216];
	add.s32 	%r567, %r566, %r137;
	st.shared.u32 	[%r121+9216], %r567;
	ld.shared.u32 	%r568, [%r121+10240];
	add.s32 	%r569, %r568, %r137;
	st.shared.u32 	[%r121+10240], %r569;
	ld.shared.u32 	%r570, [%r121+11264];
	add.s32 	%r571, %r570, %r137;
	st.shared.u32 	[%r121+11264], %r571;
$L__BB9_115:
	bar.sync 	0;
	// begin inline asm
	mov.u32 %r572, %lanemask_le;
	// end inline asm
	mov.b32 	%r575, 1;
	// begin inline asm
	{
    .reg .pred p;
    and.b32 %r573, %r107, %r575;    setp.ne.u32 p, %r573, 0;
    vote.ballot.sync.b32 %r573, p, 0xffffffff;
    @!p not.b32 %r573, %r573;
}

	// end inline asm
	mov.b32 	%r578, 2;
	// begin inline asm
	{
    .reg .pred p;
    and.b32 %r576, %r107, %r578;    setp.ne.u32 p, %r576, 0;
    vote.ballot.sync.b32 %r576, p, 0xffffffff;
    @!p not.b32 %r576, %r576;
}

	// end inline asm
	and.b32  	%r598, %r576, %r573;
	mov.b32 	%r581, 4;
	// begin inline asm
	{
    .reg .pred p;
    and.b32 %r579, %r107, %r581;    setp.ne.u32 p, %r579, 0;
    vote.ballot.sync.b32 %r579, p, 0xffffffff;
    @!p not.b32 %r579, %r579;
}

	// end inline asm
	and.b32  	%r599, %r579, %r598;
	mov.b32 	%r584, 8;
	// begin inline asm
	{
    .reg .pred p;
    and.b32 %r582, %r107, %r584;    setp.ne.u32 p, %r582, 0;
    vote.ballot.sync.b32 %r582, p, 0xffffffff;
    @!p not.b32 %r582, %r582;
}

	// end inline asm
	and.b32  	%r600, %r582, %r599;
	mov.b32 	%r587, 16;
	// begin inline asm
	{
    .reg .pred p;
    and.b32 %r585, %r107, %r587;    setp.ne.u32 p, %r585, 0;
    vote.ballot.sync.b32 %r585, p, 0xffffffff;
    @!p not.b32 %r585, %r585;
}

	// end inline asm
	and.b32  	%r601, %r585, %r600;
	mov.b32 	%r590, 32;
	// begin inline asm
	{
    .reg .pred p;
    and.b32 %r588, %r107, %r590;    setp.ne.u32 p, %r588, 0;
    vote.ballot.sync.b32 %r588, p, 0xffffffff;
    @!p not.b32 %r588, %r588;
}

	// end inline asm
	and.b32  	%r602, %r588, %r601;
	mov.b32 	%r593, 64;
	// begin inline asm
	{
    .reg .pred p;
    and.b32 %r591, %r107, %r593;    setp.ne.u32 p, %r591, 0;
    vote.ballot.sync.b32 %r591, p, 0xffffffff;
    @!p not.b32 %r591, %r591;
}

	// end inline asm
	and.b32  	%r603, %r591, %r602;
	mov.b32 	%r596, 128;
	// begin inline asm
	{
    .reg .pred p;
    and.b32 %r594, %r107, %r596;    setp.ne.u32 p, %r594, 0;
    vote.ballot.sync.b32 %r594, p, 0xffffffff;
    @!p not.b32 %r594, %r594;
}

	// end inline asm
	and.b32  	%r604, %r594, %r603;
	clz.b32 	%r605, %r604;
	sub.s32 	%r139, 31, %r605;
	and.b32  	%r606, %r572, %r604;
	popc.b32 	%r140, %r606;
	setp.ne.s32 	%p73, %r248, %r139;
	mov.b32 	%r1685, 0;
	@%p73 bra 	$L__BB9_117;
	atom.shared.add.u32 	%r1685, [%r108], %r140;
$L__BB9_117:
	ld.param.u32 	%r1591, [_ZN3cub18CUB_300001_SM_10006detail10radix_sort29DeviceRadixSortOnesweepKernelINS1_5radix10policy_hubIjNS0_8NullTypeEyE10Policy1000ELNS0_9SortOrderE0EjS6_yiiNS1_21identity_decomposer_tEEEvPT5_SC_PT3_PKSD_PT1_PKSH_PT2_PKSL_T4_iiT6__param_9];
	shfl.sync.idx.b32	%r632|%p74, %r1685, %r139, 31, -1;
	add.s32 	%r143, %r140, %r632;
	shr.u32 	%r633, %r1654, %r1591;
	and.b32  	%r629, %r633, %r82;
	mov.b32 	%r609, 1;
	// begin inline asm
	{
    .reg .pred p;
    and.b32 %r607, %r629, %r609;    setp.ne.u32 p, %r607, 0;
    vote.ballot.sync.b32 %r607, p, 0xffffffff;
    @!p not.b32 %r607, %r607;
}

	// end inline asm
	mov.b32 	%r612, 2;
	// begin inline asm
	{
    .reg .pred p;
    and.b32 %r610, %r629, %r612;    setp.ne.u32 p, %r610, 0;
    vote.ballot.sync.b32 %r610, p, 0xffffffff;
    @!p not.b32 %r610, %r610;
}

	// end inline asm
	and.b32  	%r634, %r610, %r607;
	mov.b32 	%r615, 4;
	// begin inline asm
	{
    .reg .pred p;
    and.b32 %r613, %r629, %r615;    setp.ne.u32 p, %r613, 0;
    vote.ballot.sync.b32 %r613, p, 0xffffffff;
    @!p not.b32 %r613, %r613;
}

	// end inline asm
	and.b32  	%r635, %r613, %r634;
	mov.b32 	%r618, 8;
	// begin inline asm
	{
    .reg .pred p;
    and.b32 %r616, %r629, %r618;    setp.ne.u32 p, %r616, 0;
    vote.ballot.sync.b32 %r616, p, 0xffffffff;
    @!p not.b32 %r616, %r616;
}

	// end inline asm
	and.b32  	%r636, %r616, %r635;
	mov.b32 	%r621, 16;
	// begin inline asm
	{
    .reg .pred p;
    and.b32 %r619, %r629, %r621;    setp.ne.u32 p, %r619, 0;
    vote.ballot.sync.b32 %r619, p, 0xffffffff;
    @!p not.b32 %r619, %r619;
}

	// end inline asm
	and.b32  	%r637, %r619, %r636;
	mov.b32 	%r624, 32;
	// begin inline asm
	{
    .reg .pred p;
    and.b32 %r622, %r629, %r624;    setp.ne.u32 p, %r622, 0;
    vote.ballot.sync.b32 %r622, p, 0xffffffff;
    @!p not.b32 %r622, %r622;
}

	// end inline asm
	and.b32  	%r638, %r622, %r637;
	mov.b32 	%r627, 64;
	// begin inline asm
	{
    .reg .pred p;
    and.b32 %r625, %r629, %r627;    setp.ne.u32 p, %r625, 0;
    vote.ballot.sync.b32 %r625, p, 0xffffffff;
    @!p not.b32 %r625, %r625;
}

	// end inline asm
	and.b32  	%r639, %r625, %r638;
	mov.b32 	%r630, 128;
	// begin inline asm
	{
    .reg .pred p;
    and.b32 %r628, %r629, %r630;    setp.ne.u32 p, %r628, 0;
    vote.ballot.sync.b32 %r628, p, 0xffffffff;
    @!p not.b32 %r628, %r628;
}

	// end inline asm
	and.b32  	%r640, %r628, %r639;
	clz.b32 	%r641, %r640;
	sub.s32 	%r144, 31, %r641;
	and.b32  	%r642, %r572, %r640;
	popc.b32 	%r145, %r642;
	setp.ne.s32 	%p75, %r248, %r144;
	mov.b32 	%r1686, 0;
	@%p75 bra 	$L__BB9_119;
	atom.shared.add.u32 	%r1686, [%r109], %r145;
$L__BB9_119:
	ld.param.u32 	%r1592, [_ZN3cub18CUB_300001_SM_10006detail10radix_sort29DeviceRadixSortOnesweepKernelINS1_5radix10policy_hubIjNS0_8NullTypeEyE10Policy1000ELNS0_9SortOrderE0EjS6_yiiNS1_21identity_decomposer_tEEEvPT5_SC_PT3_PKSD_PT1_PKSH_PT2_PKSL_T4_iiT6__param_9];
	shfl.sync.idx.b32	%r668|%p76, %r1686, %r144, 31, -1;
	add.s32 	%r148, %r145, %r668;
	shr.u32 	%r669, %r1655, %r1592;
	and.b32  	%r665, %r669, %r82;
	mov.b32 	%r645, 1;
	// begin inline asm
	{
    .reg .pred p;
    and.b32 %r643, %r665, %r645;    setp.ne.u32 p, %r643, 0;
    vote.ballot.sync.b32 %r643, p, 0xffffffff;
    @!p not.b32 %r643, %r643;
}

	// end inline asm
	mov.b32 	%r648, 2;
	// begin inline asm
	{
    .reg .pred p;
    and.b32 %r646, %r665, %r648;    setp.ne.u32 p, %r646, 0;
    vote.ballot.sync.b32 %r646, p, 0xffffffff;
    @!p not.b32 %r646, %r646;
}

	// end inline asm
	and.b32  	%r670, %r646, %r643;
	mov.b32 	%r651, 4;
	// begin inline asm
	{
    .reg .pred p;
    and.b32 %r649, %r665, %r651;    setp.ne.u32 p, %r649, 0;
    vote.ballot.sync.b32 %r649, p, 0xffffffff;
    @!p not.b32 %r649, %r649;
}

	// end inline asm
	and.b32  	%r671, %r649, %r670;
	mov.b32 	%r654, 8;
	// begin inline asm
	{
    .reg .pred p;
    and.b32 %r652, %r665, %r654;    setp.ne.u32 p, %r652, 0;
    vote.ballot.sync.b32 %r652, p, 0xffffffff;
    @!p not.b32 %r652, %r652;
}

	// end inline asm
	and.b32  	%r672, %r652, %r671;
	mov.b32 	%r657, 16;
	// begin inline asm
	{
    .reg .pred p;
    and.b32 %r655, %r665, %r657;    setp.ne.u32 p, %r655, 0;
    vote.ballot.sync.b32 %r655, p, 0xffffffff;
    @!p not.b32 %r655, %r655;
}

	// end inline asm
	and.b32  	%r673, %r655, %r672;
	mov.b32 	%r660, 32;
	// begin inline asm
	{
    .reg .pred p;
    and.b32 %r658, %r665, %r660;    setp.ne.u32 p, %r658, 0;
    vote.ballot.sync.b32 %r658, p, 0xffffffff;
    @!p not.b32 %r658, %r658;
}

	// end inline asm
	and.b32  	%r674, %r658, %r673;
	mov.b32 	%r663, 64;
	// begin inline asm
	{
    .reg .pred p;
    and.b32 %r661, %r665, %r663;    setp.ne.u32 p, %r661, 0;
    vote.ballot.sync.b32 %r661, p, 0xffffffff;
    @!p not.b32 %r661, %r661;
}

	// end inline asm
	and.b32  	%r675, %r661, %r674;
	mov.b32 	%r666, 128;
	// begin inline asm
	{
    .reg .pred p;
    and.b32 %r664, %r665, %r666;    setp.ne.u32 p, %r664, 0;
    vote.ballot.sync.b32 %r664, p, 0xffffffff;
    @!p not.b32 %r664, %r664;
}

	// end inline asm
	and.b32  	%r676, %r664, %r675;
	clz.b32 	%r677, %r676;
	sub.s32 	%r149, 31, %r677;
	and.b32  	%r678, %r572, %r676;
	popc.b32 	%r150, %r678;
	setp.ne.s32 	%p77, %r248, %r149;
	mov.b32 	%r1687, 0;
	@%p77 bra 	$L__BB9_121;
	atom.shared.add.u32 	%r1687, [%r110], %r150;
$L__BB9_121:
	ld.param.u32 	%r1593, [_ZN3cub18CUB_300001_SM_10006detail10radix_sort29DeviceRadixSortOnesweepKernelINS1_5radix10policy_hubIjNS0_8NullTypeEyE10Policy1000ELNS0_9SortOrderE0EjS6_yiiNS1_21identity_decomposer_tEEEvPT5_SC_PT3_PKSD_PT1_PKSH_PT2_PKSL_T4_iiT6__param_9];
	shfl.sync.idx.b32	%r704|%p78, %r1687, %r149, 31, -1;
	add.s32 	%r153, %r150, %r704;
	shr.u32 	%r705, %r1656, %r1593;
	and.b32  	%r701, %r705, %r82;
	mov.b32 	%r681, 1;
	// begin inline asm
	{
    .reg .pred p;
    and.b32 %r679, %r701, %r681;    setp.ne.u32 p, %r679, 0;
    vote.ballot.sync.b32 %r679, p, 0xffffffff;
    @!p not.b32 %r679, %r679;
}

	// end inline asm
	mov.b32 	%r684, 2;
	// begin inline asm
	{
    .reg .pred p;
    and.b32 %r682, %r701, %r684;    setp.ne.u32 p, %r682, 0;
    vote.ballot.sync.b32 %r682, p, 0xffffffff;
    @!p not.b32 %r682, %r682;
}

	// end inline asm
	and.b32  	%r706, %r682, %r679;
	mov.b32 	%r687, 4;
	// begin inline asm
	{
    .reg .pred p;
    and.b32 %r685, %r701, %r687;    setp.ne.u32 p, %r685, 0;
    vote.ballot.sync.b32 %r685, p, 0xffffffff;
    @!p not.b32 %r685, %r685;
}

	// end inline asm
	and.b32  	%r707, %r685, %r706;
	mov.b32 	%r690, 8;
	// begin inline asm
	{
    .reg .pred p;
    and.b32 %r688, %r701, %r690;    setp.ne.u32 p, %r688, 0;
    vote.ballot.sync.b32 %r688, p, 0xffffffff;
    @!p not.b32 %r688, %r688;
}

	// end inline asm
	and.b32  	%r708, %r688, %r707;
	mov.b32 	%r693, 16;
	// begin inline asm
	{
    .reg .pred p;
    and.b32 %r691, %r701, %r693;    setp.ne.u32 p, %r691, 0;
    vote.ballot.sync.b32 %r691, p, 0xffffffff;
    @!p not.b32 %r691, %r691;
}

	// end inline asm
	and.b32  	%r709, %r691, %r708;
	mov.b32 	%r696, 32;
	// begin inline asm
	{
    .reg .pred p;
    and.b32 %r694, %r701, %r696;    setp.ne.u32 p, %r694, 0;
    vote.ballot.sync.b32 %r694, p, 0xffffffff;
    @!p not.b32 %r694, %r694;
}

	// end inline asm
	and.b32  	%r710, %r694, %r709;
	mov.b32 	%r699, 64;
	// begin inline asm
	{
    .reg .pred p;
    and.b32 %r697, %r701, %r699;    setp.ne.u32 p, %r697, 0;
    vote.ballot.sync.b32 %r697, p, 0xffffffff;
    @!p not.b32 %r697, %r697;
}

	// end inline asm
	and.b32  	%r711, %r697, %r710;
	mov.b32 	%r702, 128;
	// begin inline asm
	{
    .reg .pred p;
    and.b32 %r700, %r701, %r702;    setp.ne.u32 p, %r700, 0;
    vote.ballot.sync.b32 %r700, p, 0xffffffff;
    @!p not.b32 %r700, %r700;
}

	// end inline asm
	and.b32  	%r712, %r700, %r711;
	clz.b32 	%r713, %r712;
	sub.s32 	%r154, 31, %r713;
	and.b32  	%r714, %r572, %r712;
	popc.b32 	%r155, %r714;
	setp.ne.s32 	%p79, %r248, %r154;
	mov.b32 	%r1688, 0;
	@%p79 bra 	$L__BB9_123;
	atom.shared.add.u32 	%r1688, [%r111], %r155;
$L__BB9_123:
	ld.param.u32 	%r1594, [_ZN3cub18CUB_300001_SM_10006detail10radix_sort29DeviceRadixSortOnesweepKernelINS1_5radix10policy_hubIjNS0_8NullTypeEyE10Policy1000ELNS0_9SortOrderE0EjS6_yiiNS1_21identity_decomposer_tEEEvPT5_SC_PT3_PKSD_PT1_PKSH_PT2_PKSL_T4_iiT6__param_9];
	shfl.sync.idx.b32	%r740|%p80, %r1688, %r154, 31, -1;
	add.s32 	%r158, %r155, %r740;
	shr.u32 	%r741, %r1657, %r1594;
	and.b32  	%r737, %r741, %r82;
	mov.b32 	%r717, 1;
	// begin inline asm
	{
    .reg .pred p;
    and.b32 %r715, %r737, %r717;    setp.ne.u32 p, %r715, 0;
    vote.ballot.sync.b32 %r715, p, 0xffffffff;
    @!p not.b32 %r715, %r715;
}

	// end inline asm
	mov.b32 	%r720, 2;
	// begin inline asm
	{
    .reg .pred p;
    and.b32 %r718, %r737, %r720;    setp.ne.u32 p, %r718, 0;
    vote.ballot.sync.b32 %r718, p, 0xffffffff;
    @!p not.b32 %r718, %r718;
}

	// end inline asm
	and.b32  	%r742, %r718, %r715;
	mov.b32 	%r723, 4;
	// begin inline asm
	{
    .reg .pred p;
    and.b32 %r721, %r737, %r723;    setp.ne.u32 p, %r721, 0;
    vote.ballot.sync.b32 %r721, p, 0xffffffff;
    @!p not.b32 %r721, %r721;
}

	// end inline asm
	and.b32  	%r743, %r721, %r742;
	mov.b32 	%r726, 8;
	// begin inline asm
	{
    .reg .pred p;
    and.b32 %r724, %r737, %r726;    setp.ne.u32 p, %r724, 0;
    vote.ballot.sync.b32 %r724, p, 0xffffffff;
    @!p not.b32 %r724, %r724;
}

	// end inline asm
	and.b32  	%r744, %r724, %r743;
	mov.b32 	%r729, 16;
	// begin inline asm
	{
    .reg .pred p;
    and.b32 %r727, %r737, %r729;    setp.ne.u32 p, %r727, 0;
    vote.ballot.sync.b32 %r727, p, 0xffffffff;
    @!p not.b32 %r727, %r727;
}

	// end inline asm
	and.b32  	%r745, %r727, %r744;
	mov.b32 	%r732, 32;
	// begin inline asm
	{
    .reg .pred p;
    and.b32 %r730, %r737, %r732;    setp.ne.u32 p, %r730, 0;
    vote.ballot.sync.b32 %r730, p, 0xffffffff;
    @!p not.b32 %r730, %r730;
}

	// end inline asm
	and.b32  	%r746, %r730, %r745;
	mov.b32 	%r735, 64;
	// begin inline asm
	{
    .reg .pred p;
    and.b32 %r733, %r737, %r735;    setp.ne.u32 p, %r733, 0;
    vote.ballot.sync.b32 %r733, p, 0xffffffff;
    @!p not.b32 %r733, %r733;
}

	// end inline asm
	and.b32  	%r747, %r733, %r746;
	mov.b32 	%r738, 128;
	// begin inline asm
	{
    .reg .pred p;
    and.b32 %r736, %r737, %r738;    setp.ne.u32 p, %r736, 0;
    vote.ballot.sync.b32 %r736, p, 0xffffffff;
    @!p not.b32 %r736, %r736;
}

	// end inline asm
	and.b32  	%r748, %r736, %r747;
	clz.b32 	%r749, %r748;
	sub.s32 	%r159, 31, %r749;
	and.b32  	%r750, %r572, %r748;
	popc.b32 	%r160, %r750;
	setp.ne.s32 	%p81, %r248, %r159;
	mov.b32 	%r1689, 0;
	@%p81 bra 	$L__BB9_125;
	atom.shared.add.u32 	%r1689, [%r112], %r160;
$L__BB9_125:
	ld.param.u32 	%r1595, [_ZN3cub18CUB_300001_SM_10006detail10radix_sort29DeviceRadixSortOnesweepKernelINS1_5radix10policy_hubIjNS0_8NullTypeEyE10Policy1000ELNS0_9SortOrderE0EjS6_yiiNS1_21identity_decomposer_tEEEvPT5_SC_PT3_PKSD_PT1_PKSH_PT2_PKSL_T4_iiT6__param_9];
	shfl.sync.idx.b32	%r776|%p82, %r1689, %r159, 31, -1;
	add.s32 	%r163, %r160, %r776;
	shr.u32 	%r777, %r1658, %r1595;
	and.b32  	%r773, %r777, %r82;
	mov.b32 	%r753, 1;
	// begin inline asm
	{
    .reg .pred p;
    and.b32 %r751, %r773, %r753;    setp.ne.u32 p, %r751, 0;
    vote.ballot.sync.b32 %r751, p, 0xffffffff;
    @!p not.b32 %r751, %r751;
}

	// end inline asm
	mov.b32 	%r756, 2;
	// begin inline asm
	{
    .reg .pred p;
    and.b32 %r754, %r773, %r756;    setp.ne.u32 p, %r754, 0;
    vote.ballot.sync.b32 %r754, p, 0xffffffff;
    @!p not.b32 %r754, %r754;
}

	// end inline asm
	and.b32  	%r778, %r754, %r751;
	mov.b32 	%r759, 4;
	// begin inline asm
	{
    .reg .pred p;
    and.b32 %r757, %r773, %r759;    setp.ne.u32 p, %r757, 0;
    vote.ballot.sync.b32 %r757, p, 0xffffffff;
    @!p not.b32 %r757, %r757;
}

	// end inline asm
	and.b32  	%r779, %r757, %r778;
	mov.b32 	%r762, 8;
	// begin inline asm
	{
    .reg .pred p;
    and.b32 %r760, %r773, %r762;    setp.ne.u32 p, %r760, 0;
    vote.ballot.sync.b32 %r760, p, 0xffffffff;
    @!p not.b32 %r760, %r760;
}

	// end inline asm
	and.b32  	%r780, %r760, %r779;
	mov.b32 	%r765, 16;
	// begin inline asm
	{
    .reg .pred p;
    and.b32 %r763, %r773, %r765;    setp.ne.u32 p, %r763, 0;
    vote.ballot.sync.b32 %r763, p, 0xffffffff;
    @!p not.b32 %r763, %r763;
}

	// end inline asm
	and.b32  	%r781, %r763, %r780;
	mov.b32 	%r768, 32;
	// begin inline asm
	{
    .reg .pred p;
    and.b32 %r766, %r773, %r768;    setp.ne.u32 p, %r766, 0;
    vote.ballot.sync.b32 %r766, p, 0xffffffff;
    @!p not.b32 %r766, %r766;
}

	// end inline asm
	and.b32  	%r782, %r766, %r781;
	mov.b32 	%r771, 64;
	// begin inline asm
	{
    .reg .pred p;
    and.b32 %r769, %r773, %r771;    setp.ne.u32 p, %r769, 0;
    vote.ballot.sync.b32 %r769, p, 0xffffffff;
    @!p not.b32 %r769, %r769;
}

	// end inline asm
	and.b32  	%r783, %r769, %r782;
	mov.b32 	%r774, 128;
	// begin inline asm
	{
    .reg .pred p;
    and.b32 %r772, %r773, %r774;    setp.ne.u32 p, %r772, 0;
    vote.ballot.sync.b32 %r772, p, 0xffffffff;
    @!p not.b32 %r772, %r772;
}

	// end inline asm
	and.b32  	%r784, %r772, %r783;
	clz.b32 	%r785, %r784;
	sub.s32 	%r164, 31, %r785;
	and.b32  	%r786, %r572, %r784;
	popc.b32 	%r165, %r786;
	setp.ne.s32 	%p83, %r248, %r164;
	mov.b32 	%r1690, 0;
	@%p83 bra 	$L__BB9_127;
	atom.shared.add.u32 	%r1690, [%r113], %r165;
$L__BB9_127:
	ld.param.u32 	%r1596, [_ZN3cub18CUB_300001_SM_10006detail10radix_sort29DeviceRadixSortOnesweepKernelINS1_5radix10policy_hubIjNS0_8NullTypeEyE10Policy1000ELNS0_9SortOrderE0EjS6_yiiNS1_21identity_decomposer_tEEEvPT5_SC_PT3_PKSD_PT1_PKSH_PT2_PKSL_T4_iiT6__param_9];
	shfl.sync.idx.b32	%r812|%p84, %r1690, %r164, 31, -1;
	add.s32 	%r168, %r165, %r812;
	shr.u32 	%r813, %r1659, %r1596;
	and.b32  	%r809, %r813, %r82;
	mov.b32 	%r789, 1;
	// begin inline asm
	{
    .reg .pred p;
    and.b32 %r787, %r809, %r789;    setp.ne.u32 p, %r787, 0;
    vote.ballot.sync.b32 %r787, p, 0xffffffff;
    @!p not.b32 %r787, %r787;
}

	// end inline asm
	mov.b32 	%r792, 2;
	// begin inline asm
	{
    .reg .pred p;
    and.b32 %r790, %r809, %r792;    setp.ne.u32 p, %r790, 0;
    vote.ballot.sync.b32 %r790, p, 0xffffffff;
    @!p not.b32 %r790, %r790;
}

	// end inline asm
	and.b32  	%r814, %r790, %r787;
	mov.b32 	%r795, 4;
	// begin inline asm
	{
    .reg .pred p;
    and.b32 %r793, %r809, %r795;    setp.ne.u32 p, %r793, 0;
    vote.ballot.sync.b32 %r793, p, 0xffffffff;
    @!p not.b32 %r793, %r793;
}

	// end inline asm
	and.b32  	%r815, %r793, %r814;
	mov.b32 	%r798, 8;
	// begin inline asm
	{
    .reg .pred p;
    and.b32 %r796, %r809, %r798;    setp.ne.u32 p, %r796, 0;
    vote.ballot.sync.b32 %r796, p, 0xffffffff;
    @!p not.b32 %r796, %r796;
}

	// end inline asm
	and.b32  	%r816, %r796, %r815;
	mov.b32 	%r801, 16;
	// begin inline asm
	{
    .reg .pred p;
    and.b32 %r799, %r809, %r801;    setp.ne.u32 p, %r799, 0;
    vote.ballot.sync.b32 %r799, p, 0xffffffff;
    @!p not.b32 %r799, %r799;
}

	// end inline asm
	and.b32  	%r817, %r799, %r816;
	mov.b32 	%r804, 32;
	// begin inline asm
	{
    .reg .pred p;
    and.b32 %r802, %r809, %r804;    setp.ne.u32 p, %r802, 0;
    vote.ballot.sync.b32 %r802, p, 0xffffffff;
    @!p not.b32 %r802, %r802;
}

	// end inline asm
	and.b32  	%r818, %r802, %r817;
	mov.b32 	%r807, 64;
	// begin inline asm
	{
    .reg .pred p;
    and.b32 %r805, %r809, %r807;    setp.ne.u32 p, %r805, 0;
    vote.ballot.sync.b32 %r805, p, 0xffffffff;
    @!p not.b32 %r805, %r805;
}

	// end inline asm
	and.b32  	%r819, %r805, %r818;
	mov.b32 	%r810, 128;
	// begin inline asm
	{
    .reg .pred p;
    and.b32 %r808, %r809, %r810;    setp.ne.u32 p, %r808, 0;
    vote.ballot.sync.b32 %r808, p, 0xffffffff;
    @!p not.b32 %r808, %r808;
}

	// end inline asm
	and.b32  	%r820, %r808, %r819;
	clz.b32 	%r821, %r820;
	sub.s32 	%r169, 31, %r821;
	and.b32  	%r822, %r572, %r820;
	popc.b32 	%r170, %r822;
	setp.ne.s32 	%p85, %r248, %r169;
	mov.b32 	%r1691, 0;
	@%p85 bra 	$L__BB9_129;
	atom.shared.add.u32 	%r1691, [%r114], %r170;
$L__BB9_129:
	ld.param.u32 	%r1597, [_ZN3cub18CUB_300001_SM_10006detail10radix_sort29DeviceRadixSortOnesweepKernelINS1_5radix10policy_hubIjNS0_8NullTypeEyE10Policy1000ELNS0_9SortOrderE0EjS6_yiiNS1_21identity_decomposer_tEEEvPT5_SC_PT3_PKSD_PT1_PKSH_PT2_PKSL_T4_iiT6__param_9];
	shfl.sync.idx.b32	%r848|%p86, %r1691, %r169, 31, -1;
	add.s32 	%r173, %r170, %r848;
	shr.u32 	%r849, %r1660, %r1597;
	and.b32  	%r845, %r849, %r82;
	mov.b32 	%r825, 1;
	// begin inline asm
	{
    .reg .pred p;
    and.b32 %r823, %r845, %r825;    setp.ne.u32 p, %r823, 0;
    vote.ballot.sync.b32 %r823, p, 0xffffffff;
    @!p not.b32 %r823, %r823;
}

	// end inline asm
	mov.b32 	%r828, 2;
	// begin inline asm
	{
    .reg .pred p;
    and.b32 %r826, %r845, %r828;    setp.ne.u32 p, %r826, 0;
    vote.ballot.sync.b32 %r826, p, 0xffffffff;
    @!p not.b32 %r826, %r826;
}

	// end inline asm
	and.b32  	%r850, %r826, %r823;
	mov.b32 	%r831, 4;
	// begin inline asm
	{
    .reg .pred p;
    and.b32 %r829, %r845, %r831;    setp.ne.u32 p, %r829, 0;
    vote.ballot.sync.b32 %r829, p, 0xffffffff;
    @!p not.b32 %r829, %r829;
}

	// end inline asm
	and.b32  	%r851, %r829, %r850;
	mov.b32 	%r834, 8;
	// begin inline asm
	{
    .reg .pred p;
    and.b32 %r832, %r845, %r834;    setp.ne.u32 p, %r832, 0;
    vote.ballot.sync.b32 %r832, p, 0xffffffff;
    @!p not.b32 %r832, %r832;
}

	// end inline asm
	and.b32  	%r852, %r832, %r851;
	mov.b32 	%r837, 16;
	// begin inline asm
	{
    .reg .pred p;
    and.b32 %r835, %r845, %r837;    setp.ne.u32 p, %r835, 0;
    vote.ballot.sync.b32 %r835, p, 0xffffffff;
    @!p not.b32 %r835, %r835;
}

	// end inline asm
	and.b32  	%r853, %r835, %r852;
	mov.b32 	%r840, 32;
	// begin inline asm
	{
    .reg .pred p;
    and.b32 %r838, %r845, %r840;    setp.ne.u32 p, %r838, 0;
    vote.ballot.sync.b32 %r838, p, 0xffffffff;
    @!p not.b32 %r838, %r838;
}

	// end inline asm
	and.b32  	%r854, %r838, %r853;
	mov.b32 	%r843, 64;
	// begin inline asm
	{
    .reg .pred p;
    and.b32 %r841, %r845, %r843;    setp.ne.u32 p, %r841, 0;
    vote.ballot.sync.b32 %r841, p, 0xffffffff;
    @!p not.b32 %r841, %r841;
}

	// end inline asm
	and.b32  	%r855, %r841, %r854;
	mov.b32 	%r846, 128;
	// begin inline asm
	{
    .reg .pred p;
    and.b32 %r844, %r845, %r846;    setp.ne.u32 p, %r844, 0;
    vote.ballot.sync.b32 %r844, p, 0xffffffff;
    @!p not.b32 %r844, %r844;
}

	// end inline asm
	and.b32  	%r856, %r844, %r855;
	clz.b32 	%r857, %r856;
	sub.s32 	%r174, 31, %r857;
	and.b32  	%r858, %r572, %r856;
	popc.b32 	%r175, %r858;
	setp.ne.s32 	%p87, %r248, %r174;
	mov.b32 	%r1692, 0;
	@%p87 bra 	$L__BB9_131;
	ld.param.u32 	%r1598, [_ZN3cub18CUB_300001_SM_10006detail10radix_sort29DeviceRadixSortOnesweepKernelINS1_5radix10policy_hubIjNS0_8NullTypeEyE10Policy1000ELNS0_9SortOrderE0EjS6_yiiNS1_21identity_decomposer_tEEEvPT5_SC_PT3_PKSD_PT1_PKSH_PT2_PKSL_T4_iiT6__param_9];
	shl.b32 	%r859, %r1, 5;
	and.b32  	%r860, %r859, 31744;
	mov.u32 	%r861, _ZZN3cub18CUB_300001_SM_10006detail10radix_sort29DeviceRadixSortOnesweepKernelINS1_5radix10policy_hubIjNS0_8NullTypeEyE10Policy1000ELNS0_9SortOrderE0EjS6_yiiNS1_21identity_decomposer_tEEEvPT5_SC_PT3_PKSD_PT1_PKSH_PT2_PKSL_T4_iiT6_E1s;
	add.s32 	%r862, %r861, %r860;
	shr.u32 	%r863, %r1660, %r1598;
	and.b32  	%r864, %r863, %r82;
	shl.b32 	%r865, %r864, 2;
	add.s32 	%r866, %r862, %r865;
	atom.shared.add.u32 	%r1692, [%r866], %r175;
$L__BB9_131:
	ld.param.u32 	%r1599, [_ZN3cub18CUB_300001_SM_10006detail10radix_sort29DeviceRadixSortOnesweepKernelINS1_5radix10policy_hubIjNS0_8NullTypeEyE10Policy1000ELNS0_9SortOrderE0EjS6_yiiNS1_21identity_decomposer_tEEEvPT5_SC_PT3_PKSD_PT1_PKSH_PT2_PKSL_T4_iiT6__param_9];
	shfl.sync.idx.b32	%r892|%p88, %r1692, %r174, 31, -1;
	add.s32 	%r178, %r175, %r892;
	shr.u32 	%r893, %r1661, %r1599;
	and.b32  	%r889, %r893, %r82;
	mov.b32 	%r869, 1;
	// begin inline asm
	{
    .reg .pred p;
    and.b32 %r867, %r889, %r869;    setp.ne.u32 p, %r867, 0;
    vote.ballot.sync.b32 %r867, p, 0xffffffff;
    @!p not.b32 %r867, %r867;
}

	// end inline asm
	mov.b32 	%r872, 2;
	// begin inline asm
	{
    .reg .pred p;
    and.b32 %r870, %r889, %r872;    setp.ne.u32 p, %r870, 0;
    vote.ballot.sync.b32 %r870, p, 0xffffffff;
    @!p not.b32 %r870, %r870;
}

	// end inline asm
	and.b32  	%r894, %r870, %r867;
	mov.b32 	%r875, 4;
	// begin inline asm
	{
    .reg .pred p;
    and.b32 %r873, %r889, %r875;    setp.ne.u32 p, %r873, 0;
    vote.ballot.sync.b32 %r873, p, 0xffffffff;
    @!p not.b32 %r873, %r873;
}

	// end inline asm
	and.b32  	%r895, %r873, %r894;
	mov.b32 	%r878, 8;
	// begin inline asm
	{
    .reg .pred p;
    and.b32 %r876, %r889, %r878;    setp.ne.u32 p, %r876, 0;
    vote.ballot.sync.b32 %r876, p, 0xffffffff;
    @!p not.b32 %r876, %r876;
}

	// end inline asm
	and.b32  	%r896, %r876, %r895;
	mov.b32 	%r881, 16;
	// begin inline asm
	{
    .reg .pred p;
    and.b32 %r879, %r889, %r881;    setp.ne.u32 p, %r879, 0;
    vote.ballot.sync.b32 %r879, p, 0xffffffff;
    @!p not.b32 %r879, %r879;
}

	// end inline asm
	and.b32  	%r897, %r879, %r896;
	mov.b32 	%r884, 32;
	// begin inline asm
	{
    .reg .pred p;
    and.b32 %r882, %r889, %r884;    setp.ne.u32 p, %r882, 0;
    vote.ballot.sync.b32 %r882, p, 0xffffffff;
    @!p not.b32 %r882, %r882;
}

	// end inline asm
	and.b32  	%r898, %r882, %r897;
	mov.b32 	%r887, 64;
	// begin inline asm
	{
    .reg .pred p;
    and.b32 %r885, %r889, %r887;    setp.ne.u32 p, %r885, 0;
    vote.ballot.sync.b32 %r885, p, 0xffffffff;
    @!p not.b32 %r885, %r885;
}

	// end inline asm
	and.b32  	%r899, %r885, %r898;
	mov.b32 	%r890, 128;
	// begin inline asm
	{
    .reg .pred p;
    and.b32 %r888, %r889, %r890;    setp.ne.u32 p, %r888, 0;
    vote.ballot.sync.b32 %r888, p, 0xffffffff;
    @!p not.b32 %r888, %r888;
}

	// end inline asm
	and.b32  	%r900, %r888, %r899;
	clz.b32 	%r901, %r900;
	sub.s32 	%r179, 31, %r901;
	and.b32  	%r902, %r572, %r900;
	popc.b32 	%r180, %r902;
	setp.ne.s32 	%p89, %r248, %r179;
	mov.b32 	%r1693, 0;
	@%p89 bra 	$L__BB9_133;
	ld.param.u32 	%r1600, [_ZN3cub18CUB_300001_SM_10006detail10radix_sort29DeviceRadixSortOnesweepKernelINS1_5radix10policy_hubIjNS0_8NullTypeEyE10Policy1000ELNS0_9SortOrderE0EjS6_yiiNS1_21identity_decomposer_tEEEvPT5_SC_PT3_PKSD_PT1_PKSH_PT2_PKSL_T4_iiT6__param_9];
	shl.b32 	%r903, %r1, 5;
	and.b32  	%r904, %r903, 31744;
	mov.u32 	%r905, _ZZN3cub18CUB_300001_SM_10006detail10radix_sort29DeviceRadixSortOnesweepKernelINS1_5radix10policy_hubIjNS0_8NullTypeEyE10Policy1000ELNS0_9SortOrderE0EjS6_yiiNS1_21identity_decomposer_tEEEvPT5_SC_PT3_PKSD_PT1_PKSH_PT2_PKSL_T4_iiT6_E1s;
	add.s32 	%r906, %r905, %r904;
	shr.u32 	%r907, %r1661, %r1600;
	and.b32  	%r908, %r907, %r82;
	shl.b32 	%r909, %r908, 2;
	add.s32 	%r910, %r906, %r909;
	atom.shared.add.u32 	%r1693, [%r910], %r180;
$L__BB9_133:
	ld.param.u32 	%r1601, [_ZN3cub18CUB_300001_SM_10006detail10radix_sort29DeviceRadixSortOnesweepKernelINS1_5radix10policy_hubIjNS0_8NullTypeEyE10Policy1000ELNS0_9SortOrderE0EjS6_yiiNS1_21identity_decomposer_tEEEvPT5_SC_PT3_PKSD_PT1_PKSH_PT2_PKSL_T4_iiT6__param_9];
	shfl.sync.idx.b32	%r936|%p90, %r1693, %r179, 31, -1;
	add.s32 	%r183, %r180, %r936;
	shr.u32 	%r937, %r1662, %r1601;
	and.b32  	%r933, %r937, %r82;
	mov.b32 	%r913, 1;
	// begin inline asm
	{
    .reg .pred p;
    and.b32 %r911, %r933, %r913;    setp.ne.u32 p, %r911, 0;
    vote.ballot.sync.b32 %r911, p, 0xffffffff;
    @!p not.b32 %r911, %r911;
}

	// end inline asm
	mov.b32 	%r916, 2;
	// begin inline asm
	{
    .reg .pred p;
    and.b32 %r914, %r933, %r916;    setp.ne.u32 p, %r914, 0;
    vote.ballot.sync.b32 %r914, p, 0xffffffff;
    @!p not.b32 %r914, %r914;
}

	// end inline asm
	and.b32  	%r938, %r914, %r911;
	mov.b32 	%r919, 4;
	// begin inline asm
	{
    .reg .pred p;
    and.b32 %r917, %r933, %r919;    setp.ne.u32 p, %r917, 0;
    vote.ballot.sync.b32 %r917, p, 0xffffffff;
    @!p not.b32 %r917, %r917;
}

	// end inline asm
	and.b32  	%r939, %r917, %r938;
	mov.b32 	%r922, 8;
	// begin inline asm
	{
    .reg .pred p;
    and.b32 %r920, %r933, %r922;    setp.ne.u32 p, %r920, 0;
    vote.ballot.sync.b32 %r920, p, 0xffffffff;
    @!p not.b32 %r920, %r920;
}

	// end inline asm
	and.b32  	%r940, %r920, %r939;
	mov.b32 	%r925, 16;
	// begin inline asm
	{
    .reg .pred p;
    and.b32 %r923, %r933, %r925;    setp.ne.u32 p, %r923, 0;
    vote.ballot.sync.b32 %r923, p, 0xffffffff;
    @!p not.b32 %r923, %r923;
}

	// end inline asm
	and.b32  	%r941, %r923, %r940;
	mov.b32 	%r928, 32;
	// begin inline asm
	{
    .reg .pred p;
    and.b32 %r926, %r933, %r928;    setp.ne.u32 p, %r926, 0;
    vote.ballot.sync.b32 %r926, p, 0xffffffff;
    @!p not.b32 %r926, %r926;
}

	// end inline asm
	and.b32  	%r942, %r926, %r941;
	mov.b32 	%r931, 64;
	// begin inline asm
	{
    .reg .pred p;
    and.b32 %r929, %r933, %r931;    setp.ne.u32 p, %r929, 0;
    vote.ballot.sync.b32 %r929, p, 0xffffffff;
    @!p not.b32 %r929, %r929;
}

	// end inline asm
	and.b32  	%r943, %r929, %r942;
	mov.b32 	%r934, 128;
	// begin inline asm
	{
    .reg .pred p;
    and.b32 %r932, %r933, %r934;    setp.ne.u32 p, %r932, 0;
    vote.ballot.sync.b32 %r932, p, 0xffffffff;
    @!p not.b32 %r932, %r932;
}

	// end inline asm
	and.b32  	%r944, %r932, %r943;
	clz.b32 	%r945, %r944;
	sub.s32 	%r184, 31, %r945;
	and.b32  	%r946, %r572, %r944;
	popc.b32 	%r185, %r946;
	setp.ne.s32 	%p91, %r248, %r184;
	mov.b32 	%r1694, 0;
	@%p91 bra 	$L__BB9_135;
	atom.shared.add.u32 	%r1694, [%r115], %r185;
$L__BB9_135:
	ld.param.u32 	%r1602, [_ZN3cub18CUB_300001_SM_10006detail10radix_sort29DeviceRadixSortOnesweepKernelINS1_5radix10policy_hubIjNS0_8NullTypeEyE10Policy1000ELNS0_9SortOrderE0EjS6_yiiNS1_21identity_decomposer_tEEEvPT5_SC_PT3_PKSD_PT1_PKSH_PT2_PKSL_T4_iiT6__param_9];
	shfl.sync.idx.b32	%r972|%p92, %r1694, %r184, 31, -1;
	add.s32 	%r188, %r185, %r972;
	shr.u32 	%r973, %r1663, %r1602;
	and.b32  	%r969, %r973, %r82;
	mov.b32 	%r949, 1;
	// begin inline asm
	{
    .reg .pred p;
    and.b32 %r947, %r969, %r949;    setp.ne.u32 p, %r947, 0;
    vote.ballot.sync.b32 %r947, p, 0xffffffff;
    @!p not.b32 %r947, %r947;
}

	// end inline asm
	mov.b32 	%r952, 2;
	// begin inline asm
	{
    .reg .pred p;
    and.b32 %r950, %r969, %r952;    setp.ne.u32 p, %r950, 0;
    vote.ballot.sync.b32 %r950, p, 0xffffffff;
    @!p not.b32 %r950, %r950;
}

	// end inline asm
	and.b32  	%r974, %r950, %r947;
	mov.b32 	%r955, 4;
	// begin inline asm
	{
    .reg .pred p;
    and.b32 %r953, %r969, %r955;    setp.ne.u32 p, %r953, 0;
    vote.ballot.sync.b32 %r953, p, 0xffffffff;
    @!p not.b32 %r953, %r953;
}

	// end inline asm
	and.b32  	%r975, %r953, %r974;
	mov.b32 	%r958, 8;
	// begin inline asm
	{
    .reg .pred p;
    and.b32 %r956, %r969, %r958;    setp.ne.u32 p, %r956, 0;
    vote.ballot.sync.b32 %r956, p, 0xffffffff;
    @!p not.b32 %r956, %r956;
}

	// end inline asm
	and.b32  	%r976, %r956, %r975;
	mov.b32 	%r961, 16;
	// begin inline asm
	{
    .reg .pred p;
    and.b32 %r959, %r969, %r961;    setp.ne.u32 p, %r959, 0;
    vote.ballot.sync.b32 %r959, p, 0xffffffff;
    @!p not.b32 %r959, %r959;
}

	// end inline asm
	and.b32  	%r977, %r959, %r976;
	mov.b32 	%r964, 32;
	// begin inline asm
	{
    .reg .pred p;
    and.b32 %r962, %r969, %r964;    setp.ne.u32 p, %r962, 0;
    vote.ballot.sync.b32 %r962, p, 0xffffffff;
    @!p not.b32 %r962, %r962;
}

	// end inline asm
	and.b32  	%r978, %r962, %r977;
	mov.b32 	%r967, 64;
	// begin inline asm
	{
    .reg .pred p;
    and.b32 %r965, %r969, %r967;    setp.ne.u32 p, %r965, 0;
    vote.ballot.sync.b32 %r965, p, 0xffffffff;
    @!p not.b32 %r965, %r965;
}

	// end inline asm
	and.b32  	%r979, %r965, %r978;
	mov.b32 	%r970, 128;
	// begin inline asm
	{
    .reg .pred p;
    and.b32 %r968, %r969, %r970;    setp.ne.u32 p, %r968, 0;
    vote.ballot.sync.b32 %r968, p, 0xffffffff;
    @!p not.b32 %r968, %r968;
}

	// end inline asm
	and.b32  	%r980, %r968, %r979;
	clz.b32 	%r981, %r980;
	sub.s32 	%r189, 31, %r981;
	and.b32  	%r982, %r572, %r980;
	popc.b32 	%r190, %r982;
	setp.ne.s32 	%p93, %r248, %r189;
	mov.b32 	%r1695, 0;
	@%p93 bra 	$L__BB9_137;
	atom.shared.add.u32 	%r1695, [%r116], %r190;
$L__BB9_137:
	ld.param.u32 	%r1603, [_ZN3cub18CUB_300001_SM_10006detail10radix_sort29DeviceRadixSortOnesweepKernelINS1_5radix10policy_hubIjNS0_8NullTypeEyE10Policy1000ELNS0_9SortOrderE0EjS6_yiiNS1_21identity_decomposer_tEEEvPT5_SC_PT3_PKSD_PT1_PKSH_PT2_PKSL_T4_iiT6__param_9];
	shfl.sync.idx.b32	%r1008|%p94, %r1695, %r189, 31, -1;
	add.s32 	%r193, %r190, %r1008;
	shr.u32 	%r1009, %r1664, %r1603;
	and.b32  	%r1005, %r1009, %r82;
	mov.b32 	%r985, 1;
	// begin inline asm
	{
    .reg .pred p;
    and.b32 %r983, %r1005, %r985;    setp.ne.u32 p, %r983, 0;
    vote.ballot.sync.b32 %r983, p, 0xffffffff;
    @!p not.b32 %r983, %r983;
}

	// end inline asm
	mov.b32 	%r988, 2;
	// begin inline asm
	{
    .reg .pred p;
    and.b32 %r986, %r1005, %r988;    setp.ne.u32 p, %r986, 0;
    vote.ballot.sync.b32 %r986, p, 0xffffffff;
    @!p not.b32 %r986, %r986;
}

	// end inline asm
	and.b32  	%r1010, %r986, %r983;
	mov.b32 	%r991, 4;
	// begin inline asm
	{
    .reg .pred p;
    and.b32 %r989, %r1005, %r991;    setp.ne.u32 p, %r989, 0;
    vote.ballot.sync.b32 %r989, p, 0xffffffff;
    @!p not.b32 %r989, %r989;
}

	// end inline asm
	and.b32  	%r1011, %r989, %r1010;
	mov.b32 	%r994, 8;
	// begin inline asm
	{
    .reg .pred p;
    and.b32 %r992, %r1005, %r994;    setp.ne.u32 p, %r992, 0;
    vote.ballot.sync.b32 %r992, p, 0xffffffff;
    @!p not.b32 %r992, %r992;
}

	// end inline asm
	and.b32  	%r1012, %r992, %r1011;
	mov.b32 	%r997, 16;
	// begin inline asm
	{
    .reg .pred p;
    and.b32 %r995, %r1005, %r997;    setp.ne.u32 p, %r995, 0;
    vote.ballot.sync.b32 %r995, p, 0xffffffff;
    @!p not.b32 %r995, %r995;
}

	// end inline asm
	and.b32  	%r1013, %r995, %r1012;
	mov.b32 	%r1000, 32;
	// begin inline asm
	{
    .reg .pred p;
    and.b32 %r998, %r1005, %r1000;    setp.ne.u32 p, %r998, 0;
    vote.ballot.sync.b32 %r998, p, 0xffffffff;
    @!p not.b32 %r998, %r998;
}

	// end inline asm
	and.b32  	%r1014, %r998, %r1013;
	mov.b32 	%r1003, 64;
	// begin inline asm
	{
    .reg .pred p;
    and.b32 %r1001, %r1005, %r1003;    setp.ne.u32 p, %r1001, 0;
    vote.ballot.sync.b32 %r1001, p, 0xffffffff;
    @!p not.b32 %r1001, %r1001;
}

	// end inline asm
	and.b32  	%r1015, %r1001, %r1014;
	mov.b32 	%r1006, 128;
	// begin inline asm
	{
    .reg .pred p;
    and.b32 %r1004, %r1005, %r1006;    setp.ne.u32 p, %r1004, 0;
    vote.ballot.sync.b32 %r1004, p, 0xffffffff;
    @!p not.b32 %r1004, %r1004;
}

	// end inline asm
	and.b32  	%r1016, %r1004, %r1015;
	clz.b32 	%r1017, %r1016;
	sub.s32 	%r194, 31, %r1017;
	and.b32  	%r1018, %r572, %r1016;
	popc.b32 	%r195, %r1018;
	setp.ne.s32 	%p95, %r248, %r194;
	mov.b32 	%r1696, 0;
	@%p95 bra 	$L__BB9_139;
	atom.shared.add.u32 	%r1696, [%r117], %r195;
$L__BB9_139:
	ld.param.u32 	%r1604, [_ZN3cub18CUB_300001_SM_10006detail10radix_sort29DeviceRadixSortOnesweepKernelINS1_5radix10policy_hubIjNS0_8NullTypeEyE10Policy1000ELNS0_9SortOrderE0EjS6_yiiNS1_21identity_decomposer_tEEEvPT5_SC_PT3_PKSD_PT1_PKSH_PT2_PKSL_T4_iiT6__param_9];
	shfl.sync.idx.b32	%r1044|%p96, %r1696, %r194, 31, -1;
	add.s32 	%r198, %r195, %r1044;
	shr.u32 	%r1045, %r1665, %r1604;
	and.b32  	%r1041, %r1045, %r82;
	mov.b32 	%r1021, 1;
	// begin inline asm
	{
    .reg .pred p;
    and.b32 %r1019, %r1041, %r1021;    setp.ne.u32 p, %r1019, 0;
    vote.ballot.sync.b32 %r1019, p, 0xffffffff;
    @!p not.b32 %r1019, %r1019;
}

	// end inline asm
	mov.b32 	%r1024, 2;
	// begin inline asm
	{
    .reg .pred p;
    and.b32 %r1022, %r1041, %r1024;    setp.ne.u32 p, %r1022, 0;
    vote.ballot.sync.b32 %r1022, p, 0xffffffff;
    @!p not.b32 %r1022, %r1022;
}

	// end inline asm
	and.b32  	%r1046, %r1022, %r1019;
	mov.b32 	%r1027, 4;
	// begin inline asm
	{
    .reg .pred p;
    and.b32 %r1025, %r1041, %r1027;    setp.ne.u32 p, %r1025, 0;
    vote.ballot.sync.b32 %r1025, p, 0xffffffff;
    @!p not.b32 %r1025, %r1025;
}

	// end inline asm
	and.b32  	%r1047, %r1025, %r1046;
	mov.b32 	%r1030, 8;
	// begin inline asm
	{
    .reg .pred p;
    and.b32 %r1028, %r1041, %r1030;    setp.ne.u32 p, %r1028, 0;
    vote.ballot.sync.b32 %r1028, p, 0xffffffff;
    @!p not.b32 %r1028, %r1028;
}

	// end inline asm
	and.b32  	%r1048, %r1028, %r1047;
	mov.b32 	%r1033, 16;
	// begin inline asm
	{
    .reg .pred p;
    and.b32 %r1031, %r1041, %r1033;    setp.ne.u32 p, %r1031, 0;
    vote.ballot.sync.b32 %r1031, p, 0xffffffff;
    @!p not.b32 %r1031, %r1031;
}

	// end inline asm
	and.b32  	%r1049, %r1031, %r1048;
	mov.b32 	%r1036, 32;
	// begin inline asm
	{
    .reg .pred p;
    and.b32 %r1034, %r1041, %r1036;    setp.ne.u32 p, %r1034, 0;
    vote.ballot.sync.b32 %r1034, p, 0xffffffff;
    @!p not.b32 %r1034, %r1034;
}

	// end inline asm
	and.b32  	%r1050, %r1034, %r1049;
	mov.b32 	%r1039, 64;
	// begin inline asm
	{
    .reg .pred p;
    and.b32 %r1037, %r1041, %r1039;    setp.ne.u32 p, %r1037, 0;
    vote.ballot.sync.b32 %r1037, p, 0xffffffff;
    @!p not.b32 %r1037, %r1037;
}

	// end inline asm
	and.b32  	%r1051, %r1037, %r1050;
	mov.b32 	%r1042, 128;
	// begin inline asm
	{
    .reg .pred p;
    and.b32 %r1040, %r1041, %r1042;    setp.ne.u32 p, %r1040, 0;
    vote.ballot.sync.b32 %r1040, p, 0xffffffff;
    @!p not.b32 %r1040, %r1040;
}

	// end inline asm
	and.b32  	%r1052, %r1040, %r1051;
	clz.b32 	%r1053, %r1052;
	sub.s32 	%r199, 31, %r1053;
	and.b32  	%r1054, %r572, %r1052;
	popc.b32 	%r200, %r1054;
	setp.ne.s32 	%p97, %r248, %r199;
	mov.b32 	%r1697, 0;
	@%p97 bra 	$L__BB9_141;
	atom.shared.add.u32 	%r1697, [%r118], %r200;
$L__BB9_141:
	ld.param.u32 	%r1605, [_ZN3cub18CUB_300001_SM_10006detail10radix_sort29DeviceRadixSortOnesweepKernelINS1_5radix10policy_hubIjNS0_8NullTypeEyE10Policy1000ELNS0_9SortOrderE0EjS6_yiiNS1_21identity_decomposer_tEEEvPT5_SC_PT3_PKSD_PT1_PKSH_PT2_PKSL_T4_iiT6__param_9];
	shfl.sync.idx.b32	%r1080|%p98, %r1697, %r199, 31, -1;
	add.s32 	%r203, %r200, %r1080;
	shr.u32 	%r1081, %r1666, %r1605;
	and.b32  	%r1077, %r1081, %r82;
	mov.b32 	%r1057, 1;
	// begin inline asm
	{
    .reg .pred p;
    and.b32 %r1055, %r1077, %r1057;    setp.ne.u32 p, %r1055, 0;
    vote.ballot.sync.b32 %r1055, p, 0xffffffff;
    @!p not.b32 %r1055, %r1055;
}

	// end inline asm
	mov.b32 	%r1060, 2;
	// begin inline asm
	{
    .reg .pred p;
    and.b32 %r1058, %r1077, %r1060;    setp.ne.u32 p, %r1058, 0;
    vote.ballot.sync.b32 %r1058, p, 0xffffffff;
    @!p not.b32 %r1058, %r1058;
}

	// end inline asm
	and.b32  	%r1082, %r1058, %r1055;
	mov.b32 	%r1063, 4;
	// begin inline asm
	{
    .reg .pred p;
    and.b32 %r1061, %r1077, %r1063;    setp.ne.u32 p, %r1061, 0;
    vote.ballot.sync.b32 %r1061, p, 0xffffffff;
    @!p not.b32 %r1061, %r1061;
}

	// end inline asm
	and.b32  	%r1083, %r1061, %r1082;
	mov.b32 	%r1066, 8;
	// begin inline asm
	{
    .reg .pred p;
    and.b32 %r1064, %r1077, %r1066;    setp.ne.u32 p, %r1064, 0;
    vote.ballot.sync.b32 %r1064, p, 0xffffffff;
    @!p not.b32 %r1064, %r1064;
}

	// end inline asm
	and.b32  	%r1084, %r1064, %r1083;
	mov.b32 	%r1069, 16;
	// begin inline asm
	{
    .reg .pred p;
    and.b32 %r1067, %r1077, %r1069;    setp.ne.u32 p, %r1067, 0;
    vote.ballot.sync.b32 %r1067, p, 0xffffffff;
    @!p not.b32 %r1067, %r1067;
}

	// end inline asm
	and.b32  	%r1085, %r1067, %r1084;
	mov.b32 	%r1072, 32;
	// begin inline asm
	{
    .reg .pred p;
    and.b32 %r1070, %r1077, %r1072;    setp.ne.u32 p, %r1070, 0;
    vote.ballot.sync.b32 %r1070, p, 0xffffffff;
    @!p not.b32 %r1070, %r1070;
}

	// end inline asm
	and.b32  	%r1086, %r1070, %r1085;
	mov.b32 	%r1075, 64;
	// begin inline asm
	{
    .reg .pred p;
    and.b32 %r1073, %r1077, %r1075;    setp.ne.u32 p, %r1073, 0;
    vote.ballot.sync.b32 %r1073, p, 0xffffffff;
    @!p not.b32 %r1073, %r1073;
}

	// end inline asm
	and.b32  	%r1087, %r1073, %r1086;
	mov.b32 	%r1078, 128;
	// begin inline asm
	{
    .reg .pred p;
    and.b32 %r1076, %r1077, %r1078;    setp.ne.u32 p, %r1076, 0;
    vote.ballot.sync.b32 %r1076, p, 0xffffffff;
    @!p not.b32 %r1076, %r1076;
}

	// end inline asm
	and.b32  	%r1088, %r1076, %r1087;
	clz.b32 	%r1089, %r1088;
	sub.s32 	%r204, 31, %r1089;
	and.b32  	%r1090, %r572, %r1088;
	popc.b32 	%r205, %r1090;
	setp.ne.s32 	%p99, %r248, %r204;
	mov.b32 	%r1698, 0;
	@%p99 bra 	$L__BB9_143;
	atom.shared.add.u32 	%r1698, [%r119], %r205;
$L__BB9_143:
	ld.param.u32 	%r1606, [_ZN3cub18CUB_300001_SM_10006detail10radix_sort29DeviceRadixSortOnesweepKernelINS1_5radix10policy_hubIjNS0_8NullTypeEyE10Policy1000ELNS0_9SortOrderE0EjS6_yiiNS1_21identity_decomposer_tEEEvPT5_SC_PT3_PKSD_PT1_PKSH_PT2_PKSL_T4_iiT6__param_9];
	shfl.sync.idx.b32	%r1116|%p100, %r1698, %r204, 31, -1;
	add.s32 	%r208, %r205, %r1116;
	shr.u32 	%r1117, %r1667, %r1606;
	and.b32  	%r1113, %r1117, %r82;
	mov.b32 	%r1093, 1;
	// begin inline asm
	{
    .reg .pred p;
    and.b32 %r1091, %r1113, %r1093;    setp.ne.u32 p, %r1091, 0;
    vote.ballot.sync.b32 %r1091, p, 0xffffffff;
    @!p not.b32 %r1091, %r1091;
}

	// end inline asm
	mov.b32 	%r1096, 2;
	// begin inline asm
	{
    .reg .pred p;
    and.b32 %r1094, %r1113, %r1096;    setp.ne.u32 p, %r1094, 0;
    vote.ballot.sync.b32 %r1094, p, 0xffffffff;
    @!p not.b32 %r1094, %r1094;
}

	// end inline asm
	and.b32  	%r1118, %r1094, %r1091;
	mov.b32 	%r1099, 4;
	// begin inline asm
	{
    .reg .pred p;
    and.b32 %r1097, %r1113, %r1099;    setp.ne.u32 p, %r1097, 0;
    vote.ballot.sync.b32 %r1097, p, 0xffffffff;
    @!p not.b32 %r1097, %r1097;
}

	// end inline asm
	and.b32  	%r1119, %r1097, %r1118;
	mov.b32 	%r1102, 8;
	// begin inline asm
	{
    .reg .pred p;
    and.b32 %r1100, %r1113, %r1102;    setp.ne.u32 p, %r1100, 0;
    vote.ballot.sync.b32 %r1100, p, 0xffffffff;
    @!p not.b32 %r1100, %r1100;
}

	// end inline asm
	and.b32  	%r1120, %r1100, %r1119;
	mov.b32 	%r1105, 16;
	// begin inline asm
	{
    .reg .pred p;
    and.b32 %r1103, %r1113, %r1105;    setp.ne.u32 p, %r1103, 0;
    vote.ballot.sync.b32 %r1103, p, 0xffffffff;
    @!p not.b32 %r1103, %r1103;
}

	// end inline asm
	and.b32  	%r1121, %r1103, %r1120;
	mov.b32 	%r1108, 32;
	// begin inline asm
	{
    .reg .pred p;
    and.b32 %r1106, %r1113, %r1108;    setp.ne.u32 p, %r1106, 0;
    vote.ballot.sync.b32 %r1106, p, 0xffffffff;
    @!p not.b32 %r1106, %r1106;
}

	// end inline asm
	and.b32  	%r1122, %r1106, %r1121;
	mov.b32 	%r1111, 64;
	// begin inline asm
	{
    .reg .pred p;
    and.b32 %r1109, %r1113, %r1111;    setp.ne.u32 p, %r1109, 0;
    vote.ballot.sync.b32 %r1109, p, 0xffffffff;
    @!p not.b32 %r1109, %r1109;
}

	// end inline asm
	and.b32  	%r1123, %r1109, %r1122;
	mov.b32 	%r1114, 128;
	// begin inline asm
	{
    .reg .pred p;
    and.b32 %r1112, %r1113, %r1114;    setp.ne.u32 p, %r1112, 0;
    vote.ballot.sync.b32 %r1112, p, 0xffffffff;
    @!p not.b32 %r1112, %r1112;
}

	// end inline asm
	and.b32  	%r1124, %r1112, %r1123;
	clz.b32 	%r1125, %r1124;
	sub.s32 	%r209, 31, %r1125;
	and.b32  	%r1126, %r572, %r1124;
	popc.b32 	%r210, %r1126;
	setp.ne.s32 	%p101, %r248, %r209;
	mov.b32 	%r1699, 0;
	@%p101 bra 	$L__BB9_145;
	atom.shared.add.u32 	%r1699, [%r120], %r210;
$L__BB9_145:
	ld.param.u32 	%r1607, [_ZN3cub18CUB_300001_SM_10006detail10radix_sort29DeviceRadixSortOnesweepKernelINS1_5radix10policy_hubIjNS0_8NullTypeEyE10Policy1000ELNS0_9SortOrderE0EjS6_yiiNS1_21identity_decomposer_tEEEvPT5_SC_PT3_PKSD_PT1_PKSH_PT2_PKSL_T4_iiT6__param_9];
	shfl.sync.idx.b32	%r1152|%p102, %r1699, %r209, 31, -1;
	add.s32 	%r213, %r210, %r1152;
	shr.u32 	%r1153, %r1668, %r1607;
	and.b32  	%r1149, %r1153, %r82;
	mov.b32 	%r1129, 1;
	// begin inline asm
	{
    .reg .pred p;
    and.b32 %r1127, %r1149, %r1129;    setp.ne.u32 p, %r1127, 0;
    vote.ballot.sync.b32 %r1127, p, 0xffffffff;
    @!p not.b32 %r1127, %r1127;
}

	// end inline asm
	mov.b32 	%r1132, 2;
	// begin inline asm
	{
    .reg .pred p;
    and.b32 %r1130, %r1149, %r1132;    setp.ne.u32 p, %r1130, 0;
    vote.ballot.sync.b32 %r1130, p, 0xffffffff;
    @!p not.b32 %r1130, %r1130;
}

	// end inline asm
	and.b32  	%r1154, %r1130, %r1127;
	mov.b32 	%r1135, 4;
	// begin inline asm
	{
    .reg .pred p;
    and.b32 %r1133, %r1149, %r1135;    setp.ne.u32 p, %r1133, 0;
    vote.ballot.sync.b32 %r1133, p, 0xffffffff;
    @!p not.b32 %r1133, %r1133;
}

	// end inline asm
	and.b32  	%r1155, %r1133, %r1154;
	mov.b32 	%r1138, 8;
	// begin inline asm
	{
    .reg .pred p;
    and.b32 %r1136, %r1149, %r1138;    setp.ne.u32 p, %r1136, 0;
    vote.ballot.sync.b32 %r1136, p, 0xffffffff;
    @!p not.b32 %r1136, %r1136;
}

	// end inline asm
	and.b32  	%r1156, %r1136, %r1155;
	mov.b32 	%r1141, 16;
	// begin inline asm
	{
    .reg .pred p;
    and.b32 %r1139, %r1149, %r1141;    setp.ne.u32 p, %r1139, 0;
    vote.ballot.sync.b32 %r1139, p, 0xffffffff;
    @!p not.b32 %r1139, %r1139;
}

	// end inline asm
	and.b32  	%r1157, %r1139, %r1156;
	mov.b32 	%r1144, 32;
	// begin inline asm
	{
    .reg .pred p;
    and.b32 %r1142, %r1149, %r1144;    setp.ne.u32 p, %r1142, 0;
    vote.ballot.sync.b32 %r1142, p, 0xffffffff;
    @!p not.b32 %r1142, %r1142;
}

	// end inline asm
	and.b32  	%r1158, %r1142, %r1157;
	mov.b32 	%r1147, 64;
	// begin inline asm
	{
    .reg .pred p;
    and.b32 %r1145, %r1149, %r1147;    setp.ne.u32 p, %r1145, 0;
    vote.ballot.sync.b32 %r1145, p, 0xffffffff;
    @!p not.b32 %r1145, %r1145;
}

	// end inline asm
	and.b32  	%r1159, %r1145, %r1158;
	mov.b32 	%r1150, 128;
	// begin inline asm
	{
    .reg .pred p;
    and.b32 %r1148, %r1149, %r1150;    setp.ne.u32 p, %r1148, 0;
    vote.ballot.sync.b32 %r1148, p, 0xffffffff;
    @!p not.b32 %r1148, %r1148;
}

	// end inline asm
	and.b32  	%r1160, %r1148, %r1159;
	clz.b32 	%r1161, %r1160;
	sub.s32 	%r214, 31, %r1161;
	and.b32  	%r1162, %r572, %r1160;
	popc.b32 	%r215, %r1162;
	setp.ne.s32 	%p103, %r248, %r214;
	mov.b32 	%r1700, 0;
	@%p103 bra 	$L__BB9_147;
	ld.param.u32 	%r1608, [_ZN3cub18CUB_300001_SM_10006detail10radix_sort29DeviceRadixSortOnesweepKernelINS1_5radix10policy_hubIjNS0_8NullTypeEyE10Policy1000ELNS0_9SortOrderE0EjS6_yiiNS1_21identity_decomposer_tEEEvPT5_SC_PT3_PKSD_PT1_PKSH_PT2_PKSL_T4_iiT6__param_9];
	shl.b32 	%r1163, %r1, 5;
	and.b32  	%r1164, %r1163, 31744;
	mov.u32 	%r1165, _ZZN3cub18CUB_300001_SM_10006detail10radix_sort29DeviceRadixSortOnesweepKernelINS1_5radix10policy_hubIjNS0_8NullTypeEyE10Policy1000ELNS0_9SortOrderE0EjS6_yiiNS1_21identity_decomposer_tEEEvPT5_SC_PT3_PKSD_PT1_PKSH_PT2_PKSL_T4_iiT6_E1s;
	add.s32 	%r1166, %r1165, %r1164;
	shr.u32 	%r1167, %r1668, %r1608;
	and.b32  	%r1168, %r1167, %r82;
	shl.b32 	%r1169, %r1168, 2;
	add.s32 	%r1170, %r1166, %r1169;
	atom.shared.add.u32 	%r1700, [%r1170], %r215;
$L__BB9_147:
	ld.param.u32 	%r1609, [_ZN3cub18CUB_300001_SM_10006detail10radix_sort29DeviceRadixSortOnesweepKernelINS1_5radix10policy_hubIjNS0_8NullTypeEyE10Policy1000ELNS0_9SortOrderE0EjS6_yiiNS1_21identity_decomposer_tEEEvPT5_SC_PT3_PKSD_PT1_PKSH_PT2_PKSL_T4_iiT6__param_9];
	shfl.sync.idx.b32	%r1196|%p104, %r1700, %r214, 31, -1;
	add.s32 	%r218, %r215, %r1196;
	shr.u32 	%r1197, %r1669, %r1609;
	and.b32  	%r1193, %r1197, %r82;
	mov.b32 	%r1173, 1;
	// begin inline asm
	{
    .reg .pred p;
    and.b32 %r1171, %r1193, %r1173;    setp.ne.u32 p, %r1171, 0;
    vote.ballot.sync.b32 %r1171, p, 0xffffffff;
    @!p not.b32 %r1171, %r1171;
}

	// end inline asm
	mov.b32 	%r1176, 2;
	// begin inline asm
	{
    .reg .pred p;
    and.b32 %r1174, %r1193, %r1176;    setp.ne.u32 p, %r1174, 0;
    vote.ballot.sync.b32 %r1174, p, 0xffffffff;
    @!p not.b32 %r1174, %r1174;
}

	// end inline asm
	and.b32  	%r1198, %r1174, %r1171;
	mov.b32 	%r1179, 4;
	// begin inline asm
	{
    .reg .pred p;
    and.b32 %r1177, %r1193, %r1179;    setp.ne.u32 p, %r1177, 0;
    vote.ballot.sync.b32 %r1177, p, 0xffffffff;
    @!p not.b32 %r1177, %r1177;
}

	// end inline asm
	and.b32  	%r1199, %r1177, %r1198;
	mov.b32 	%r1182, 8;
	// begin inline asm
	{
    .reg .pred p;
    and.b32 %r1180, %r1193, %r1182;    setp.ne.u32 p, %r1180, 0;
    vote.ballot.sync.b32 %r1180, p, 0xffffffff;
    @!p not.b32 %r1180, %r1180;
}

	// end inline asm
	and.b32  	%r1200, %r1180, %r1199;
	mov.b32 	%r1185, 16;
	// begin inline asm
	{
    .reg .pred p;
    and.b32 %r1183, %r1193, %r1185;    setp.ne.u32 p, %r1183, 0;
    vote.ballot.sync.b32 %r1183, p, 0xffffffff;
    @!p not.b32 %r1183, %r1183;
}

	// end inline asm
	and.b32  	%r1201, %r1183, %r1200;
	mov.b32 	%r1188, 32;
	// begin inline asm
	{
    .reg .pred p;
    and.b32 %r1186, %r1193, %r1188;    setp.ne.u32 p, %r1186, 0;
    vote.ballot.sync.b32 %r1186, p, 0xffffffff;
    @!p not.b32 %r1186, %r1186;
}

	// end inline asm
	and.b32  	%r1202, %r1186, %r1201;
	mov.b32 	%r1191, 64;
	// begin inline asm
	{
    .reg .pred p;
    and.b32 %r1189, %r1193, %r1191;    setp.ne.u32 p, %r1189, 0;
    vote.ballot.sync.b32 %r1189, p, 0xffffffff;
    @!p not.b32 %r1189, %r1189;
}

	// end inline asm
	and.b32  	%r1203, %r1189, %r1202;
	mov.b32 	%r1194, 128;
	// begin inline asm
	{
    .reg .pred p;
    and.b32 %r1192, %r1193, %r1194;    setp.ne.u32 p, %r1192, 0;
    vote.ballot.sync.b32 %r1192, p, 0xffffffff;
    @!p not.b32 %r1192, %r1192;
}

	// end inline asm
	and.b32  	%r1204, %r1192, %r1203;
	clz.b32 	%r1205, %r1204;
	sub.s32 	%r219, 31, %r1205;
	and.b32  	%r1206, %r572, %r1204;
	popc.b32 	%r220, %r1206;
	setp.ne.s32 	%p105, %r248, %r219;
	mov.b32 	%r1701, 0;
	@%p105 bra 	$L__BB9_149;
	ld.param.u32 	%r1610, [_ZN3cub18CUB_300001_SM_10006detail10radix_sort29DeviceRadixSortOnesweepKernelINS1_5radix10policy_hubIjNS0_8NullTypeEyE10Policy1000ELNS0_9SortOrderE0EjS6_yiiNS1_21identity_decomposer_tEEEvPT5_SC_PT3_PKSD_PT1_PKSH_PT2_PKSL_T4_iiT6__param_9];
	shl.b32 	%r1207, %r1, 5;
	and.b32  	%r1208, %r1207, 31744;
	mov.u32 	%r1209, _ZZN3cub18CUB_300001_SM_10006detail10radix_sort29DeviceRadixSortOnesweepKernelINS1_5radix10policy_hubIjNS0_8NullTypeEyE10Policy1000ELNS0_9SortOrderE0EjS6_yiiNS1_21identity_decomposer_tEEEvPT5_SC_PT3_PKSD_PT1_PKSH_PT2_PKSL_T4_iiT6_E1s;
	add.s32 	%r1210, %r1209, %r1208;
	shr.u32 	%r1211, %r1669, %r1610;
	and.b32  	%r1212, %r1211, %r82;
	shl.b32 	%r1213, %r1212, 2;
	add.s32 	%r1214, %r1210, %r1213;
	atom.shared.add.u32 	%r1701, [%r1214], %r220;
$L__BB9_149:
	ld.param.u32 	%r1611, [_ZN3cub18CUB_300001_SM_10006detail10radix_sort29DeviceRadixSortOnesweepKernelINS1_5radix10policy_hubIjNS0_8NullTypeEyE10Policy1000ELNS0_9SortOrderE0EjS6_yiiNS1_21identity_decomposer_tEEEvPT5_SC_PT3_PKSD_PT1_PKSH_PT2_PKSL_T4_iiT6__param_9];
	shfl.sync.idx.b32	%r1240|%p106, %r1701, %r219, 31, -1;
	add.s32 	%r223, %r220, %r1240;
	shr.u32 	%r1241, %r1670, %r1611;
	and.b32  	%r1237, %r1241, %r82;
	mov.b32 	%r1217, 1;
	// begin inline asm
	{
    .reg .pred p;
    and.b32 %r1215, %r1237, %r1217;    setp.ne.u32 p, %r1215, 0;
    vote.ballot.sync.b32 %r1215, p, 0xffffffff;
    @!p not.b32 %r1215, %r1215;
}

	// end inline asm
	mov.b32 	%r1220, 2;
	// begin inline asm
	{
    .reg .pred p;
    and.b32 %r1218, %r1237, %r1220;    setp.ne.u32 p, %r1218, 0;
    vote.ballot.sync.b32 %r1218, p, 0xffffffff;
    @!p not.b32 %r1218, %r1218;
}

	// end inline asm
	and.b32  	%r1242, %r1218, %r1215;
	mov.b32 	%r1223, 4;
	// begin inline asm
	{
    .reg .pred p;
    and.b32 %r1221, %r1237, %r1223;    setp.ne.u32 p, %r1221, 0;
    vote.ballot.sync.b32 %r1221, p, 0xffffffff;
    @!p not.b32 %r1221, %r1221;
}

	// end inline asm
	and.b32  	%r1243, %r1221, %r1242;
	mov.b32 	%r1226, 8;
	// begin inline asm
	{
    .reg .pred p;
    and.b32 %r1224, %r1237, %r1226;    setp.ne.u32 p, %r1224, 0;
    vote.ballot.sync.b32 %r1224, p, 0xffffffff;
    @!p not.b32 %r1224, %r1224;
}

	// end inline asm
	and.b32  	%r1244, %r1224, %r1243;
	mov.b32 	%r1229, 16;
	// begin inline asm
	{
    .reg .pred p;
    and.b32 %r1227, %r1237, %r1229;    setp.ne.u32 p, %r1227, 0;
    vote.ballot.sync.b32 %r1227, p, 0xffffffff;
    @!p not.b32 %r1227, %r1227;
}

	// end inline asm
	and.b32  	%r1245, %r1227, %r1244;
	mov.b32 	%r1232, 32;
	// begin inline asm
	{
    .reg .pred p;
    and.b32 %r1230, %r1237, %r1232;    setp.ne.u32 p, %r1230, 0;
    vote.ballot.sync.b32 %r1230, p, 0xffffffff;
    @!p not.b32 %r1230, %r1230;
}

	// end inline asm
	and.b32  	%r1246, %r1230, %r1245;
	mov.b32 	%r1235, 64;
	// begin inline asm
	{
    .reg .pred p;
    and.b32 %r1233, %r1237, %r1235;    setp.ne.u32 p, %r1233, 0;
    vote.ballot.sync.b32 %r1233, p, 0xffffffff;
    @!p not.b32 %r1233, %r1233;
}

	// end inline asm
	and.b32  	%r1247, %r1233, %r1246;
	mov.b32 	%r1238, 128;
	// begin inline asm
	{
    .reg .pred p;
    and.b32 %r1236, %r1237, %r1238;    setp.ne.u32 p, %r1236, 0;
    vote.ballot.sync.b32 %r1236, p, 0xffffffff;
    @!p not.b32 %r1236, %r1236;
}

	// end inline asm
	and.b32  	%r1248, %r1236, %r1247;
	clz.b32 	%r1249, %r1248;
	sub.s32 	%r224, 31, %r1249;
	and.b32  	%r1250, %r572, %r1248;
	popc.b32 	%r225, %r1250;
	setp.ne.s32 	%p107, %r248, %r224;
	mov.b32 	%r1702, 0;
	@%p107 bra 	$L__BB9_151;
	ld.param.u32 	%r1612, [_ZN3cub18CUB_300001_SM_10006detail10radix_sort29DeviceRadixSortOnesweepKernelINS1_5radix10policy_hubIjNS0_8NullTypeEyE10Policy1000ELNS0_9SortOrderE0EjS6_yiiNS1_21identity_decomposer_tEEEvPT5_SC_PT3_PKSD_PT1_PKSH_PT2_PKSL_T4_iiT6__param_9];
	shl.b32 	%r1251, %r1, 5;
	and.b32  	%r1252, %r1251, 31744;
	mov.u32 	%r1253, _ZZN3cub18CUB_300001_SM_10006detail10radix_sort29DeviceRadixSortOnesweepKernelINS1_5radix10policy_hubIjNS0_8NullTypeEyE10Policy1000ELNS0_9SortOrderE0EjS6_yiiNS1_21identity_decomposer_tEEEvPT5_SC_PT3_PKSD_PT1_PKSH_PT2_PKSL_T4_iiT6_E1s;
	add.s32 	%r1254, %r1253, %r1252;
	shr.u32 	%r1255, %r1670, %r1612;
	and.b32  	%r1256, %r1255, %r82;
	shl.b32 	%r1257, %r1256, 2;
	add.s32 	%r1258, %r1254, %r1257;
	atom.shared.add.u32 	%r1702, [%r1258], %r225;
$L__BB9_151:
	ld.param.u32 	%r1613, [_ZN3cub18CUB_300001_SM_10006detail10radix_sort29DeviceRadixSortOnesweepKernelINS1_5radix10policy_hubIjNS0_8NullTypeEyE10Policy1000ELNS0_9SortOrderE0EjS6_yiiNS1_21identity_decomposer_tEEEvPT5_SC_PT3_PKSD_PT1_PKSH_PT2_PKSL_T4_iiT6__param_9];
	shfl.sync.idx.b32	%r1284|%p108, %r1702, %r224, 31, -1;
	add.s32 	%r228, %r225, %r1284;
	shr.u32 	%r1285, %r1671, %r1613;
	and.b32  	%r1281, %r1285, %r82;
	mov.b32 	%r1261, 1;
	// begin inline asm
	{
    .reg .pred p;
    and.b32 %r1259, %r1281, %r1261;    setp.ne.u32 p, %r1259, 0;
    vote.ballot.sync.b32 %r1259, p, 0xffffffff;
    @!p not.b32 %r1259, %r1259;
}

	// end inline asm
	mov.b32 	%r1264, 2;
	// begin inline asm
	{
    .reg .pred p;
    and.b32 %r1262, %r1281, %r1264;    setp.ne.u32 p, %r1262, 0;
    vote.ballot.sync.b32 %r1262, p, 0xffffffff;
    @!p not.b32 %r1262, %r1262;
}

	// end inline asm
	and.b32  	%r1286, %r1262, %r1259;
	mov.b32 	%r1267, 4;
	// begin inline asm
	{
    .reg .pred p;
    and.b32 %r1265, %r1281, %r1267;    setp.ne.u32 p, %r1265, 0;
    vote.ballot.sync.b32 %r1265, p, 0xffffffff;
    @!p not.b32 %r1265, %r1265;
}

	// end inline asm
	and.b32  	%r1287, %r1265, %r1286;
	mov.b32 	%r1270, 8;
	// begin inline asm
	{
    .reg .pred p;
    and.b32 %r1268, %r1281, %r1270;    setp.ne.u32 p, %r1268, 0;
    vote.ballot.sync.b32 %r1268, p, 0xffffffff;
    @!p not.b32 %r1268, %r1268;
}

	// end inline asm
	and.b32  	%r1288, %r1268, %r1287;
	mov.b32 	%r1273, 16;
	// begin inline asm
	{
    .reg .pred p;
    and.b32 %r1271, %r1281, %r1273;    setp.ne.u32 p, %r1271, 0;
    vote.ballot.sync.b32 %r1271, p, 0xffffffff;
    @!p not.b32 %r1271, %r1271;
}

	// end inline asm
	and.b32  	%r1289, %r1271, %r1288;
	mov.b32 	%r1276, 32;
	// begin inline asm
	{
    .reg .pred p;
    and.b32 %r1274, %r1281, %r1276;    setp.ne.u32 p, %r1274, 0;
    vote.ballot.sync.b32 %r1274, p, 0xffffffff;
    @!p not.b32 %r1274, %r1274;
}

	// end inline asm
	and.b32  	%r1290, %r1274, %r1289;
	mov.b32 	%r1279, 64;
	// begin inline asm
	{
    .reg .pred p;
    and.b32 %r1277, %r1281, %r1279;    setp.ne.u32 p, %r1277, 0;
    vote.ballot.sync.b32 %r1277, p, 0xffffffff;
    @!p not.b32 %r1277, %r1277;
}

	// end inline asm
	and.b32  	%r1291, %r1277, %r1290;
	mov.b32 	%r1282, 128;
	// begin inline asm
	{
    .reg .pred p;
    and.b32 %r1280, %r1281, %r1282;    setp.ne.u32 p, %r1280, 0;
    vote.ballot.sync.b32 %r1280, p, 0xffffffff;
    @!p not.b32 %r1280, %r1280;
}

	// end inline asm
	and.b32  	%r1292, %r1280, %r1291;
	clz.b32 	%r1293, %r1292;
	sub.s32 	%r229, 31, %r1293;
	and.b32  	%r1294, %r572, %r1292;
	popc.b32 	%r230, %r1294;
	setp.ne.s32 	%p109, %r248, %r229;
	mov.b32 	%r1703, 0;
	@%p109 bra 	$L__BB9_153;
	ld.param.u32 	%r1614, [_ZN3cub18CUB_300001_SM_10006detail10radix_sort29DeviceRadixSortOnesweepKernelINS1_5radix10policy_hubIjNS0_8NullTypeEyE10Policy1000ELNS0_9SortOrderE0EjS6_yiiNS1_21identity_decomposer_tEEEvPT5_SC_PT3_PKSD_PT1_PKSH_PT2_PKSL_T4_iiT6__param_9];
	shl.b32 	%r1295, %r1, 5;
	and.b32  	%r1296, %r1295, 31744;
	mov.u32 	%r1297, _ZZN3cub18CUB_300001_SM_10006detail10radix_sort29DeviceRadixSortOnesweepKernelINS1_5radix10policy_hubIjNS0_8NullTypeEyE10Policy1000ELNS0_9SortOrderE0EjS6_yiiNS1_21identity_decomposer_tEEEvPT5_SC_PT3_PKSD_PT1_PKSH_PT2_PKSL_T4_iiT6_E1s;
	add.s32 	%r1298, %r1297, %r1296;
	shr.u32 	%r1299, %r1671, %r1614;
	and.b32  	%r1300, %r1299, %r82;
	shl.b32 	%r1301, %r1300, 2;
	add.s32 	%r1302, %r1298, %r1301;
	atom.shared.add.u32 	%r1703, [%r1302], %r230;
$L__BB9_153:
	shfl.sync.idx.b32	%r1303|%p111, %r1703, %r229, 31, -1;
	add.s32 	%r1304, %r230, %r1303;
	bar.sync 	0;
	shl.b32 	%r1305, %r143, 2;
	mov.u32 	%r1306, _ZZN3cub18CUB_300001_SM_10006detail10radix_sort29DeviceRadixSortOnesweepKernelINS1_5radix10policy_hubIjNS0_8NullTypeEyE10Policy1000ELNS0_9SortOrderE0EjS6_yiiNS1_21identity_decomposer_tEEEvPT5_SC_PT3_PKSD_PT1_PKSH_PT2_PKSL_T4_iiT6_E1s;
	add.s32 	%r1307, %r1306, %r1305;
	st.shared.u32 	[%r1307+-4], %r1653;
	shl.b32 	%r1308, %r148, 2;
	add.s32 	%r1309, %r1306, %r1308;
	st.shared.u32 	[%r1309+-4], %r1654;
	shl.b32 	%r1310, %r153, 2;
	add.s32 	%r1311, %r1306, %r1310;
	st.shared.u32 	[%r1311+-4], %r1655;
	shl.b32 	%r1312, %r158, 2;
	add.s32 	%r1313, %r1306, %r1312;
	st.shared.u32 	[%r1313+-4], %r1656;
	shl.b32 	%r1314, %r163, 2;
	add.s32 	%r1315, %r1306, %r1314;
	st.shared.u32 	[%r1315+-4], %r1657;
	shl.b32 	%r1316, %r168, 2;
	add.s32 	%r1317, %r1306, %r1316;
	st.shared.u32 	[%r1317+-4], %r1658;
	shl.b32 	%r1318, %r173, 2;
	add.s32 	%r1319, %r1306, %r1318;
	st.shared.u32 	[%r1319+-4], %r1659;
	shl.b32 	%r1320, %r178, 2;
	add.s32 	%r1321, %r1306, %r1320;
	st.shared.u32 	[%r1321+-4], %r1660;
	shl.b32 	%r1322, %r183, 2;
	add.s32 	%r1323, %r1306, %r1322;
	st.shared.u32 	[%r1323+-4], %r1661;
	shl.b32 	%r1324, %r188, 2;
	add.s32 	%r1325, %r1306, %r1324;
	st.shared.u32 	[%r1325+-4], %r1662;
	shl.b32 	%r1326, %r193, 2;
	add.s32 	%r1327, %r1306, %r1326;
	st.shared.u32 	[%r1327+-4], %r1663;
	shl.b32 	%r1328, %r198, 2;
	add.s32 	%r1329, %r1306, %r1328;
	st.shared.u32 	[%r1329+-4], %r1664;
	shl.b32 	%r1330, %r203, 2;
	add.s32 	%r1331, %r1306, %r1330;
	st.shared.u32 	[%r1331+-4], %r1665;
	shl.b32 	%r1332, %r208, 2;
	add.s32 	%r1333, %r1306, %r1332;
	st.shared.u32 	[%r1333+-4], %r1666;
	shl.b32 	%r1334, %r213, 2;
	add.s32 	%r1335, %r1306, %r1334;
	st.shared.u32 	[%r1335+-4], %r1667;
	shl.b32 	%r1336, %r218, 2;
	add.s32 	%r1337, %r1306, %r1336;
	st.shared.u32 	[%r1337+-4], %r1668;
	shl.b32 	%r1338, %r223, 2;
	add.s32 	%r1339, %r1306, %r1338;
	st.shared.u32 	[%r1339+-4], %r1669;
	shl.b32 	%r1340, %r228, 2;
	add.s32 	%r1341, %r1306, %r1340;
	st.shared.u32 	[%r1341+-4], %r1670;
	shl.b32 	%r1342, %r1304, 2;
	add.s32 	%r1343, %r1306, %r1342;
	st.shared.u32 	[%r1343+-4], %r1671;
	shl.b32 	%r1344, %r1, 3;
	add.s32 	%r1345, %r1306, %r1344;
	add.s32 	%r233, %r1345, 29184;
	@%p72 bra 	$L__BB9_161;
	ld.param.u64 	%rd238, [_ZN3cub18CUB_300001_SM_10006detail10radix_sort29DeviceRadixSortOnesweepKernelINS1_5radix10policy_hubIjNS0_8NullTypeEyE10Policy1000ELNS0_9SortOrderE0EjS6_yiiNS1_21identity_decomposer_tEEEvPT5_SC_PT3_PKSD_PT1_PKSH_PT2_PKSL_T4_iiT6__param_3];
	cvta.to.global.u64 	%rd59, %rd238;
	shl.b64 	%rd60, %rd6, 3;
	add.s64 	%rd61, %rd59, %rd60;
	ld.global.u64 	%rd62, [%rd61];
	cvt.s64.s32 	%rd63, %r137;
	sub.s64 	%rd241, %rd62, %rd63;
	st.shared.u64 	[%r233], %rd241;
	setp.lt.s32 	%p112, %r4, 1;
	mov.u32 	%r1707, %r1680;
	@%p112 bra 	$L__BB9_160;
	mov.b32 	%r1705, -1;
	mov.u32 	%r1704, %r4;
	mov.u32 	%r1707, %r1680;
$L__BB9_156:
	ld.param.u64 	%rd231, [_ZN3cub18CUB_300001_SM_10006detail10radix_sort29DeviceRadixSortOnesweepKernelINS1_5radix10policy_hubIjNS0_8NullTypeEyE10Policy1000ELNS0_9SortOrderE0EjS6_yiiNS1_21identity_decomposer_tEEEvPT5_SC_PT3_PKSD_PT1_PKSH_PT2_PKSL_T4_iiT6__param_0];
	add.s32 	%r237, %r1704, -1;
	shl.b32 	%r1347, %r237, 8;
	add.s32 	%r1348, %r1347, %r1;
	cvta.to.global.u64 	%rd64, %rd231;
	mul.wide.s32 	%rd65, %r1348, 4;
	add.s64 	%rd13, %rd64, %rd65;
$L__BB9_157:
	membar.cta;
	ld.volatile.global.u32 	%r238, [%rd13];
	setp.eq.s32 	%p113, %r238, 0;
	@%p113 bra 	$L__BB9_157;
	and.b32  	%r1349, %r238, 1073741823;
	add.s32 	%r1707, %r1349, %r1707;
	setp.gt.s32 	%p114, %r238, -1;
	vote.sync.ballot.b32 	%r1705, %p114, %r1705;
	setp.gt.u32 	%p116, %r1704, 1;
	and.pred  	%p117, %p114, %p116;
	mov.u32 	%r1704, %r237;
	@%p117 bra 	$L__BB9_156;
	ld.shared.u64 	%rd241, [%r233];
$L__BB9_160:
	ld.param.u64 	%rd232, [_ZN3cub18CUB_300001_SM_10006detail10radix_sort29DeviceRadixSortOnesweepKernelINS1_5radix10policy_hubIjNS0_8NullTypeEyE10Policy1000ELNS0_9SortOrderE0EjS6_yiiNS1_21identity_decomposer_tEEEvPT5_SC_PT3_PKSD_PT1_PKSH_PT2_PKSL_T4_iiT6__param_0];
	or.b32  	%r1350, %r1707, -2147483648;
	cvta.to.global.u64 	%rd66, %rd232;
	shl.b32 	%r1351, %r4, 8;
	add.s32 	%r1352, %r1351, %r1;
	mul.wide.s32 	%rd67, %r1352, 4;
	add.s64 	%rd68, %rd66, %rd67;
	st.volatile.global.u32 	[%rd68], %r1350;
	sub.s32 	%r1353, %r1707, %r1680;
	cvt.s64.s32 	%rd69, %r1353;
	add.s64 	%rd70, %rd241, %rd69;
	st.shared.u64 	[%r233], %rd70;
$L__BB9_161:
	ld.param.u32 	%r1587, [_ZN3cub18CUB_300001_SM_10006detail10radix_sort29DeviceRadixSortOnesweepKernelINS1_5radix10policy_hubIjNS0_8NullTypeEyE10Policy1000ELNS0_9SortOrderE0EjS6_yiiNS1_21identity_decomposer_tEEEvPT5_SC_PT3_PKSD_PT1_PKSH_PT2_PKSL_T4_iiT6__param_8];
	ld.param.u64 	%rd235, [_ZN3cub18CUB_300001_SM_10006detail10radix_sort29DeviceRadixSortOnesweepKernelINS1_5radix10policy_hubIjNS0_8NullTypeEyE10Policy1000ELNS0_9SortOrderE0EjS6_yiiNS1_21identity_decomposer_tEEEvPT5_SC_PT3_PKSD_PT1_PKSH_PT2_PKSL_T4_iiT6__param_2];
	setp.gt.u32 	%p118, %r1, 255;
	mad.lo.s32 	%r242, %r4, 7296, 7296;
	setp.lt.s32 	%p119, %r242, %r1587;
	setp.eq.s64 	%p120, %rd235, 0;
	or.pred  	%p121, %p120, %p119;
	or.pred  	%p122, %p118, %p121;
	@%p122 bra 	$L__BB9_163;
	ld.param.u64 	%rd236, [_ZN3cub18CUB_300001_SM_10006detail10radix_sort29DeviceRadixSortOnesweepKernelINS1_5radix10policy_hubIjNS0_8NullTypeEyE10Policy1000ELNS0_9SortOrderE0EjS6_yiiNS1_21identity_decomposer_tEEEvPT5_SC_PT3_PKSD_PT1_PKSH_PT2_PKSL_T4_iiT6__param_2];
	ld.shared.u64 	%rd71, [%r233];
	cvt.s64.s32 	%rd72, %r1680;
	cvt.s64.s32 	%rd73, %r137;
	add.s64 	%rd74, %rd73, %rd72;
	add.s64 	%rd75, %rd74, %rd71;
	cvta.to.global.u64 	%rd76, %rd236;
	shl.b64 	%rd77, %rd6, 3;
	add.s64 	%rd78, %rd76, %rd77;
	st.global.u64 	[%rd78], %rd75;
$L__BB9_163:
	ld.param.u32 	%r1588, [_ZN3cub18CUB_300001_SM_10006detail10radix_sort29DeviceRadixSortOnesweepKernelINS1_5radix10policy_hubIjNS0_8NullTypeEyE10Policy1000ELNS0_9SortOrderE0EjS6_yiiNS1_21identity_decomposer_tEEEvPT5_SC_PT3_PKSD_PT1_PKSH_PT2_PKSL_T4_iiT6__param_8];
	setp.gt.s32 	%p123, %r242, %r1588;
	bar.sync 	0;
	@%p123 bra 	$L__BB9_165;
	ld.param.u32 	%r1615, [_ZN3cub18CUB_300001_SM_10006detail10radix_sort29DeviceRadixSortOnesweepKernelINS1_5radix10policy_hubIjNS0_8NullTypeEyE10Policy1000ELNS0_9SortOrderE0EjS6_yiiNS1_21identity_decomposer_tEEEvPT5_SC_PT3_PKSD_PT1_PKSH_PT2_PKSL_T4_iiT6__param_9];
	ld.shared.u32 	%r1354, [%r121];
	shr.u32 	%r1355, %r1354, %r1615;
	and.b32  	%r1356, %r1355, %r82;
	shl.b32 	%r1357, %r1356, 3;
	add.s32 	%r1359, %r1306, 29184;
	add.s32 	%r1360, %r1359, %r1357;
	ld.shared.u64 	%rd79, [%r1360];
	add.s64 	%rd80, %rd79, %rd6;
	shl.b64 	%rd81, %rd80, 2;
	add.s64 	%rd82, %rd5, %rd81;
	st.global.u32 	[%rd82], %r1354;
	bar.warp.sync 	-1;
	ld.shared.u32 	%r1361, [%r121+1536];
	shr.u32 	%r1362, %r1361, %r1615;
	and.b32  	%r1363, %r1362, %r82;
	shl.b32 	%r1364, %r1363, 3;
	add.s32 	%r1365, %r1359, %r1364;
	ld.shared.u64 	%rd83, [%r1365];
	add.s64 	%rd84, %rd83, %rd6;
	shl.b64 	%rd85, %rd84, 2;
	add.s64 	%rd86, %rd5, %rd85;
	st.global.u32 	[%rd86+1536], %r1361;
	bar.warp.sync 	-1;
	ld.shared.u32 	%r1366, [%r121+3072];
	shr.u32 	%r1367, %r1366, %r1615;
	and.b32  	%r1368, %r1367, %r82;
	shl.b32 	%r1369, %r1368, 3;
	add.s32 	%r1370, %r1359, %r1369;
	ld.shared.u64 	%rd87, [%r1370];
	add.s64 	%rd88, %rd87, %rd6;
	shl.b64 	%rd89, %rd88, 2;
	add.s64 	%rd90, %rd5, %rd89;
	st.global.u32 	[%rd90+3072], %r1366;
	bar.warp.sync 	-1;
	ld.shared.u32 	%r1371, [%r121+4608];
	shr.u32 	%r1372, %r1371, %r1615;
	and.b32  	%r1373, %r1372, %r82;
	shl.b32 	%r1374, %r1373, 3;
	add.s32 	%r1375, %r1359, %r1374;
	ld.shared.u64 	%rd91, [%r1375];
	add.s64 	%rd92, %rd91, %rd6;
	shl.b64 	%rd93, %rd92, 2;
	add.s64 	%rd94, %rd5, %rd93;
	st.global.u32 	[%rd94+4608], %r1371;
	bar.warp.sync 	-1;
	ld.shared.u32 	%r1376, [%r121+6144];
	shr.u32 	%r1377, %r1376, %r1615;
	and.b32  	%r1378, %r1377, %r82;
	shl.b32 	%r1379, %r1378, 3;
	add.s32 	%r1380, %r1359, %r1379;
	ld.shared.u64 	%rd95, [%r1380];
	add.s64 	%rd96, %rd95, %rd6;
	shl.b64 	%rd97, %rd96, 2;
	add.s64 	%rd98, %rd5, %rd97;
	st.global.u32 	[%rd98+6144], %r1376;
	bar.warp.sync 	-1;
	ld.shared.u32 	%r1381, [%r121+7680];
	shr.u32 	%r1382, %r1381, %r1615;
	and.b32  	%r1383, %r1382, %r82;
	shl.b32 	%r1384, %r1383, 3;
	add.s32 	%r1385, %r1359, %r1384;
	ld.shared.u64 	%rd99, [%r1385];
	add.s64 	%rd100, %rd99, %rd6;
	shl.b64 	%rd101, %rd100, 2;
	add.s64 	%rd102, %rd5, %rd101;
	st.global.u32 	[%rd102+7680], %r1381;
	bar.warp.sync 	-1;
	ld.shared.u32 	%r1386, [%r121+9216];
	shr.u32 	%r1387, %r1386, %r1615;
	and.b32  	%r1388, %r1387, %r82;
	shl.b32 	%r1389, %r1388, 3;
	add.s32 	%r1390, %r1359, %r1389;
	ld.shared.u64 	%rd103, [%r1390];
	add.s64 	%rd104, %rd103, %rd6;
	shl.b64 	%rd105, %rd104, 2;
	add.s64 	%rd106, %rd5, %rd105;
	st.global.u32 	[%rd106+9216], %r1386;
	bar.warp.sync 	-1;
	ld.shared.u32 	%r1391, [%r121+10752];
	shr.u32 	%r1392, %r1391, %r1615;
	and.b32  	%r1393, %r1392, %r82;
	shl.b32 	%r1394, %r1393, 3;
	add.s32 	%r1395, %r1359, %r1394;
	ld.shared.u64 	%rd107, [%r1395];
	add.s64 	%rd108, %rd107, %rd6;
	shl.b64 	%rd109, %rd108, 2;
	add.s64 	%rd110, %rd5, %rd109;
	st.global.u32 	[%rd110+10752], %r1391;
	bar.warp.sync 	-1;
	ld.shared.u32 	%r1396, [%r121+12288];
	shr.u32 	%r1397, %r1396, %r1615;
	and.b32  	%r1398, %r1397, %r82;
	shl.b32 	%r1399, %r1398, 3;
	add.s32 	%r1400, %r1359, %r1399;
	ld.shared.u64 	%rd111, [%r1400];
	add.s64 	%rd112, %rd111, %rd6;
	shl.b64 	%rd113, %rd112, 2;
	add.s64 	%rd114, %rd5, %rd113;
	st.global.u32 	[%rd114+12288], %r1396;
	bar.warp.sync 	-1;
	ld.shared.u32 	%r1401, [%r121+13824];
	shr.u32 	%r1402, %r1401, %r1615;
	and.b32  	%r1403, %r1402, %r82;
	shl.b32 	%r1404, %r1403, 3;
	add.s32 	%r1405, %r1359, %r1404;
	ld.shared.u64 	%rd115, [%r1405];
	add.s64 	%rd116, %rd115, %rd6;
	shl.b64 	%rd117, %rd116, 2;
	add.s64 	%rd118, %rd5, %rd117;
	st.global.u32 	[%rd118+13824], %r1401;
	bar.warp.sync 	-1;
	ld.shared.u32 	%r1406, [%r121+15360];
	shr.u32 	%r1407, %r1406, %r1615;
	and.b32  	%r1408, %r1407, %r82;
	shl.b32 	%r1409, %r1408, 3;
	add.s32 	%r1410, %r1359, %r1409;
	ld.shared.u64 	%rd119, [%r1410];
	add.s64 	%rd120, %rd119, %rd6;
	shl.b64 	%rd121, %rd120, 2;
	add.s64 	%rd122, %rd5, %rd121;
	st.global.u32 	[%rd122+15360], %r1406;
	bar.warp.sync 	-1;
	ld.shared.u32 	%r1411, [%r121+16896];
	shr.u32 	%r1412, %r1411, %r1615;
	and.b32  	%r1413, %r1412, %r82;
	shl.b32 	%r1414, %r1413, 3;
	add.s32 	%r1415, %r1359, %r1414;
	ld.shared.u64 	%rd123, [%r1415];
	add.s64 	%rd124, %rd123, %rd6;
	shl.b64 	%rd125, %rd124, 2;
	add.s64 	%rd126, %rd5, %rd125;
	st.global.u32 	[%rd126+16896], %r1411;
	bar.warp.sync 	-1;
	ld.shared.u32 	%r1416, [%r121+18432];
	shr.u32 	%r1417, %r1416, %r1615;
	and.b32  	%r1418, %r1417, %r82;
	shl.b32 	%r1419, %r1418, 3;
	add.s32 	%r1420, %r1359, %r1419;
	ld.shared.u64 	%rd127, [%r1420];
	add.s64 	%rd128, %rd127, %rd6;
	shl.b64 	%rd129, %rd128, 2;
	add.s64 	%rd130, %rd5, %rd129;
	st.global.u32 	[%rd130+18432], %r1416;
	bar.warp.sync 	-1;
	ld.shared.u32 	%r1421, [%r121+19968];
	shr.u32 	%r1422, %r1421, %r1615;
	and.b32  	%r1423, %r1422, %r82;
	shl.b32 	%r1424, %r1423, 3;
	add.s32 	%r1425, %r1359, %r1424;
	ld.shared.u64 	%rd131, [%r1425];
	add.s64 	%rd132, %rd131, %rd6;
	shl.b64 	%rd133, %rd132, 2;
	add.s64 	%rd134, %rd5, %rd133;
	st.global.u32 	[%rd134+19968], %r1421;
	bar.warp.sync 	-1;
	ld.shared.u32 	%r1426, [%r121+21504];
	shr.u32 	%r1427, %r1426, %r1615;
	and.b32  	%r1428, %r1427, %r82;
	shl.b32 	%r1429, %r1428, 3;
	add.s32 	%r1430, %r1359, %r1429;
	ld.shared.u64 	%rd135, [%r1430];
	add.s64 	%rd136, %rd135, %rd6;
	shl.b64 	%rd137, %rd136, 2;
	add.s64 	%rd138, %rd5, %rd137;
	st.global.u32 	[%rd138+21504], %r1426;
	bar.warp.sync 	-1;
	ld.shared.u32 	%r1431, [%r121+23040];
	shr.u32 	%r1432, %r1431, %r1615;
	and.b32  	%r1433, %r1432, %r82;
	shl.b32 	%r1434, %r1433, 3;
	add.s32 	%r1435, %r1359, %r1434;
	ld.shared.u64 	%rd139, [%r1435];
	add.s64 	%rd140, %rd139, %rd6;
	shl.b64 	%rd141, %rd140, 2;
	add.s64 	%rd142, %rd5, %rd141;
	st.global.u32 	[%rd142+23040], %r1431;
	bar.warp.sync 	-1;
	ld.shared.u32 	%r1436, [%r121+24576];
	shr.u32 	%r1437, %r1436, %r1615;
	and.b32  	%r1438, %r1437, %r82;
	shl.b32 	%r1439, %r1438, 3;
	add.s32 	%r1440, %r1359, %r1439;
	ld.shared.u64 	%rd143, [%r1440];
	add.s64 	%rd144, %rd143, %rd6;
	shl.b64 	%rd145, %rd144, 2;
	add.s64 	%rd146, %rd5, %rd145;
	st.global.u32 	[%rd146+24576], %r1436;
	bar.warp.sync 	-1;
	ld.shared.u32 	%r1441, [%r121+26112];
	shr.u32 	%r1442, %r1441, %r1615;
	and.b32  	%r1443, %r1442, %r82;
	shl.b32 	%r1444, %r1443, 3;
	add.s32 	%r1445, %r1359, %r1444;
	ld.shared.u64 	%rd147, [%r1445];
	add.s64 	%rd148, %rd147, %rd6;
	shl.b64 	%rd149, %rd148, 2;
	add.s64 	%rd150, %rd5, %rd149;
	st.global.u32 	[%rd150+26112], %r1441;
	bar.warp.sync 	-1;
	ld.shared.u32 	%r1446, [%r121+27648];
	shr.u32 	%r1447, %r1446, %r1615;
	and.b32  	%r1448, %r1447, %r82;
	shl.b32 	%r1449, %r1448, 3;
	add.s32 	%r1450, %r1359, %r1449;
	ld.shared.u64 	%rd151, [%r1450];
	add.s64 	%rd152, %rd151, %rd6;
	shl.b64 	%rd153, %rd152, 2;
	add.s64 	%rd154, %rd5, %rd153;
	st.global.u32 	[%rd154+27648], %r1446;
	bar.warp.sync 	-1;
	bra.uni 	$L__BB9_204;
$L__BB9_165:
	ld.param.u32 	%r1589, [_ZN3cub18CUB_300001_SM_10006detail10radix_sort29DeviceRadixSortOnesweepKernelINS1_5radix10policy_hubIjNS0_8NullTypeEyE10Policy1000ELNS0_9SortOrderE0EjS6_yiiNS1_21identity_decomposer_tEEEvPT5_SC_PT3_PKSD_PT1_PKSH_PT2_PKSL_T4_iiT6__param_8];
	mad.lo.s32 	%r243, %r4, -7296, %r1589;
	setp.ge.s32 	%p124, %r1, %r243;
	@%p124 bra 	$L__BB9_167;
	ld.param.u32 	%r1616, [_ZN3cub18CUB_300001_SM_10006detail10radix_sort29DeviceRadixSortOnesweepKernelINS1_5radix10policy_hubIjNS0_8NullTypeEyE10Policy1000ELNS0_9SortOrderE0EjS6_yiiNS1_21identity_decomposer_tEEEvPT5_SC_PT3_PKSD_PT1_PKSH_PT2_PKSL_T4_iiT6__param_9];
	ld.shared.u32 	%r1451, [%r121];
	shr.u32 	%r1452, %r1451, %r1616;
	and.b32  	%r1453, %r1452, %r82;
	shl.b32 	%r1454, %r1453, 3;
	add.s32 	%r1456, %r1306, %r1454;
	ld.shared.u64 	%rd155, [%r1456+29184];
	add.s64 	%rd156, %rd155, %rd6;
	shl.b64 	%rd157, %rd156, 2;
	add.s64 	%rd158, %rd5, %rd157;
	st.global.u32 	[%rd158], %r1451;
$L__BB9_167:
	bar.warp.sync 	-1;
	add.s32 	%r1457, %r1, 384;
	setp.ge.s32 	%p125, %r1457, %r243;
	@%p125 bra 	$L__BB9_169;
	ld.param.u32 	%r1617, [_ZN3cub18CUB_300001_SM_10006detail10radix_sort29DeviceRadixSortOnesweepKernelINS1_5radix10policy_hubIjNS0_8NullTypeEyE10Policy1000ELNS0_9SortOrderE0EjS6_yiiNS1_21identity_decomposer_tEEEvPT5_SC_PT3_PKSD_PT1_PKSH_PT2_PKSL_T4_iiT6__param_9];
	ld.shared.u32 	%r1458, [%r121+1536];
	shr.u32 	%r1459, %r1458, %r1617;
	and.b32  	%r1460, %r1459, %r82;
	shl.b32 	%r1461, %r1460, 3;
	add.s32 	%r1463, %r1306, %r1461;
	ld.shared.u64 	%rd159, [%r1463+29184];
	add.s64 	%rd160, %rd159, %rd6;
	shl.b64 	%rd161, %rd160, 2;
	add.s64 	%rd162, %rd5, %rd161;
	st.global.u32 	[%rd162+1536], %r1458;
$L__BB9_169:
	bar.warp.sync 	-1;
	add.s32 	%r1464, %r1, 768;
	setp.ge.s32 	%p126, %r1464, %r243;
	@%p126 bra 	$L__BB9_171;
	ld.param.u32 	%r1618, [_ZN3cub18CUB_300001_SM_10006detail10radix_sort29DeviceRadixSortOnesweepKernelINS1_5radix10policy_hubIjNS0_8NullTypeEyE10Policy1000ELNS0_9SortOrderE0EjS6_yiiNS1_21identity_decomposer_tEEEvPT5_SC_PT3_PKSD_PT1_PKSH_PT2_PKSL_T4_iiT6__param_9];
	ld.shared.u32 	%r1465, [%r121+3072];
	shr.u32 	%r1466, %r1465, %r1618;
	and.b32  	%r1467, %r1466, %r82;
	shl.b32 	%r1468, %r1467, 3;
	add.s32 	%r1470, %r1306, %r1468;
	ld.shared.u64 	%rd163, [%r1470+29184];
	add.s64 	%rd164, %rd163, %rd6;
	shl.b64 	%rd165, %rd164, 2;
	add.s64 	%rd166, %rd5, %rd165;
	st.global.u32 	[%rd166+3072], %r1465;
$L__BB9_171:
	bar.warp.sync 	-1;
	add.s32 	%r1471, %r1, 1152;
	setp.ge.s32 	%p127, %r1471, %r243;
	@%p127 bra 	$L__BB9_173;
	ld.param.u32 	%r1619, [_ZN3cub18CUB_300001_SM_10006detail10radix_sort29DeviceRadixSortOnesweepKernelINS1_5radix10policy_hubIjNS0_8NullTypeEyE10Policy1000ELNS0_9SortOrderE0EjS6_yiiNS1_21identity_decomposer_tEEEvPT5_SC_PT3_PKSD_PT1_PKSH_PT2_PKSL_T4_iiT6__param_9];
	ld.shared.u32 	%r1472, [%r121+4608];
	shr.u32 	%r1473, %r1472, %r1619;
	and.b32  	%r1474, %r1473, %r82;
	shl.b32 	%r1475, %r1474, 3;
	add.s32 	%r1477, %r1306, %r1475;
	ld.shared.u64 	%rd167, [%r1477+29184];
	add.s64 	%rd168, %rd167, %rd6;
	shl.b64 	%rd169, %rd168, 2;
	add.s64 	%rd170, %rd5, %rd169;
	st.global.u32 	[%rd170+4608], %r1472;
$L__BB9_173:
	bar.warp.sync 	-1;
	add.s32 	%r1478, %r1, 1536;
	setp.ge.s32 	%p128, %r1478, %r243;
	@%p128 bra 	$L__BB9_175;
	ld.param.u32 	%r1620, [_ZN3cub18CUB_300001_SM_10006detail10radix_sort29DeviceRadixSortOnesweepKernelINS1_5radix10policy_hubIjNS0_8NullTypeEyE10Policy1000ELNS0_9SortOrderE0EjS6_yiiNS1_21identity_decomposer_tEEEvPT5_SC_PT3_PKSD_PT1_PKSH_PT2_PKSL_T4_iiT6__param_9];
	ld.shared.u32 	%r1479, [%r121+6144];
	shr.u32 	%r1480, %r1479, %r1620;
	and.b32  	%r1481, %r1480, %r82;
	shl.b32 	%r1482, %r1481, 3;
	add.s32 	%r1484, %r1306, %r1482;
	ld.shared.u64 	%rd171, [%r1484+29184];
	add.s64 	%rd172, %rd171, %rd6;
	shl.b64 	%rd173, %rd172, 2;
	add.s64 	%rd174, %rd5, %rd173;
	st.global.u32 	[%rd174+6144], %r1479;
$L__BB9_175:
	bar.warp.sync 	-1;
	add.s32 	%r1485, %r1, 1920;
	setp.ge.s32 	%p129, %r1485, %r243;
	@%p129 bra 	$L__BB9_177;
	ld.param.u32 	%r1621, [_ZN3cub18CUB_300001_SM_10006detail10radix_sort29DeviceRadixSortOnesweepKernelINS1_5radix10policy_hubIjNS0_8NullTypeEyE10Policy1000ELNS0_9SortOrderE0EjS6_yiiNS1_21identity_decomposer_tEEEvPT5_SC_PT3_PKSD_PT1_PKSH_PT2_PKSL_T4_iiT6__param_9];
	ld.shared.u32 	%r1486, [%r121+7680];
	shr.u32 	%r1487, %r1486, %r1621;
	and.b32  	%r1488, %r1487, %r82;
	shl.b32 	%r1489, %r1488, 3;
	add.s32 	%r1491, %r1306, %r1489;
	ld.shared.u64 	%rd175, [%r1491+29184];
	add.s64 	%rd176, %rd175, %rd6;
	shl.b64 	%rd177, %rd176, 2;
	add.s64 	%rd178, %rd5, %rd177;
	st.global.u32 	[%rd178+7680], %r1486;
$L__BB9_177:
	bar.warp.sync 	-1;
	add.s32 	%r1492, %r1, 2304;
	setp.ge.s32 	%p130, %r1492, %r243;
	@%p130 bra 	$L__BB9_179;
	ld.param.u32 	%r1622, [_ZN3cub18CUB_300001_SM_10006detail10radix_sort29DeviceRadixSortOnesweepKernelINS1_5radix10policy_hubIjNS0_8NullTypeEyE10Policy1000ELNS0_9SortOrderE0EjS6_yiiNS1_21identity_decomposer_tEEEvPT5_SC_PT3_PKSD_PT1_PKSH_PT2_PKSL_T4_iiT6__param_9];
	ld.shared.u32 	%r1493, [%r121+9216];
	shr.u32 	%r1494, %r1493, %r1622;
	and.b32  	%r1495, %r1494, %r82;
	shl.b32 	%r1496, %r1495, 3;
	add.s32 	%r1498, %r1306, %r1496;
	ld.shared.u64 	%rd179, [%r1498+29184];
	add.s64 	%rd180, %rd179, %rd6;
	shl.b64 	%rd181, %rd180, 2;
	add.s64 	%rd182, %rd5, %rd181;
	st.global.u32 	[%rd182+9216], %r1493;
$L__BB9_179:
	bar.warp.sync 	-1;
	add.s32 	%r1499, %r1, 2688;
	setp.ge.s32 	%p131, %r1499, %r243;
	@%p131 bra 	$L__BB9_181;
	ld.param.u32 	%r1623, [_ZN3cub18CUB_300001_SM_10006detail10radix_sort29DeviceRadixSortOnesweepKernelINS1_5radix10policy_hubIjNS0_8NullTypeEyE10Policy1000ELNS0_9SortOrderE0EjS6_yiiNS1_21identity_decomposer_tEEEvPT5_SC_PT3_PKSD_PT1_PKSH_PT2_PKSL_T4_iiT6__param_9];
	ld.shared.u32 	%r1500, [%r121+10752];
	shr.u32 	%r1501, %r1500, %r1623;
	and.b32  	%r1502, %r1501, %r82;
	shl.b32 	%r1503, %r1502, 3;
	add.s32 	%r1505, %r1306, %r1503;
	ld.shared.u64 	%rd183, [%r1505+29184];
	add.s64 	%rd184, %rd183, %rd6;
	shl.b64 	%rd185, %rd184, 2;
	add.s64 	%rd186, %rd5, %rd185;
	st.global.u32 	[%rd186+10752], %r1500;
$L__BB9_181:
	bar.warp.sync 	-1;
	or.b32  	%r1506, %r1, 3072;
	setp.ge.s32 	%p132, %r1506, %r243;
	@%p132 bra 	$L__BB9_183;
	ld.param.u32 	%r1624, [_ZN3cub18CUB_300001_SM_10006detail10radix_sort29DeviceRadixSortOnesweepKernelINS1_5radix10policy_hubIjNS0_8NullTypeEyE10Policy1000ELNS0_9SortOrderE0EjS6_yiiNS1_21identity_decomposer_tEEEvPT5_SC_PT3_PKSD_PT1_PKSH_PT2_PKSL_T4_iiT6__param_9];
	ld.shared.u32 	%r1507, [%r121+12288];
	shr.u32 	%r1508, %r1507, %r1624;
	and.b32  	%r1509, %r1508, %r82;
	shl.b32 	%r1510, %r1509, 3;
	add.s32 	%r1512, %r1306, %r1510;
	ld.shared.u64 	%rd187, [%r1512+29184];
	add.s64 	%rd188, %rd187, %rd6;
	shl.b64 	%rd189, %rd188, 2;
	add.s64 	%rd190, %rd5, %rd189;
	st.global.u32 	[%rd190+12288], %r1507;
$L__BB9_183:
	bar.warp.sync 	-1;
	add.s32 	%r1513, %r1, 3456;
	setp.ge.s32 	%p133, %r1513, %r243;
	@%p133 bra 	$L__BB9_185;
	ld.param.u32 	%r1625, [_ZN3cub18CUB_300001_SM_10006detail10radix_sort29DeviceRadixSortOnesweepKernelINS1_5radix10policy_hubIjNS0_8NullTypeEyE10Policy1000ELNS0_9SortOrderE0EjS6_yiiNS1_21identity_decomposer_tEEEvPT5_SC_PT3_PKSD_PT1_PKSH_PT2_PKSL_T4_iiT6__param_9];
	ld.shared.u32 	%r1514, [%r121+13824];
	shr.u32 	%r1515, %r1514, %r1625;
	and.b32  	%r1516, %r1515, %r82;
	shl.b32 	%r1517, %r1516, 3;
	add.s32 	%r1519, %r1306, %r1517;
	ld.shared.u64 	%rd191, [%r1519+29184];
	add.s64 	%rd192, %rd191, %rd6;
	shl.b64 	%rd193, %rd192, 2;
	add.s64 	%rd194, %rd5, %rd193;
	st.global.u32 	[%rd194+13824], %r1514;
$L__BB9_185:
	bar.warp.sync 	-1;
	add.s32 	%r1520, %r1, 3840;
	setp.ge.s32 	%p134, %r1520, %r243;
	@%p134 bra 	$L__BB9_187;
	ld.param.u32 	%r1626, [_ZN3cub18CUB_300001_SM_10006detail10radix_sort29DeviceRadixSortOnesweepKernelINS1_5radix10policy_hubIjNS0_8NullTypeEyE10Policy1000ELNS0_9SortOrderE0EjS6_yiiNS1_21identity_decomposer_tEEEvPT5_SC_PT3_PKSD_PT1_PKSH_PT2_PKSL_T4_iiT6__param_9];
	ld.shared.u32 	%r1521, [%r121+15360];
	shr.u32 	%r1522, %r1521, %r1626;
	and.b32  	%r1523, %r1522, %r82;
	shl.b32 	%r1524, %r1523, 3;
	add.s32 	%r1526, %r1306, %r1524;
	ld.shared.u64 	%rd195, [%r1526+29184];
	add.s64 	%rd196, %rd195, %rd6;
	shl.b64 	%rd197, %rd196, 2;
	add.s64 	%rd198, %rd5, %rd197;
	st.global.u32 	[%rd198+15360], %r1521;
$L__BB9_187:
	bar.warp.sync 	-1;
	add.s32 	%r1527, %r1, 4224;
	setp.ge.s32 	%p135, %r1527, %r243;
	@%p135 bra 	$L__BB9_189;
	ld.param.u32 	%r1627, [_ZN3cub18CUB_300001_SM_10006detail10radix_sort29DeviceRadixSortOnesweepKernelINS1_5radix10policy_hubIjNS0_8NullTypeEyE10Policy1000ELNS0_9SortOrderE0EjS6_yiiNS1_21identity_decomposer_tEEEvPT5_SC_PT3_PKSD_PT1_PKSH_PT2_PKSL_T4_iiT6__param_9];
	ld.shared.u32 	%r1528, [%r121+16896];
	shr.u32 	%r1529, %r1528, %r1627;
	and.b32  	%r1530, %r1529, %r82;
	shl.b32 	%r1531, %r1530, 3;
	add.s32 	%r1533, %r1306, %r1531;
	ld.shared.u64 	%rd199, [%r1533+29184];
	add.s64 	%rd200, %rd199, %rd6;
	shl.b64 	%rd201, %rd200, 2;
	add.s64 	%rd202, %rd5, %rd201;
	st.global.u32 	[%rd202+16896], %r1528;
$L__BB9_189:
	bar.warp.sync 	-1;
	add.s32 	%r1534, %r1, 4608;
	setp.ge.s32 	%p136, %r1534, %r243;
	@%p136 bra 	$L__BB9_191;
	ld.param.u32 	%r1628, [_ZN3cub18CUB_300001_SM_10006detail10radix_sort29DeviceRadixSortOnesweepKernelINS1_5radix10policy_hubIjNS0_8NullTypeEyE10Policy1000ELNS0_9SortOrderE0EjS6_yiiNS1_21identity_decomposer_tEEEvPT5_SC_PT3_PKSD_PT1_PKSH_PT2_PKSL_T4_iiT6__param_9];
	ld.shared.u32 	%r1535, [%r121+18432];
	shr.u32 	%r1536, %r1535, %r1628;
	and.b32  	%r1537, %r1536, %r82;
	shl.b32 	%r1538, %r1537, 3;
	add.s32 	%r1540, %r1306, %r1538;
	ld.shared.u64 	%rd203, [%r1540+29184];
	add.s64 	%rd204, %rd203, %rd6;
	shl.b64 	%rd205, %rd204, 2;
	add.s64 	%rd206, %rd5, %rd205;
	st.global.u32 	[%rd206+18432], %r1535;
$L__BB9_191:
	bar.warp.sync 	-1;
	add.s32 	%r1541, %r1, 4992;
	setp.ge.s32 	%p137, %r1541, %r243;
	@%p137 bra 	$L__BB9_193;
	ld.param.u32 	%r1629, [_ZN3cub18CUB_300001_SM_10006detail10radix_sort29DeviceRadixSortOnesweepKernelINS1_5radix10policy_hubIjNS0_8NullTypeEyE10Policy1000ELNS0_9SortOrderE0EjS6_yiiNS1_21identity_decomposer_tEEEvPT5_SC_PT3_PKSD_PT1_PKSH_PT2_PKSL_T4_iiT6__param_9];
	ld.shared.u32 	%r1542, [%r121+19968];
	shr.u32 	%r1543, %r1542, %r1629;
	and.b32  	%r1544, %r1543, %r82;
	shl.b32 	%r1545, %r1544, 3;
	add.s32 	%r1547, %r1306, %r1545;
	ld.shared.u64 	%rd207, [%r1547+29184];
	add.s64 	%rd208, %rd207, %rd6;
	shl.b64 	%rd209, %rd208, 2;
	add.s64 	%rd210, %rd5, %rd209;
	st.global.u32 	[%rd210+19968], %r1542;
$L__BB9_193:
	bar.warp.sync 	-1;
	add.s32 	%r1548, %r1, 5376;
	setp.ge.s32 	%p138, %r1548, %r243;
	@%p138 bra 	$L__BB9_195;
	ld.param.u32 	%r1630, [_ZN3cub18CUB_300001_SM_10006detail10radix_sort29DeviceRadixSortOnesweepKernelINS1_5radix10policy_hubIjNS0_8NullTypeEyE10Policy1000ELNS0_9SortOrderE0EjS6_yiiNS1_21identity_decomposer_tEEEvPT5_SC_PT3_PKSD_PT1_PKSH_PT2_PKSL_T4_iiT6__param_9];
	ld.shared.u32 	%r1549, [%r121+21504];
	shr.u32 	%r1550, %r1549, %r1630;
	and.b32  	%r1551, %r1550, %r82;
	shl.b32 	%r1552, %r1551, 3;
	add.s32 	%r1554, %r1306, %r1552;
	ld.shared.u64 	%rd211, [%r1554+29184];
	add.s64 	%rd212, %rd211, %rd6;
	shl.b64 	%rd213, %rd212, 2;
	add.s64 	%rd214, %rd5, %rd213;
	st.global.u32 	[%rd214+21504], %r1549;
$L__BB9_195:
	bar.warp.sync 	-1;
	add.s32 	%r1555, %r1, 5760;
	setp.ge.s32 	%p139, %r1555, %r243;
	@%p139 bra 	$L__BB9_197;
	ld.param.u32 	%r1631, [_ZN3cub18CUB_300001_SM_10006detail10radix_sort29DeviceRadixSortOnesweepKernelINS1_5radix10policy_hubIjNS0_8NullTypeEyE10Policy1000ELNS0_9SortOrderE0EjS6_yiiNS1_21identity_decomposer_tEEEvPT5_SC_PT3_PKSD_PT1_PKSH_PT2_PKSL_T4_iiT6__param_9];
	ld.shared.u32 	%r1556, [%r121+23040];
	shr.u32 	%r1557, %r1556, %r1631;
	and.b32  	%r1558, %r1557, %r82;
	shl.b32 	%r1559, %r1558, 3;
	add.s32 	%r1561, %r1306, %r1559;
	ld.shared.u64 	%rd215, [%r1561+29184];
	add.s64 	%rd216, %rd215, %rd6;
	shl.b64 	%rd217, %rd216, 2;
	add.s64 	%rd218, %rd5, %rd217;
	st.global.u32 	[%rd218+23040], %r1556;
$L__BB9_197:
	bar.warp.sync 	-1;
	or.b32  	%r1562, %r1, 6144;
	setp.ge.s32 	%p140, %r1562, %r243;
	@%p140 bra 	$L__BB9_199;
	ld.param.u32 	%r1632, [_ZN3cub18CUB_300001_SM_10006detail10radix_sort29DeviceRadixSortOnesweepKernelINS1_5radix10policy_hubIjNS0_8NullTypeEyE10Policy1000ELNS0_9SortOrderE0EjS6_yiiNS1_21identity_decomposer_tEEEvPT5_SC_PT3_PKSD_PT1_PKSH_PT2_PKSL_T4_iiT6__param_9];
	ld.shared.u32 	%r1563, [%r121+24576];
	shr.u32 	%r1564, %r1563, %r1632;
	and.b32  	%r1565, %r1564, %r82;
	shl.b32 	%r1566, %r1565, 3;
	add.s32 	%r1568, %r1306, %r1566;
	ld.shared.u64 	%rd219, [%r1568+29184];
	add.s64 	%rd220, %rd219, %rd6;
	shl.b64 	%rd221, %rd220, 2;
	add.s64 	%rd222, %rd5, %rd221;
	st.global.u32 	[%rd222+24576], %r1563;
$L__BB9_199:
	bar.warp.sync 	-1;
	add.s32 	%r1569, %r1, 6528;
	setp.ge.s32 	%p141, %r1569, %r243;
	@%p141 bra 	$L__BB9_201;
	ld.param.u32 	%r1633, [_ZN3cub18CUB_300001_SM_10006detail10radix_sort29DeviceRadixSortOnesweepKernelINS1_5radix10policy_hubIjNS0_8NullTypeEyE10Policy1000ELNS0_9SortOrderE0EjS6_yiiNS1_21identity_decomposer_tEEEvPT5_SC_PT3_PKSD_PT1_PKSH_PT2_PKSL_T4_iiT6__param_9];
	ld.shared.u32 	%r1570, [%r121+26112];
	shr.u32 	%r1571, %r1570, %r1633;
	and.b32  	%r1572, %r1571, %r82;
	shl.b32 	%r1573, %r1572, 3;
	add.s32 	%r1575, %r1306, %r1573;
	ld.shared.u64 	%rd223, [%r1575+29184];
	add.s64 	%rd224, %rd223, %rd6;
	shl.b64 	%rd225, %rd224, 2;
	add.s64 	%rd226, %rd5, %rd225;
	st.global.u32 	[%rd226+26112], %r1570;
$L__BB9_201:
	ld.param.u32 	%r1634, [_ZN3cub18CUB_300001_SM_10006detail10radix_sort29DeviceRadixSortOnesweepKernelINS1_5radix10policy_hubIjNS0_8NullTypeEyE10Policy1000ELNS0_9SortOrderE0EjS6_yiiNS1_21identity_decomposer_tEEEvPT5_SC_PT3_PKSD_PT1_PKSH_PT2_PKSL_T4_iiT6__param_9];
	bar.warp.sync 	-1;
	add.s32 	%r1576, %r1, 6912;
	ld.shared.u32 	%r244, [%r121+27648];
	shr.u32 	%r1577, %r244, %r1634;
	and.b32  	%r1578, %r1577, %r82;
	shl.b32 	%r1579, %r1578, 3;
	add.s32 	%r1581, %r1306, %r1579;
	ld.shared.u64 	%rd227, [%r1581+29184];
	add.s64 	%rd16, %rd227, %rd6;
	setp.ge.s32 	%p142, %r1576, %r243;
	@%p142 bra 	$L__BB9_203;
	shl.b64 	%rd228, %rd16, 2;
	add.s64 	%rd229, %rd5, %rd228;
	st.global.u32 	[%rd229+27648], %r244;
$L__BB9_203:
	bar.warp.sync 	-1;
$L__BB9_204:
	ret;

}


// ===== COMPILED SASS (sm_100) =====

	.target	sm_100

	.elftype	@"ET_EXEC"


//--------------------- .note.nv.tkinfo           --------------------------
	.section	.note.nv.tkinfo,"",@"SHT_NOTE"
	.sectionflags	@"SHF_NOTE_NV_TKINFO"
	.tkinfo
        /*0018*/ 	.word	0x00000002
        /*0030*/ 	.string	""
        /*0030*/ 	.string	"ptxas"
        /*0030*/ 	.string	"Cuda compilation tools, release 13.0, V13.0.88"
        /*0030*/ 	.string	"Build cuda_13.0.r13.0/compiler.36424714_0"
        /*0030*/ 	.string	"-arch sm_100 -m 64 "



//--------------------- .note.nv.cuinfo           --------------------------
	.section	.note.nv.cuinfo,"",@"SHT_NOTE"
	.sectionflags	@"SHF_NOTE_NV_CUINFO"
        /*0018*/ 	.short	0x0002
        /*001a*/ 	.short	0x0064
        /*001c*/ 	.short	0x0082
	.zero		2


//--------------------- .nv.info                  --------------------------
	.section	.nv.info,"",@"SHT_CUDA_INFO"
	.align	4


	//----- nvinfo : EIATTR_REGCOUNT
	.align		4
        /*0000*/ 	.byte	0x04, 0x2f
        /*0002*/ 	.short	(.L_46 - .L_45)
	.align		4
.L_45:
        /*0004*/ 	.word	index@(_Z15histogramKernelPjiPiii)
        /*0008*/ 	.word	0x00000008


	//----- nvinfo : EIATTR_FRAME_SIZE
	.align		4
.L_46:
        /*000c*/ 	.byte	0x04, 0x11
        /*000e*/ 	.short	(.L_48 - .L_47)
	.align		4
.L_47:
        /*0010*/ 	.word	index@(_Z15histogramKernelPjiPiii)
        /*0014*/ 	.word	0x00000000


	//----- nvinfo : EIATTR_REGCOUNT
	.align		4
.L_48:
        /*0018*/ 	.byte	0x04, 0x2f
        /*001a*/ 	.short	(.L_50 - .L_49)
	.align		4
.L_49:
        /*001c*/ 	.word	index@(_Z13scanBlkKernelPiiS_S_)
        /*0020*/ 	.word	0x00000010


	//----- nvinfo : EIATTR_FRAME_SIZE
	.align		4
.L_50:
        /*0024*/ 	.byte	0x04, 0x11
        /*0026*/ 	.short	(.L_52 - .L_51)
	.align		4
.L_51:
        /*0028*/ 	.word	index@(_Z13scanBlkKernelPiiS_S_)
        /*002c*/ 	.word	0x00000000


	//----- nvinfo : EIATTR_REGCOUNT
	.align		4
.L_52:
        /*0030*/ 	.byte	0x04, 0x2f
        /*0032*/ 	.short	(.L_54 - .L_53)
	.align		4
.L_53:
        /*0034*/ 	.word	index@(_Z12addBlkKernelPiiS_)
        /*0038*/ 	.word	0x0000000c


	//----- nvinfo : EIATTR_FRAME_SIZE
	.align		4
.L_54:
        /*003c*/ 	.byte	0x04, 0x11
        /*003e*/ 	.short	(.L_56 - .L_55)
	.align		4
.L_55:
        /*0040*/ 	.word	index@(_Z12addBlkKernelPiiS_)
        /*0044*/ 	.word	0x00000000


	//----- nvinfo : EIATTR_REGCOUNT
	.align		4
.L_56:
        /*0048*/ 	.byte	0x04, 0x2f
        /*004a*/ 	.short	(.L_58 - .L_57)
	.align		4
.L_57:
        /*004c*/ 	.word	index@(_Z15transposeKernelPiiiS_)
        /*0050*/ 	.word	0x0000000e


	//----- nvinfo : EIATTR_FRAME_SIZE
	.align		4
.L_58:
        /*0054*/ 	.byte	0x04, 0x11
        /*0056*/ 	.short	(.L_60 - .L_59)
	.align		4
.L_59:
        /*0058*/ 	.word	index@(_Z15transposeKernelPiiiS_)
        /*005c*/ 	.word	0x00000000


	//----- nvinfo : EIATTR_REGCOUNT
	.align		4
.L_60:
        /*0060*/ 	.byte	0x04, 0x2f
        /*0062*/ 	.short	(.L_62 - .L_61)
	.align		4
.L_61:
        /*0064*/ 	.word	index@(_Z13scatterKernelPjiiS_Piii)
        /*0068*/ 	.word	0x0000001e


	//----- nvinfo : EIATTR_FRAME_SIZE
	.align		4
.L_62:
        /*006c*/ 	.byte	0x04, 0x11
        /*006e*/ 	.short	(.L_64 - .L_63)
	.align		4
.L_63:
        /*0070*/ 	.word	index@(_Z13scatterKernelPjiiS_Piii)
        /*0074*/ 	.word	0x00000000


	//----- nvinfo : EIATTR_REGCOUNT
	.align		4
.L_64:
        /*0078*/ 	.byte	0x04, 0x2f
        /*007a*/ 	.short	(.L_66 - .L_65)
	.align		4
.L_65:
        /*007c*/ 	.word	index@(_ZN3cub18CUB_300001_SM_10006detail11EmptyKernelIvEEvv)
        /*0080*/ 	.word	0x00000004


	//----- nvinfo : EIATTR_FRAME_SIZE
	.align		4
.L_66:
        /*0084*/ 	.byte	0x04, 0x11
        /*0086*/ 	.short	(.L_68 - .L_67)
	.align		4
.L_67:
        /*0088*/ 	.word	index@(_ZN3cub18CUB_300001_SM_10006detail11EmptyKernelIvEEvv)
        /*008c*/ 	.word	0x00000000


	//----- nvinfo : EIATTR_REGCOUNT
	.align		4
.L_68:
        /*0090*/ 	.byte	0x04, 0x2f
        /*0092*/ 	.short	(.L_70 - .L_69)
	.align		4
.L_69:
        /*0094*/ 	.word	index@(_ZN3cub18CUB_300001_SM_10006detail10radix_sort31DeviceRadixSortSingleTileKernelINS1_5radix10policy_hubIjNS0_8NullTypeEyE10Policy1000ELNS0_9SortOrderE0EjS6_yNS1_21identity_decomposer_tEEEvPKT1_PSB_PKT2_PSF_T3_iiT4_)
        /*0098*/ 	.word	0x0000007f


	//----- nvinfo : EIATTR_FRAME_SIZE
	.align		4
.L_70:
        /*009c*/ 	.byte	0x04, 0x11
        /*009e*/ 	.short	(.L_72 - .L_71)
	.align		4
.L_71:
        /*00a0*/ 	.word	index@(_ZN3cub18CUB_300001_SM_10006detail10radix_sort31DeviceRadixSortSingleTileKernelINS1_5radix10policy_hubIjNS0_8NullTypeEyE10Policy1000ELNS0_9SortOrderE0EjS6_yNS1_21identity_decomposer_tEEEvPKT1_PSB_PKT2_PSF_T3_iiT4_)
        /*00a4*/ 	.word	0x00000000


	//----- nvinfo : EIATTR_REGCOUNT
	.align		4
.L_72:
        /*00a8*/ 	.byte	0x04, 0x2f
        /*00aa*/ 	.short	(.L_74 - .L_73)
	.align		4
.L_73:
        /*00ac*/ 	.word	index@(_ZN3cub18CUB_300001_SM_10006detail10radix_sort30DeviceRadixSortHistogramKernelINS1_5radix10policy_hubIjNS0_8NullTypeEyE10Policy1000ELNS0_9SortOrderE0EjyNS1_21identity_decomposer_tEEEvPT2_PKT1_SB_iiT3_)
        /*00b0*/ 	.word	0x00000020


	//----- nvinfo : EIATTR_FRAME_SIZE
	.align		4
.L_74:
        /*00b4*/ 	.byte	0x04, 0x11
        /*00b6*/ 	.short	(.L_76 - .L_75)
	.align		4
.L_75:
        /*00b8*/ 	.word	index@(_ZN3cub18CUB_300001_SM_10006detail10radix_sort30DeviceRadixSortHistogramKernelINS1_5radix10policy_hubIjNS0_8NullTypeEyE10Policy1000ELNS0_9SortOrderE0EjyNS1_21identity_decomposer_tEEEvPT2_PKT1_SB_iiT3_)
        /*00bc*/ 	.word	0x00000000


	//----- nvinfo : EIATTR_REGCOUNT
	.align		4
.L_76:
        /*00c0*/ 	.byte	0x04, 0x2f
        /*00c2*/ 	.short	(.L_78 - .L_77)
	.align		4
.L_77:
        /*00c4*/ 	.word	index@(_ZN3cub18CUB_300001_SM_10006detail10radix_sort33DeviceRadixSortExclusiveSumKernelINS1_5radix10policy_hubIjNS0_8NullTypeEyE10Policy1000EyEEvPT0_)
        /*00c8*/ 	.word	0x00000020


	//----- nvinfo : EIATTR_FRAME_SIZE
	.align		4
.L_78:
        /*00cc*/ 	.byte	0x04, 0x11
        /*00ce*/ 	.short	(.L_80 - .L_79)
	.align		4
.L_79:
        /*00d0*/ 	.word	index@(_ZN3cub18CUB_300001_SM_10006detail10radix_sort33DeviceRadixSortExclusiveSumKernelINS1_5radix10policy_hubIjNS0_8NullTypeEyE10Policy1000EyEEvPT0_)
        /*00d4*/ 	.word	0x00000000


	//----- nvinfo : EIATTR_REGCOUNT
	.align		4
.L_80:
        /*00d8*/ 	.byte	0x04, 0x2f
        /*00da*/ 	.short	(.L_82 - .L_81)
	.align		4
.L_81:
        /*00dc*/ 	.word	index@(_ZN3cub18CUB_300001_SM_10006detail10radix_sort29DeviceRadixSortOnesweepKernelINS1_5radix10policy_hubIjNS0_8NullTypeEyE10Policy1000ELNS0_9SortOrderE0EjS6_yiiNS1_21identity_decomposer_tEEEvPT5_SC_PT3_PKSD_PT1_PKSH_PT2_PKSL_T4_iiT6_)
        /*00e0*/ 	.word	0x00000050


	//----- nvinfo : EIATTR_FRAME_SIZE
	.align		4
.L_82:
        /*00e4*/ 	.byte	0x04, 0x11
        /*00e6*/ 	.short	(.L_84 - .L_83)
	.align		4
.L_83:
        /*00e8*/ 	.word	index@(_ZN3cub18CUB_300001_SM_10006detail10radix_sort29DeviceRadixSortOnesweepKernelINS1_5radix10policy_hubIjNS0_8NullTypeEyE10Policy1000ELNS0_9SortOrderE0EjS6_yiiNS1_21identity_decomposer_tEEEvPT5_SC_PT3_PKSD_PT1_PKSH_PT2_PKSL_T4_iiT6_)
        /*00ec*/ 	.word	0x00000010


	//----- nvinfo : EIATTR_MIN_STACK_SIZE
	.align		4
.L_84:
        /*00f0*/ 	.byte	0x04, 0x12
        /*00f2*/ 	.short	(.L_86 - .L_85)
	.align		4
.L_85:
        /*00f4*/ 	.word	index@(_ZN3cub18CUB_300001_SM_10006detail10radix_sort29DeviceRadixSortOnesweepKernelINS1_5radix10policy_hubIjNS0_8NullTypeEyE10Policy1000ELNS0_9SortOrderE0EjS6_yiiNS1_21identity_decomposer_tEEEvPT5_SC_PT3_PKSD_PT1_PKSH_PT2_PKSL_T4_iiT6_)
        /*00f8*/ 	.word	0x00000010


	//----- nvinfo : EIATTR_MIN_STACK_SIZE
	.align		4
.L_86:
        /*00fc*/ 	.byte	0x04, 0x12
        /*00fe*/ 	.short	(.L_88 - .L_87)
	.align		4
.L_87:
        /*0100*/ 	.word	index@(_ZN3cub18CUB_300001_SM_10006detail10radix_sort33DeviceRadixSortExclusiveSumKernelINS1_5radix10policy_hubIjNS0_8NullTypeEyE10Policy1000EyEEvPT0_)
        /*0104*/ 	.word	0x00000000


	//----- nvinfo : EIATTR_MIN_STACK_SIZE
	.align		4
.L_88:
        /*0108*/ 	.byte	0x04, 0x12
        /*010a*/ 	.short	(.L_90 - .L_89)
	.align		4
.L_89:
        /*010c*/ 	.word	index@(_ZN3cub18CUB_300001_SM_10006detail10radix_sort30DeviceRadixSortHistogramKernelINS1_5radix10policy_hubIjNS0_8NullTypeEyE10Policy1000ELNS0_9SortOrderE0EjyNS1_21identity_decomposer_tEEEvPT2_PKT1_SB_iiT3_)
        /*0110*/ 	.word	0x00000000


	//----- nvinfo : EIATTR_MIN_STACK_SIZE
	.align		4
.L_90:
        /*0114*/ 	.byte	0x04, 0x12
        /*0116*/ 	.short	(.L_92 - .L_91)
	.align		4
.L_91:
        /*0118*/ 	.word	index@(_ZN3cub18CUB_300001_SM_10006detail10radix_sort31DeviceRadixSortSingleTileKernelINS1_5radix10policy_hubIjNS0_8NullTypeEyE10Policy1000ELNS0_9SortOrderE0EjS6_yNS1_21identity_decomposer_tEEEvPKT1_PSB_PKT2_PSF_T3_iiT4_)
        /*011c*/ 	.word	0x00000000


	//----- nvinfo : EIATTR_MIN_STACK_SIZE
	.align		4
.L_92:
        /*0120*/ 	.byte	0x04, 0x12
        /*0122*/ 	.short	(.L_94 - .L_93)
	.align		4
.L_93:
        /*0124*/ 	.word	index@(_ZN3cub18CUB_300001_SM_10006detail11EmptyKernelIvEEvv)
        /*0128*/ 	.word	0x00000000


	//----- nvinfo : EIATTR_MIN_STACK_SIZE
	.align		4
.L_94:
        /*012c*/ 	.byte	0x04, 0x12
        /*012e*/ 	.short	(.L_96 - .L_95)
	.align		4
.L_95:
        /*0130*/ 	.word	index@(_Z13scatterKernelPjiiS_Piii)
        /*0134*/ 	.word	0x00000000


	//----- nvinfo : EIATTR_MIN_STACK_SIZE
	.align		4
.L_96:
        /*0138*/ 	.byte	0x04, 0x12
        /*013a*/ 	.short	(.L_98 - .L_97)
	.align		4
.L_97:
        /*013c*/ 	.word	index@(_Z15transposeKernelPiiiS_)
        /*0140*/ 	.word	0x00000000


	//----- nvinfo : EIATTR_MIN_STACK_SIZE
	.align		4
.L_98:
        /*0144*/ 	.byte	0x04, 0x12
        /*0146*/ 	.short	(.L_100 - .L_99)
	.align		4
.L_99:
        /*0148*/ 	.word	index@(_Z12addBlkKernelPiiS_)
        /*014c*/ 	.word	0x00000000


	//----- nvinfo : EIATTR_MIN_STACK_SIZE
	.align		4
.L_100:
        /*0150*/ 	.byte	0x04, 0x12
        /*0152*/ 	.short	(.L_102 - .L_101)
	.align		4
.L_101:
        /*0154*/ 	.word	index@(_Z13scanBlkKernelPiiS_S_)
        /*0158*/ 	.word	0x00000000


	//----- nvinfo : EIATTR_MIN_STACK_SIZE
	.align		4
.L_102:
        /*015c*/ 	.byte	0x04, 0x12
        /*015e*/ 	.short	(.L_104 - .L_103)
	.align		4
.L_103:
        /*0160*/ 	.word	index@(_Z15histogramKernelPjiPiii)
        /*0164*/ 	.word	0x00000000
.L_104:


//--------------------- .nv.compat                --------------------------
	.section	.nv.compat,"",@"SHT_CUDA_COMPAT_INFO"
	.align	4
        /*0000*/ 	.byte	0x02, 0x09, 0x00, 0x00, 0x02, 0x02, 0x01, 0x00, 0x02, 0x05, 0x05, 0x00, 0x03, 0x07, 0x01, 0x01
        /*0010*/ 	.byte	0x02, 0x03, 0x00, 0x00, 0x02, 0x06, 0x01, 0x00, 0x04, 0x0b, 0x08, 0x00, 0x09, 0x00, 0x00, 0x00
        /*0020*/ 	.byte	0x00, 0x00, 0x00, 0x00


//--------------------- .nv.info._ZN3cub18CUB_300001_SM_10006detail10radix_sort29DeviceRadixSortOnesweepKernelINS1_5radix10policy_hubIjNS0_8NullTypeEyE10Policy1000ELNS0_9SortOrderE0EjS6_yiiNS1_21identity_decomposer_tEEEvPT5_SC_PT3_PKSD_PT1_PKSH_PT2_PKSL_T4_iiT6_ --------------------------
	.section	.nv.info._ZN3cub18CUB_300001_SM_10006detail10radix_sort29DeviceRadixSortOnesweepKernelINS1_5radix10policy_hubIjNS0_8NullTypeEyE10Policy1000ELNS0_9SortOrderE0EjS6_yiiNS1_21identity_decomposer_tEEEvPT5_SC_PT3_PKSD_PT1_PKSH_PT2_PKSL_T4_iiT6_,"",@"SHT_CUDA_INFO"
	.sectionflags	@""
	.align	4


	//----- nvinfo : EIATTR_CUDA_API_VERSION
	.align		4
        /*0000*/ 	.byte	0x04, 0x37
        /*0002*/ 	.short	(.L_106 - .L_105)
.L_105:
        /*0004*/ 	.word	0x00000082


	//----- nvinfo : EIATTR_KPARAM_INFO
	.align		4
.L_106:
        /*0008*/ 	.byte	0x04, 0x17
        /*000a*/ 	.short	(.L_108 - .L_107)
.L_107:
        /*000c*/ 	.word	0x00000000
        /*0010*/ 	.short	0x000b
        /*0012*/ 	.short	0x004c
        /*0014*/ 	.byte	0x00, 0xf0, 0x05, 0x00


	//----- nvinfo : EIATTR_KPARAM_INFO
	.align		4
.L_108:
        /*0018*/ 	.byte	0x04, 0x17
        /*001a*/ 	.short	(.L_110 - .L_109)
.L_109:
        /*001c*/ 	.word	0x00000000
        /*0020*/ 	.short	0x000a
        /*0022*/ 	.short	0x0048
        /*0024*/ 	.byte	0x00, 0xf0, 0x11, 0x00


	//----- nvinfo : EIATTR_KPARAM_INFO
	.align		4
.L_110:
        /*0028*/ 	.byte	0x04, 0x17
        /*002a*/ 	.short	(.L_112 - .L_111)
.L_111:
        /*002c*/ 	.word	0x00000000
        /*0030*/ 	.short	0x0009
        /*0032*/ 	.short	0x0044
        /*0034*/ 	.byte	0x00, 0xf0, 0x11, 0x00


	//----- nvinfo : EIATTR_KPARAM_INFO
	.align		4
.L_112:
        /*0038*/ 	.byte	0x04, 0x17
        /*003a*/ 	.short	(.L_114 - .L_113)
.L_113:
        /*003c*/ 	.word	0x00000000
        /*0040*/ 	.short	0x0008
        /*0042*/ 	.short	0x0040
        /*0044*/ 	.byte	0x00, 0xf0, 0x11, 0x00


	//----- nvinfo : EIATTR_KPARAM_INFO
	.align		4
.L_114:
        /*0048*/ 	.byte	0x04, 0x17
        /*004a*/ 	.short	(.L_116 - .L_115)
.L_115:
        /*004c*/ 	.word	0x00000000
        /*0050*/ 	.short	0x0007
        /*0052*/ 	.short	0x0038
        /*0054*/ 	.byte	0x00, 0xf5, 0x21, 0x00


	//----- nvinfo : EIATTR_KPARAM_INFO
	.align		4
.L_116:
        /*0058*/ 	.byte	0x04, 0x17
        /*005a*/ 	.short	(.L_118 - .L_117)
.L_117:
        /*005c*/ 	.word	0x00000000
        /*0060*/ 	.short	0x0006
        /*0062*/ 	.short	0x0030
        /*0064*/ 	.byte	0x00, 0xf5, 0x21, 0x00


	//----- nvinfo : EIATTR_KPARAM_INFO
	.align		4
.L_118:
        /*0068*/ 	.byte	0x04, 0x17
        /*006a*/ 	.short	(.L_120 - .L_119)
.L_119:
        /*006c*/ 	.word	0x00000000
        /*0070*/ 	.short	0x0005
        /*0072*/ 	.short	0x0028
        /*0074*/ 	.byte	0x00, 0xf5, 0x21, 0x00


	//----- nvinfo : EIATTR_KPARAM_INFO
	.align		4
.L_120:
        /*0078*/ 	.byte	0x04, 0x17
        /*007a*/ 	.short	(.L_122 - .L_121)
.L_121:
        /*007c*/ 	.word	0x00000000
        /*0080*/ 	.short	0x0004
        /*0082*/ 	.short	0x0020
        /*0084*/ 	.byte	0x00, 0xf5, 0x21, 0x00


	//----- nvinfo : EIATTR_KPARAM_INFO
	.align		4
.L_122:
        /*0088*/ 	.byte	0x04, 0x17
        /*008a*/ 	.short	(.L_124 - .L_123)
.L_123:
        /*008c*/ 	.word	0x00000000
        /*0090*/ 	.short	0x0003
        /*0092*/ 	.short	0x0018
        /*0094*/ 	.byte	0x00, 0xf5, 0x21, 0x00


	//----- nvinfo : EIATTR_KPARAM_INFO
	.align		4
.L_124:
        /*0098*/ 	.byte	0x04, 0x17
        /*009a*/ 	.short	(.L_126 - .L_125)
.L_125:
        /*009c*/ 	.word	0x00000000
        /*00a0*/ 	.short	0x0002
        /*00a2*/ 	.short	0x0010
        /*00a4*/ 	.byte	0x00, 0xf5, 0x21, 0x00


	//----- nvinfo : EIATTR_KPARAM_INFO
	.align		4
.L_126:
        /*00a8*/ 	.byte	0x04, 0x17
        /*00aa*/ 	.short	(.L_128 - .L_127)
.L_127:
        /*00ac*/ 	.word	0x00000000
        /*00b0*/ 	.short	0x0001
        /*00b2*/ 	.short	0x0008
        /*00b4*/ 	.byte	0x00, 0xf5, 0x21, 0x00


	//----- nvinfo : EIATTR_KPARAM_INFO
	.align		4
.L_128:
        /*00b8*/ 	.byte	0x04, 0x17
        /*00ba*/ 	.short	(.L_130 - .L_129)
.L_129:
        /*00bc*/ 	.word	0x00000000
        /*00c0*/ 	.short	0x0000
        /*00c2*/ 	.short	0x0000
        /*00c4*/ 	.byte	0x00, 0xf5, 0x21, 0x00


	//----- nvinfo : EIATTR_SPARSE_MMA_MASK
	.align		4
.L_130:
        /*00c8*/ 	.byte	0x03, 0x50
        /*00ca*/ 	.short	0x0000


	//----- nvinfo : EIATTR_MAXREG_COUNT
	.align		4
        /*00cc*/ 	.byte	0x03, 0x1b
        /*00ce*/ 	.short	0x00a8


	//----- nvinfo : EIATTR_NUM_BARRIERS
	.align		4
        /*00d0*/ 	.byte	0x02, 0x4c
        /*00d2*/ 	.byte	0x01
	.zero		1


	//----- nvinfo : EIATTR_ANNOTATIONS
	.align		4
        /*00d4*/ 	.byte	0x04, 0x55
        /*00d6*/ 	.short	(.L_132 - .L_131)


	//   ....[0]....
.L_131:
        /*00d8*/ 	.word	0x00000001
        /*00dc*/ 	.byte	0x40, 0x0e, 0x00, 0x00, 0x01, 0x00, 0x00, 0x00, 0x20, 0x10, 0x00, 0x00, 0x01, 0x00, 0x00, 0x00
        /*00ec*/ 	.byte	0xa0, 0x10, 0x00, 0x00, 0x01, 0x00, 0x00, 0x00, 0x00, 0x25, 0x00, 0x00, 0x01, 0x00, 0x00, 0x00
        /*00fc*/ 	.byte	0xc0, 0x39, 0x00, 0x00, 0x01, 0x00, 0x00, 0x00, 0x00, 0x3c, 0x00, 0x00, 0x01, 0x00, 0x00, 0x00
        /*010c*/ 	.byte	0x20, 0x52, 0x00, 0x00


	//----- nvinfo : EIATTR_MERCURY_ISA_VERSION
	.align		4
.L_132:
        /*0110*/ 	.byte	0x03, 0x5f
        /*0112*/ 	.short	0x0101


	//----- nvinfo : EIATTR_COOP_GROUP_MASK_REGIDS
	.align		4
        /*0114*/ 	.byte	0x04, 0x29
        /*0116*/ 	.short	(.L_134 - .L_133)


	//   ....[0]....
.L_133:
        /*0118*/ 	.word	0xffffffff


	//   ....[1]....
        /*011c*/ 	.word	0x05000000


	//   ....[2]....
        /*0120*/ 	.word	0xffffffff


	//   ....[3]....
        /*0124*/ 	.word	0xffffffff


	//   ....[4]....
        /*0128*/ 	.word	0xffffffff


	//   ....[5]....
        /*012c*/ 	.word	0xffffffff


	//   ....[6]....
        /*0130*/ 	.word	0xffffffff


	//   ....[7]....
        /*0134*/ 	.word	0xffffffff


	//   ....[8]....
        /*0138*/ 	.word	0xffffffff


	//   ....[9]....
        /*013c*/ 	.word	0xffffffff


	//   ....[10]....
        /*0140*/ 	.word	0xffffffff


	//   ....[11]....
        /*0144*/ 	.word	0xffffffff


	//   ....[12]....
        /*0148*/ 	.word	0xffffffff


	//   ....[13]....
        /*014c*/ 	.word	0xffffffff


	//   ....[14]....
        /*0150*/ 	.word	0xffffffff


	//   ....[15]....
        /*0154*/ 	.word	0xffffffff


	//   ....[16]....
        /*0158*/ 	.word	0xffffffff


	//   ....[17]....
        /*015c*/ 	.word	0xffffffff


	//   ....[18]....
        /*0160*/ 	.word	0xffffffff


	//   ....[19]....
        /*0164*/ 	.word	0xffffffff


	//   ....[20]....
        /*0168*/ 	.word	0xffffffff


	//   ....[21]....
        /*016c*/ 	.word	0xffffffff


	//   ....[22]....
        /*0170*/ 	.word	0xffffffff


	//   ....[23]....
        /*0174*/ 	.word	0xffffffff


	//   ....[24]....
        /*0178*/ 	.word	0xffffffff


	//   ....[25]....
        /*017c*/ 	.word	0xffffffff


	//   ....[26]....
        /*0180*/ 	.word	0xffffffff


	//   ....[27]....
        /*0184*/ 	.word	0xffffffff


	//   ....[28]....
        /*0188*/ 	.word	0xffffffff


	//   ....[29]....
        /*018c*/ 	.word	0xffffffff


	//   ....[30]....
        /*0190*/ 	.word	0xffffffff


	//   ....[31]....
        /*0194*/ 	.word	0xffffffff


	//   ....[32]....
        /*0198*/ 	.word	0xffffffff


	//   ....[33]....
        /*019c*/ 	.word	0xffffffff


	//   ....[34]....
        /*01a0*/ 	.word	0xffffffff


	//   ....[35]....
        /*01a4*/ 	.word	0xffffffff


	//   ....[36]....
        /*01a8*/ 	.word	0xffffffff


	//   ....[37]....
        /*01ac*/ 	.word	0xffffffff


	//   ....[38]....
        /*01b0*/ 	.word	0xffffffff


	//   ....[39]....
        /*01b4*/ 	.word	0xffffffff


	//   ....[40]....
        /*01b8*/ 	.word	0xffffffff


	//   ....[41]....
        /*01bc*/ 	.word	0xffffffff


	//   ....[42]....
        /*01c0*/ 	.word	0xffffffff


	//   ....[43]....
        /*01c4*/ 	.word	0xffffffff


	//   ....[44]....
        /*01c8*/ 	.word	0xffffffff


	//   ....[45]....
        /*01cc*/ 	.word	0xffffffff


	//   ....[46]....
        /*01d0*/ 	.word	0xffffffff


	//   ....[47]....
        /*01d4*/ 	.word	0xffffffff


	//   ....[48]....
        /*01d8*/ 	.word	0xffffffff


	//   ....[49]....
        /*01dc*/ 	.word	0xffffffff


	//   ....[50]....
        /*01e0*/ 	.word	0xffffffff


	//   ....[51]....
        /*01e4*/ 	.word	0xffffffff


	//   ....[52]....
        /*01e8*/ 	.word	0xffffffff


	//   ....[53]....
        /*01ec*/ 	.word	0xffffffff


	//   ....[54]....
        /*01f0*/ 	.word	0xffffffff


	//   ....[55]....
        /*01f4*/ 	.word	0xffffffff


	//   ....[56]....
        /*01f8*/ 	.word	0xffffffff


	//   ....[57]....
        /*01fc*/ 	.word	0xffffffff


	//   ....[58]....
        /*0200*/ 	.word	0xffffffff


	//   ....[59]....
        /*0204*/ 	.word	0xffffffff


	//   ....[60]....
        /*0208*/ 	.word	0xffffffff


	//   ....[61]....
        /*020c*/ 	.word	0xffffffff


	//   ....[62]....
        /*0210*/ 	.word	0xffffffff


	//   ....[63]....
        /*0214*/ 	.word	0xffffffff


	//   ....[64]....
        /*0218*/ 	.word	0xffffffff


	//   ....[65]....
        /*021c*/ 	.word	0xffffffff


	//   ....[66]....
        /*0220*/ 	.word	0xffffffff


	//   ....[67]....
        /*0224*/ 	.word	0xffffffff


	//   ....[68]....
        /*0228*/ 	.word	0xffffffff


	//   ....[69]....
        /*022c*/ 	.word	0xffffffff


	//   ....[70]....
        /*0230*/ 	.word	0xffffffff


	//   ....[71]....
        /*0234*/ 	.word	0xffffffff


	//   ....[72]....
        /*0238*/ 	.word	0xffffffff


	//   ....[73]....
        /*023c*/ 	.word	0xffffffff


	//   ....[74]....
        /*0240*/ 	.word	0xffffffff


	//   ....[75]....
        /*0244*/ 	.word	0xffffffff


	//   ....[76]....
        /*0248*/ 	.word	0xffffffff


	//   ....[77]....
        /*024c*/ 	.word	0xffffffff


	//   ....[78]....
        /*0250*/ 	.word	0xffffffff


	//   ....[79]....
        /*0254*/ 	.word	0xffffffff


	//   ....[80]....
        /*0258*/ 	.word	0xffffffff


	//   ....[81]....
        /*025c*/ 	.word	0xffffffff


	//   ....[82]....
        /*0260*/ 	.word	0xffffffff


	//   ....[83]....
        /*0264*/ 	.word	0xffffffff


	//   ....[84]....
        /*0268*/ 	.word	0xffffffff


	//   ....[85]....
        /*026c*/ 	.word	0xffffffff


	//   ....[86]....
        /*0270*/ 	.word	0xffffffff


	//   ....[87]....
        /*0274*/ 	.word	0xffffffff


	//   ....[88]....
        /*0278*/ 	.word	0xffffffff


	//   ....[89]....
        /*027c*/ 	.word	0xffffffff


	//   ....[90]....
        /*0280*/ 	.word	0xffffffff


	//   ....[91]....
        /*0284*/ 	.word	0xffffffff


	//   ....[92]....
        /*0288*/ 	.word	0xffffffff


	//   ....[93]....
        /*028c*/ 	.word	0xffffffff


	//   ....[94]....
        /*0290*/ 	.word	0xffffffff


	//   ....[95]....
        /*0294*/ 	.word	0xffffffff


	//   ....[96]....
        /*0298*/ 	.word	0xffffffff


	//   ....[97]....
        /*029c*/ 	.word	0xffffffff


	//   ....[98]....
        /*02a0*/ 	.word	0xffffffff


	//   ....[99]....
        /*02a4*/ 	.word	0xffffffff


	//   ....[100]....
        /*02a8*/ 	.word	0xffffffff


	//   ....[101]....
        /*02ac*/ 	.word	0xffffffff


	//   ....[102]....
        /*02b0*/ 	.word	0xffffffff


	//   ....[103]....
        /*02b4*/ 	.word	0xffffffff


	//   ....[104]....
        /*02b8*/ 	.word	0xffffffff


	//   ....[105]....
        /*02bc*/ 	.word	0xffffffff


	//   ....[106]....
        /*02c0*/ 	.word	0xffffffff


	//   ....[107]....
        /*02c4*/ 	.word	0xffffffff


	//   ....[108]....
        /*02c8*/ 	.word	0xffffffff


	//   ....[109]....
        /*02cc*/ 	.word	0xffffffff


	//   ....[110]....
        /*02d0*/ 	.word	0xffffffff


	//   ....[111]....
        /*02d4*/ 	.word	0xffffffff


	//   ....[112]....
        /*02d8*/ 	.word	0xffffffff


	//   ....[113]....
        /*02dc*/ 	.word	0xffffffff


	//   ....[114]....
        /*02e0*/ 	.word	0xffffffff


	//   ....[115]....
        /*02e4*/ 	.word	0xffffffff


	//   ....[116]....
        /*02e8*/ 	.word	0xffffffff


	//   ....[117]....
        /*02ec*/ 	.word	0xffffffff


	//   ....[118]....
        /*02f0*/ 	.word	0xffffffff


	//   ....[119]....
        /*02f4*/ 	.word	0xffffffff


	//   ....[120]....
        /*02f8*/ 	.word	0xffffffff


	//   ....[121]....
        /*02fc*/ 	.word	0xffffffff


	//   ....[122]....
        /*0300*/ 	.word	0xffffffff


	//   ....[123]....
        /*0304*/ 	.word	0xffffffff


	//   ....[124]....
        /*0308*/ 	.word	0xffffffff


	//   ....[125]....
        /*030c*/ 	.word	0xffffffff


	//   ....[126]....
        /*0310*/ 	.word	0xffffffff


	//   ....[127]....
        /*0314*/ 	.word	0xffffffff


	//   ....[128]....
        /*0318*/ 	.word	0xffffffff


	//   ....[129]....
        /*031c*/ 	.word	0xffffffff


	//   ....[130]....
        /*0320*/ 	.word	0xffffffff


	//   ....[131]....
        /*0324*/ 	.word	0xffffffff


	//   ....[132]....
        /*0328*/ 	.word	0xffffffff


	//   ....[133]....
        /*032c*/ 	.word	0xffffffff


	//   ....[134]....
        /*0330*/ 	.word	0xffffffff


	//   ....[135]....
        /*0334*/ 	.word	0xffffffff


	//   ....[136]....
        /*0338*/ 	.word	0xffffffff


	//   ....[137]....
        /*033c*/ 	.word	0xffffffff


	//   ....[138]....
        /*0340*/ 	.word	0xffffffff


	//   ....[139]....
        /*0344*/ 	.word	0xffffffff


	//   ....[140]....
        /*0348*/ 	.word	0xffffffff


	//   ....[141]....
        /*034c*/ 	.word	0xffffffff


	//   ....[142]....
        /*0350*/ 	.word	0xffffffff


	//   ....[143]....
        /*0354*/ 	.word	0xffffffff


	//   ....[144]....
        /*0358*/ 	.word	0xffffffff


	//   ....[145]....
        /*035c*/ 	.word	0xffffffff


	//   ....[146]....
        /*0360*/ 	.word	0xffffffff


	//   ....[147]....
        /*0364*/ 	.word	0xffffffff


	//   ....[148]....
        /*0368*/ 	.word	0xffffffff


	//   ....[149]....
        /*036c*/ 	.word	0xffffffff


	//   ....[150]....
        /*0370*/ 	.word	0xffffffff


	//   ....[151]....
        /*0374*/ 	.word	0xffffffff


	//   ....[152]....
        /*0378*/ 	.word	0xffffffff


	//   ....[153]....
        /*037c*/ 	.word	0xffffffff


	//   ....[154]....
        /*0380*/ 	.word	0xffffffff


	//   ....[155]....
        /*0384*/ 	.word	0xffffffff


	//   ....[156]....
        /*0388*/ 	.word	0xffffffff


	//   ....[157]....
        /*038c*/ 	.word	0xffffffff


	//   ....[158]....
        /*0390*/ 	.word	0xffffffff


	//   ....[159]....
        /*0394*/ 	.word	0xffffffff


	//   ....[160]....
        /*0398*/ 	.word	0xffffffff


	//   ....[161]....
        /*039c*/ 	.word	0xffffffff


	//   ....[162]....
        /*03a0*/ 	.word	0xffffffff


	//   ....[163]....
        /*03a4*/ 	.word	0xffffffff


	//   ....[164]....
        /*03a8*/ 	.word	0xffffffff


	//   ....[165]....
        /*03ac*/ 	.word	0xffffffff


	//   ....[166]....
        /*03b0*/ 	.word	0xffffffff


	//   ....[167]....
        /*03b4*/ 	.word	0xffffffff


	//   ....[168]....
        /*03b8*/ 	.word	0xffffffff


	//   ....[169]....
        /*03bc*/ 	.word	0xffffffff


	//   ....[170]....
        /*03c0*/ 	.word	0xffffffff


	//   ....[171]....
        /*03c4*/ 	.word	0xffffffff


	//   ....[172]....
        /*03c8*/ 	.word	0xffffffff


	//   ....[173]....
        /*03cc*/ 	.word	0xffffffff


	//   ....[174]....
        /*03d0*/ 	.word	0xffffffff


	//   ....[175]....
        /*03d4*/ 	.word	0xffffffff


	//   ....[176]....
        /*03d8*/ 	.word	0xffffffff


	//   ....[177]....
        /*03dc*/ 	.word	0xffffffff


	//   ....[178]....
        /*03e0*/ 	.word	0x05000002


	//   ....[179]....
        /*03e4*/ 	.word	0xffffffff


	//   ....[180]....
        /*03e8*/ 	.word	0xffffffff


	//   ....[181]....
        /*03ec*/ 	.word	0xffffffff


	//   ....[182]....
        /*03f0*/ 	.word	0xffffffff


	//   ....[183]....
        /*03f4*/ 	.word	0xffffffff


	//   ....[184]....
        /*03f8*/ 	.word	0xffffffff


	//   ....[185]....
        /*03fc*/ 	.word	0xffffffff


	//   ....[186]....
        /*0400*/ 	.word	0xffffffff


	//   ....[187]....
        /*0404*/ 	.word	0xffffffff


	//   ....[188]....
        /*0408*/ 	.word	0xffffffff


	//   ....[189]....
        /*040c*/ 	.word	0xffffffff


	//   ....[190]....
        /*0410*/ 	.word	0xffffffff


	//   ....[191]....
        /*0414*/ 	.word	0xffffffff


	//   ....[192]....
        /*0418*/ 	.word	0xffffffff


	//   ....[193]....
        /*041c*/ 	.word	0xffffffff


	//   ....[194]....
        /*0420*/ 	.word	0xffffffff


	//   ....[195]....
        /*0424*/ 	.word	0xffffffff


	//   ....[196]....
        /*0428*/ 	.word	0xffffffff


	//   ....[197]....
        /*042c*/ 	.word	0xffffffff


	//   ....[198]....
        /*0430*/ 	.word	0xffffffff


	//   ....[199]....
        /*0434*/ 	.word	0xffffffff


	//   ....[200]....
        /*0438*/ 	.word	0xffffffff


	//   ....[201]....
        /*043c*/ 	.word	0xffffffff


	//   ....[202]....
        /*0440*/ 	.word	0xffffffff


	//   ....[203]....
        /*0444*/ 	.word	0xffffffff


	//   ....[204]....
        /*0448*/ 	.word	0xffffffff


	//   ....[205]....
        /*044c*/ 	.word	0xffffffff


	//   ....[206]....
        /*0450*/ 	.word	0xffffffff


	//   ....[207]....
        /*0454*/ 	.word	0xffffffff


	//   ....[208]....
        /*0458*/ 	.word	0xffffffff


	//   ....[209]....
        /*045c*/ 	.word	0xffffffff


	//   ....[210]....
        /*0460*/ 	.word	0xffffffff


	//   ....[211]....
        /*0464*/ 	.word	0xffffffff


	//   ....[212]....
        /*0468*/ 	.word	0xffffffff


	//   ....[213]....
        /*046c*/ 	.word	0xffffffff


	//   ....[214]....
        /*0470*/ 	.word	0xffffffff


	//   ....[215]....
        /*0474*/ 	.word	0xffffffff


	//   ....[216]....
        /*0478*/ 	.word	0xffffffff


	//   ....[217]....
        /*047c*/ 	.word	0x0500004c


	//   ....[218]....
        /*0480*/ 	.word	0x0500004c


	//   ....[219]....
        /*0484*/ 	.word	0x0500004c


	//   ....[220]....
        /*0488*/ 	.word	0x0500004c


	//   ....[221]....
        /*048c*/ 	.word	0x0500004c


	//----- nvinfo : EIATTR_COOP_GROUP_INSTR_OFFSETS
	.align		4
.L_134:
        /*0490*/ 	.byte	0x04, 0x28
        /*0492*/ 	.short	(.L_136 - .L_135)


	//   ....[0]....
.L_135:
        /*0494*/ 	.word	0x00000f20


	//   ....[1]....
        /*0498*/ 	.word	0x00001870


	//   ....[2]....
        /*049c*/ 	.word	0x000022e0


	//   ....[3]....
        /*04a0*/ 	.word	0x00002300


	//   ....[4]....
        /*04a4*/ 	.word	0x00002320


	//   ....[5]....
        /*04a8*/ 	.word	0x00002340


	//   ....[6]....
        /*04ac*/ 	.word	0x00002360


	//   ....[7]....
        /*04b0*/ 	.word	0x00002850


	//   ....[8]....
        /*04b4*/ 	.word	0x00002860


	//   ....[9]....
        /*04b8*/ 	.word	0x00002880


	//   ....[10]....
        /*04bc*/ 	.word	0x000028a0


	//   ....[11]....
        /*04c0*/ 	.word	0x000028f0


	//   ....[12]....
        /*04c4*/ 	.word	0x00002920


	//   ....[13]....
        /*04c8*/ 	.word	0x00002960


	//   ....[14]....
        /*04cc*/ 	.word	0x000029a0


	//   ....[15]....
        /*04d0*/ 	.word	0x00002a70


	//   ....[16]....
        /*04d4*/ 	.word	0x00002ad0


	//   ....[17]....
        /*04d8*/ 	.word	0x00002ae0


	//   ....[18]....
        /*04dc*/ 	.word	0x00002b10


	//   ....[19]....
        /*04e0*/ 	.word	0x00002b40


	//   ....[20]....
        /*04e4*/ 	.word	0x00002b80


	//   ....[21]....
        /*04e8*/ 	.word	0x00002ba0


	//   ....[22]....
        /*04ec*/ 	.word	0x00002be0


	//   ....[23]....
        /*04f0*/ 	.word	0x00002c00


	//   ....[24]....
        /*04f4*/ 	.word	0x00002ce0


	//   ....[25]....
        /*04f8*/ 	.word	0x00002cf0


	//   ....[26]....
        /*04fc*/ 	.word	0x00002d20


	//   ....[27]....
        /*0500*/ 	.word	0x00002d50


	//   ....[28]....
        /*0504*/ 	.word	0x00002d90


	//   ....[29]....
        /*0508*/ 	.word	0x00002db0


	//   ....[30]....
        /*050c*/ 	.word	0x00002df0


	//   ....[31]....
        /*0510*/ 	.word	0x00002e10


	//   ....[32]....
        /*0514*/ 	.word	0x00002e70


	//   ....[33]....
        /*0518*/ 	.word	0x00002f00


	//   ....[34]....
        /*051c*/ 	.word	0x00002f20


	//   ....[35]....
        /*0520*/ 	.word	0x00002f30


	//   ....[36]....
        /*0524*/ 	.word	0x00002f60


	//   ....[37]....
        /*0528*/ 	.word	0x00002f90


	//   ....[38]....
        /*052c*/ 	.word	0x00002fd0


	//   ....[39]....
        /*0530*/ 	.word	0x00002ff0


	//   ....[40]....
        /*0534*/ 	.word	0x00003030


	//   ....[41]....
        /*0538*/ 	.word	0x00003050


	//   ....[42]....
        /*053c*/ 	.word	0x00003130


	//   ....[43]....
        /*0540*/ 	.word	0x00003160


	//   ....[44]....
        /*0544*/ 	.word	0x00003170


	//   ....[45]....
        /*0548*/ 	.word	0x000031a0


	//   ....[46]....
        /*054c*/ 	.word	0x000031d0


	//   ....[47]....
        /*0550*/ 	.word	0x00003210


	//   ....[48]....
        /*0554*/ 	.word	0x00003230


	//   ....[49]....
        /*0558*/ 	.word	0x00003270


	//   ....[50]....
        /*055c*/ 	.word	0x00003290


	//   ....[51]....
        /*0560*/ 	.word	0x00003360


	//   ....[52]....
        /*0564*/ 	.word	0x00003380


	//   ....[53]....
        /*0568*/ 	.word	0x00003390


	//   ....[54]....
        /*056c*/ 	.word	0x000033c0


	//   ....[55]....
        /*0570*/ 	.word	0x000033f0


	//   ....[56]....
        /*0574*/ 	.word	0x00003430


	//   ....[57]....
        /*0578*/ 	.word	0x00003450


	//   ....[58]....
        /*057c*/ 	.word	0x00003490


	//   ....[59]....
        /*0580*/ 	.word	0x000034b0


	//   ....[60]....
        /*0584*/ 	.word	0x00003590


	//   ....[61]....
        /*0588*/ 	.word	0x000035b0


	//   ....[62]....
        /*058c*/ 	.word	0x000035c0


	//   ....[63]....
        /*0590*/ 	.word	0x000035f0


	//   ....[64]....
        /*0594*/ 	.word	0x00003620


	//   ....[65]....
        /*0598*/ 	.word	0x00003670


	//   ....[66]....
        /*059c*/ 	.word	0x00003690


	//   ....[67]....
        /*05a0*/ 	.word	0x000036d0


	//   ....[68]....
        /*05a4*/ 	.word	0x000036f0


	//   ....[69]....
        /*05a8*/ 	.word	0x000037c0


	//   ....[70]....
        /*05ac*/ 	.word	0x000037e0


	//   ....[71]....
        /*05b0*/ 	.word	0x000037f0


	//   ....[72]....
        /*05b4*/ 	.word	0x00003820


	//   ....[73]....
        /*05b8*/ 	.word	0x00003850


	//   ....[74]....
        /*05bc*/ 	.word	0x00003890


	//   ....[75]....
        /*05c0*/ 	.word	0x000038b0


	//   ....[76]....
        /*05c4*/ 	.word	0x000038f0


	//   ....[77]....
        /*05c8*/ 	.word	0x00003910


	//   ....[78]....
        /*05cc*/ 	.word	0x00003a20


	//   ....[79]....
        /*05d0*/ 	.word	0x00003a30


	//   ....[80]....
        /*05d4*/ 	.word	0x00003a60


	//   ....[81]....
        /*05d8*/ 	.word	0x00003a90


	//   ....[82]....
        /*05dc*/ 	.word	0x00003ad0


	//   ....[83]....
        /*05e0*/ 	.word	0x00003ae0


	//   ....[84]....
        /*05e4*/ 	.word	0x00003b00


	//   ....[85]....
        /*05e8*/ 	.word	0x00003b40


	//   ....[86]....
        /*05ec*/ 	.word	0x00003b60


	//   ....[87]....
        /*05f0*/ 	.word	0x00003c50


	//   ....[88]....
        /*05f4*/ 	.word	0x00003c60


	//   ....[89]....
        /*05f8*/ 	.word	0x00003c90


	//   ....[90]....
        /*05fc*/ 	.word	0x00003cc0


	//   ....[91]....
        /*0600*/ 	.word	0x00003d00


	//   ....[92]....
        /*0604*/ 	.word	0x00003d10


	//   ....[93]....
        /*0608*/ 	.word	0x00003d30


	//   ....[94]....
        /*060c*/ 	.word	0x00003d70


	//   ....[95]....
        /*0610*/ 	.word	0x00003d90


	//   ....[96]....
        /*0614*/ 	.word	0x00003e90


	//   ....[97]....
        /*0618*/ 	.word	0x00003ea0


	//   ....[98]....
        /*061c*/ 	.word	0x00003ed0


	//   ....[99]....
        /*0620*/ 	.word	0x00003f00


	//   ....[100]....
        /*0624*/ 	.word	0x00003f40


	//   ....[101]....
        /*0628*/ 	.word	0x00003f50


	//   ....[102]....
        /*062c*/ 	.word	0x00003f70


	//   ....[103]....
        /*0630*/ 	.word	0x00003fb0


	//   ....[104]....
        /*0634*/ 	.word	0x00003fd0


	//   ....[105]....
        /*0638*/ 	.word	0x000040b0


	//   ....[106]....
        /*063c*/ 	.word	0x000040c0


	//   ....[107]....
        /*0640*/ 	.word	0x000040f0


	//   ....[108]....
        /*0644*/ 	.word	0x00004120


	//   ....[109]....
        /*0648*/ 	.word	0x00004160


	//   ....[110]....
        /*064c*/ 	.word	0x00004180


	//   ....[111]....
        /*0650*/ 	.word	0x000041c0


	//   ....[112]....
        /*0654*/ 	.word	0x000041e0


	//   ....[113]....
        /*0658*/ 	.word	0x00004240


	//   ....[114]....
        /*065c*/ 	.word	0x000042f0


	//   ....[115]....
        /*0660*/ 	.word	0x00004300


	//   ....[116]....
        /*0664*/ 	.word	0x00004330


	//   ....[117]....
        /*0668*/ 	.word	0x00004360


	//   ....[118]....
        /*066c*/ 	.word	0x000043a0


	//   ....[119]....
        /*0670*/ 	.word	0x000043b0


	//   ....[120]....
        /*0674*/ 	.word	0x000043d0


	//   ....[121]....
        /*0678*/ 	.word	0x00004410


	//   ....[122]....
        /*067c*/ 	.word	0x00004430


	//   ....[123]....
        /*0680*/ 	.word	0x00004510


	//   ....[124]....
        /*0684*/ 	.word	0x00004520


	//   ....[125]....
        /*0688*/ 	.word	0x00004550


	//   ....[126]....
        /*068c*/ 	.word	0x00004580


	//   ....[127]....
        /*0690*/ 	.word	0x000045c0


	//   ....[128]....
        /*0694*/ 	.word	0x000045d0


	//   ....[129]....
        /*0698*/ 	.word	0x000045f0


	//   ....[130]....
        /*069c*/ 	.word	0x00004630


	//   ....[131]....
        /*06a0*/ 	.word	0x00004650


	//   ....[132]....
        /*06a4*/ 	.word	0x00004750


	//   ....[133]....
        /*06a8*/ 	.word	0x00004760


	//   ....[134]....
        /*06ac*/ 	.word	0x00004790


	//   ....[135]....
        /*06b0*/ 	.word	0x000047c0


	//   ....[136]....
        /*06b4*/ 	.word	0x00004800


	//   ....[137]....
        /*06b8*/ 	.word	0x00004810


	//   ....[138]....
        /*06bc*/ 	.word	0x00004830


	//   ....[139]....
        /*06c0*/ 	.word	0x00004870


	//   ....[140]....
        /*06c4*/ 	.word	0x00004890


	//   ....[141]....
        /*06c8*/ 	.word	0x00004970


	//   ....[142]....
        /*06cc*/ 	.word	0x00004980


	//   ....[143]....
        /*06d0*/ 	.word	0x000049b0


	//   ....[144]....
        /*06d4*/ 	.word	0x000049e0


	//   ....[145]....
        /*06d8*/ 	.word	0x00004a20


	//   ....[146]....
        /*06dc*/ 	.word	0x00004a30


	//   ....[147]....
        /*06e0*/ 	.word	0x00004a50


	//   ....[148]....
        /*06e4*/ 	.word	0x00004a90


	//   ....[149]....
        /*06e8*/ 	.word	0x00004ab0


	//   ....[150]....
        /*06ec*/ 	.word	0x00004bb0


	//   ....[151]....
        /*06f0*/ 	.word	0x00004bc0


	//   ....[152]....
        /*06f4*/ 	.word	0x00004bf0


	//   ....[153]....
        /*06f8*/ 	.word	0x00004c20


	//   ....[154]....
        /*06fc*/ 	.word	0x00004c60


	//   ....[155]....
        /*0700*/ 	.word	0x00004c80


	//   ....[156]....
        /*0704*/ 	.word	0x00004cc0


	//   ....[157]....
        /*0708*/ 	.word	0x00004ce0


	//   ....[158]....
        /*070c*/ 	.word	0x00004d30


	//   ....[159]....
        /*0710*/ 	.word	0x00004dc0


	//   ....[160]....
        /*0714*/ 	.word	0x00004de0


	//   ....[161]....
        /*0718*/ 	.word	0x00004df0


	//   ....[162]....
        /*071c*/ 	.word	0x00004e20


	//   ....[163]....
        /*0720*/ 	.word	0x00004e50


	//   ....[164]....
        /*0724*/ 	.word	0x00004e90


	//   ....[165]....
        /*0728*/ 	.word	0x00004eb0


	//   ....[166]....
        /*072c*/ 	.word	0x00004ef0


	//   ....[167]....
        /*0730*/ 	.word	0x00004f10


	//   ....[168]....
        /*0734*/ 	.word	0x00004ff0


	//   ....[169]....
        /*0738*/ 	.word	0x00005030


	//   ....[170]....
        /*073c*/ 	.word	0x00005040


	//   ....[171]....
        /*0740*/ 	.word	0x00005070


	//   ....[172]....
        /*0744*/ 	.word	0x000050a0


	//   ....[173]....
        /*0748*/ 	.word	0x000050e0


	//   ....[174]....
        /*074c*/ 	.word	0x00005100


	//   ....[175]....
        /*0750*/ 	.word	0x00005140


	//   ....[176]....
        /*0754*/ 	.word	0x00005160


	//   ....[177]....
        /*0758*/ 	.word	0x00005260


	//   ....[178]....
        /*075c*/ 	.word	0x00005800


	//   ....[179]....
        /*0760*/ 	.word	0x00005b20


	//   ....[180]....
        /*0764*/ 	.word	0x00005bd0


	//   ....[181]....
        /*0768*/ 	.word	0x00005c80


	//   ....[182]....
        /*076c*/ 	.word	0x00005d30


	//   ....[183]....
        /*0770*/ 	.word	0x00005de0


	//   ....[184]....
        /*0774*/ 	.word	0x00005e90


	//   ....[185]....
        /*0778*/ 	.word	0x00005f40


	//   ....[186]....
        /*077c*/ 	.word	0x00005ff0


	//   ....[187]....
        /*0780*/ 	.word	0x000060a0


	//   ....[188]....
        /*0784*/ 	.word	0x00006150


	//   ....[189]....
        /*0788*/ 	.word	0x00006200


	//   ....[190]....
        /*078c*/ 	.word	0x000062b0


	//   ....[191]....
        /*0790*/ 	.word	0x00006360


	//   ....[192]....
        /*0794*/ 	.word	0x00006410


	//   ....[193]....
        /*0798*/ 	.word	0x000064c0


	//   ....[194]....
        /*079c*/ 	.word	0x00006570


	//   ....[195]....
        /*07a0*/ 	.word	0x00006620


	//   ....[196]....
        /*07a4*/ 	.word	0x000066d0


	//   ....[197]....
        /*07a8*/ 	.word	0x00006780


	//   ....[198]....
        /*07ac*/ 	.word	0x00006980


	//   ....[199]....
        /*07b0*/ 	.word	0x00006aa0


	//   ....[200]....
        /*07b4*/ 	.word	0x00006bc0


	//   ....[201]....
        /*07b8*/ 	.word	0x00006ce0


	//   ....[202]....
        /*07bc*/ 	.word	0x00006e00


	//   ....[203]....
        /*07c0*/ 	.word	0x00006f20


	//   ....[204]....
        /*07c4*/ 	.word	0x00007040


	//   ....[205]....
        /*07c8*/ 	.word	0x00007160


	//   ....[206]....
        /*07cc*/ 	.word	0x00007280


	//   ....[207]....
        /*07d0*/ 	.word	0x000073a0


	//   ....[208]....
        /*07d4*/ 	.word	0x000074c0


	//   ....[209]....
        /*07d8*/ 	.word	0x000075d0


	//   ....[210]....
        /*07dc*/ 	.word	0x000076d0


	//   ....[211]....
        /*07e0*/ 	.word	0x000077d0


	//   ....[212]....
        /*07e4*/ 	.word	0x000078d0


	//   ....[213]....
        /*07e8*/ 	.word	0x000079d0


	//   ....[214]....
        /*07ec*/ 	.word	0x00007ad0


	//   ....[215]....
        /*07f0*/ 	.word	0x00007bd0


	//   ....[216]....
        /*07f4*/ 	.word	0x00007cc0


	//   ....[217]....
        /*07f8*/ 	.word	0x00007d30


	//   ....[218]....
        /*07fc*/ 	.word	0x00007d90


	//   ....[219]....
        /*0800*/ 	.word	0x00007e00


	//   ....[220]....
        /*0804*/ 	.word	0x00007e60


	//   ....[221]....
        /*0808*/ 	.word	0x00007ed0


	//----- nvinfo : EIATTR_VRC_CTA_INIT_COUNT
	.align		4
.L_136:
        /*080c*/ 	.byte	0x02, 0x4a
	.zero		1
	.zero		1


	//----- nvinfo : EIATTR_EXIT_INSTR_OFFSETS
	.align		4
        /*0810*/ 	.byte	0x04, 0x1c
        /*0812*/ 	.short	(.L_138 - .L_137)


	//   ....[0]....
.L_137:
        /*0814*/ 	.word	0x00001cb0


	//   ....[1]....
        /*0818*/ 	.word	0x000020c0


	//   ....[2]....
        /*081c*/ 	.word	0x000020e0


	//   ....[3]....
        /*0820*/ 	.word	0x00006790


	//   ....[4]....
        /*0824*/ 	.word	0x00007cd0


	//----- nvinfo : EIATTR_MAX_THREADS
	.align		4
.L_138:
        /*0828*/ 	.byte	0x04, 0x05
        /*082a*/ 	.short	(.L_140 - .L_139)
.L_139:
        /*082c*/ 	.word	0x00000180
        /*0830*/ 	.word	0x00000001
        /*0834*/ 	.word	0x00000001


	//----- nvinfo : EIATTR_CRS_STACK_SIZE
	.align		4
.L_140:
        /*0838*/ 	.byte	0x04, 0x1e
        /*083a*/ 	.short	(.L_142 - .L_141)
.L_141:
        /*083c*/ 	.word	0x00000000


	//----- nvinfo : EIATTR_CBANK_PARAM_SIZE
	.align		4
.L_142:
        /*0840*/ 	.byte	0x03, 0x19
        /*0842*/ 	.short	0x004d


	//----- nvinfo : EIATTR_PARAM_CBANK
	.align		4
        /*0844*/ 	.byte	0x04, 0x0a
        /*0846*/ 	.short	(.L_144 - .L_143)
	.align		4
.L_143:
        /*0848*/ 	.word	index@(.nv.constant0._ZN3cub18CUB_300001_SM_10006detail10radix_sort29DeviceRadixSortOnesweepKernelINS1_5radix10policy_hubIjNS0_8NullTypeEyE10Policy1000ELNS0_9SortOrderE0EjS6_yiiNS1_21identity_decomposer_tEEEvPT5_SC_PT3_PKSD_PT1_PKSH_PT2_PKSL_T4_iiT6_)
        /*084c*/ 	.short	0x0380
        /*084e*/ 	.short	0x004d


	//----- nvinfo : EIATTR_SW_WAR
	.align		4
.L_144:
        /*0850*/ 	.byte	0x04, 0x36
        /*0852*/ 	.short	(.L_146 - .L_145)
.L_145:
        /*0854*/ 	.word	0x00000008
.L_146:


//--------------------- .nv.info._ZN3cub18CUB_300001_SM_10006detail10radix_sort33DeviceRadixSortExclusiveSumKernelINS1_5radix10policy_hubIjNS0_8NullTypeEyE10Policy1000EyEEvPT0_ --------------------------
	.section	.nv.info._ZN3cub18CUB_300001_SM_10006detail10radix_sort33DeviceRadixSortExclusiveSumKernelINS1_5radix10policy_hubIjNS0_8NullTypeEyE10Policy1000EyEEvPT0_,"",@"SHT_CUDA_INFO"
	.sectionflags	@""
	.align	4


	//----- nvinfo : EIATTR_CUDA_API_VERSION
	.align		4
        /*0000*/ 	.byte	0x04, 0x37
        /*0002*/ 	.short	(.L_148 - .L_147)
.L_147:
        /*0004*/ 	.word	0x00000082


	//----- nvinfo : EIATTR_KPARAM_INFO
	.align		4
.L_148:
        /*0008*/ 	.byte	0x04, 0x17
        /*000a*/ 	.short	(.L_150 - .L_149)
.L_149:
        /*000c*/ 	.word	0x00000000
        /*0010*/ 	.short	0x0000
        /*0012*/ 	.short	0x0000
        /*0014*/ 	.byte	0x00, 0xf5, 0x21, 0x00


	//----- nvinfo : EIATTR_SPARSE_MMA_MASK
	.align		4
.L_150:
        /*0018*/ 	.byte	0x03, 0x50
        /*001a*/ 	.short	0x0000


	//----- nvinfo : EIATTR_MAXREG_COUNT
	.align		4
        /*001c*/ 	.byte	0x03, 0x1b
        /*001e*/ 	.short	0x00ff


	//----- nvinfo : EIATTR_NUM_BARRIERS
	.align		4
        /*0020*/ 	.byte	0x02, 0x4c
        /*0022*/ 	.byte	0x01
	.zero		1


	//----- nvinfo : EIATTR_MERCURY_ISA_VERSION
	.align		4
        /*0024*/ 	.byte	0x03, 0x5f
        /*0026*/ 	.short	0x0101


	//----- nvinfo : EIATTR_COOP_GROUP_MASK_REGIDS
	.align		4
        /*0028*/ 	.byte	0x04, 0x29
        /*002a*/ 	.short	(.L_152 - .L_151)


	//   ....[0]....
.L_151:
        /*002c*/ 	.word	0xffffffff


	//   ....[1]....
        /*0030*/ 	.word	0xffffffff


	//   ....[2]....
        /*0034*/ 	.word	0xffffffff


	//   ....[3]....
        /*0038*/ 	.word	0xffffffff


	//   ....[4]....
        /*003c*/ 	.word	0xffffffff


	//   ....[5]....
        /*0040*/ 	.word	0xffffffff


	//   ....[6]....
        /*0044*/ 	.word	0xffffffff


	//   ....[7]....
        /*0048*/ 	.word	0xffffffff


	//   ....[8]....
        /*004c*/ 	.word	0xffffffff


	//   ....[9]....
        /*0050*/ 	.word	0xffffffff


	//   ....[10]....
        /*0054*/ 	.word	0x05000015


	//   ....[11]....
        /*0058*/ 	.word	0x05000015


	//   ....[12]....
        /*005c*/ 	.word	0x05000015


	//   ....[13]....
        /*0060*/ 	.word	0x05000015


	//   ....[14]....
        /*0064*/ 	.word	0x05000015


	//   ....[15]....
        /*0068*/ 	.word	0x05000015


	//   ....[16]....
        /*006c*/ 	.word	0x05000015


	//   ....[17]....
        /*0070*/ 	.word	0x05000015


	//   ....[18]....
        /*0074*/ 	.word	0x05000015


	//   ....[19]....
        /*0078*/ 	.word	0x05000015


	//----- nvinfo : EIATTR_COOP_GROUP_INSTR_OFFSETS
	.align		4
.L_152:
        /*007c*/ 	.byte	0x04, 0x28
        /*007e*/ 	.short	(.L_154 - .L_153)


	//   ....[0]....
.L_153:
        /*0080*/ 	.word	0x00000250


	//   ....[1]....
        /*0084*/ 	.word	0x00000260


	//   ....[2]....
        /*0088*/ 	.word	0x000002a0


	//   ....[3]....
        /*008c*/ 	.word	0x000002c0


	//   ....[4]....
        /*0090*/ 	.word	0x00000310


	//   ....[5]....
        /*0094*/ 	.word	0x00000320


	//   ....[6]....
        /*0098*/ 	.word	0x00000360


	//   ....[7]....
        /*009c*/ 	.word	0x00000380


	//   ....[8]....
        /*00a0*/ 	.word	0x000003d0


	//   ....[9]....
        /*00a4*/ 	.word	0x000003e0


	//   ....[10]....
        /*00a8*/ 	.word	0x00000660


	//   ....[11]....
        /*00ac*/ 	.word	0x000006b0


	//   ....[12]....
        /*00b0*/ 	.word	0x00000740


	//   ....[13]....
        /*00b4*/ 	.word	0x00000790


	//   ....[14]....
        /*00b8*/ 	.word	0x00000820


	//   ....[15]....
        /*00bc*/ 	.word	0x00000870


	//   ....[16]....
        /*00c0*/ 	.word	0x00000900


	//   ....[17]....
        /*00c4*/ 	.word	0x00000950


	//   ....[18]....
        /*00c8*/ 	.word	0x000009e0


	//   ....[19]....
        /*00cc*/ 	.word	0x00000a30


	//----- nvinfo : EIATTR_VRC_CTA_INIT_COUNT
	.align		4
.L_154:
        /*00d0*/ 	.byte	0x02, 0x4a
	.zero		1
	.zero		1


	//----- nvinfo : EIATTR_EXIT_INSTR_OFFSETS
	.align		4
        /*00d4*/ 	.byte	0x04, 0x1c
        /*00d6*/ 	.short	(.L_156 - .L_155)


	//   ....[0]....
.L_155:
        /*00d8*/ 	.word	0x000005d0


	//   ....[1]....
        /*00dc*/ 	.word	0x00000600


	//----- nvinfo : EIATTR_CRS_STACK_SIZE
	.align		4
.L_156:
        /*00e0*/ 	.byte	0x04, 0x1e
        /*00e2*/ 	.short	(.L_158 - .L_157)
.L_157:
        /*00e4*/ 	.word	0x00000000


	//----- nvinfo : EIATTR_CBANK_PARAM_SIZE
	.align		4
.L_158:
        /*00e8*/ 	.byte	0x03, 0x19
        /*00ea*/ 	.short	0x0008


	//----- nvinfo : EIATTR_PARAM_CBANK
	.align		4
        /*00ec*/ 	.byte	0x04, 0x0a
        /*00ee*/ 	.short	(.L_160 - .L_159)
	.align		4
.L_159:
        /*00f0*/ 	.word	index@(.nv.constant0._ZN3cub18CUB_300001_SM_10006detail10radix_sort33DeviceRadixSortExclusiveSumKernelINS1_5radix10policy_hubIjNS0_8NullTypeEyE10Policy1000EyEEvPT0_)
        /*00f4*/ 	.short	0x0380
        /*00f6*/ 	.short	0x0008


	//----- nvinfo : EIATTR_SW_WAR
	.align		4
.L_160:
        /*00f8*/ 	.byte	0x04, 0x36
        /*00fa*/ 	.short	(.L_162 - .L_161)
.L_161:
        /*00fc*/ 	.word	0x00000008
.L_162:


//--------------------- .nv.info._ZN3cub18CUB_300001_SM_10006detail10radix_sort30DeviceRadixSortHistogramKernelINS1_5radix10policy_hubIjNS0_8NullTypeEyE10Policy1000ELNS0_9SortOrderE0EjyNS1_21identity_decomposer_tEEEvPT2_PKT1_SB_iiT3_ --------------------------
	.section	.nv.info._ZN3cub18CUB_300001_SM_10006detail10radix_sort30DeviceRadixSortHistogramKernelINS1_5radix10policy_hubIjNS0_8NullTypeEyE10Policy1000ELNS0_9SortOrderE0EjyNS1_21identity_decomposer_tEEEvPT2_PKT1_SB_iiT3_,"",@"SHT_CUDA_INFO"
	.sectionflags	@""
	.align	4


	//----- nvinfo : EIATTR_CUDA_API_VERSION
	.align		4
        /*0000*/ 	.byte	0x04, 0x37
        /*0002*/ 	.short	(.L_164 - .L_163)
.L_163:
        /*0004*/ 	.word	0x00000082


	//----- nvinfo : EIATTR_KPARAM_INFO
	.align		4
.L_164:
        /*0008*/ 	.byte	0x04, 0x17
        /*000a*/ 	.short	(.L_166 - .L_165)
.L_165:
        /*000c*/ 	.word	0x00000000
        /*0010*/ 	.short	0x0005
        /*0012*/ 	.short	0x0020
        /*0014*/ 	.byte	0x00, 0xf0, 0x05, 0x00


	//----- nvinfo : EIATTR_KPARAM_INFO
	.align		4
.L_166:
        /*0018*/ 	.byte	0x04, 0x17
        /*001a*/ 	.short	(.L_168 - .L_167)
.L_167:
        /*001c*/ 	.word	0x00000000
        /*0020*/ 	.short	0x0004
        /*0022*/ 	.short	0x001c
        /*0024*/ 	.byte	0x00, 0xf0, 0x11, 0x00


	//----- nvinfo : EIATTR_KPARAM_INFO
	.align		4
.L_168:
        /*0028*/ 	.byte	0x04, 0x17
        /*002a*/ 	.short	(.L_170 - .L_169)
.L_169:
        /*002c*/ 	.word	0x00000000
        /*0030*/ 	.short	0x0003
        /*0032*/ 	.short	0x0018
        /*0034*/ 	.byte	0x00, 0xf0, 0x11, 0x00


	//----- nvinfo : EIATTR_KPARAM_INFO
	.align		4
.L_170:
        /*0038*/ 	.byte	0x04, 0x17
        /*003a*/ 	.short	(.L_172 - .L_171)
.L_171:
        /*003c*/ 	.word	0x00000000
        /*0040*/ 	.short	0x0002
        /*0042*/ 	.short	0x0010
        /*0044*/ 	.byte	0x00, 0xf0, 0x21, 0x00


	//----- nvinfo : EIATTR_KPARAM_INFO
	.align		4
.L_172:
        /*0048*/ 	.byte	0x04, 0x17
        /*004a*/ 	.short	(.L_174 - .L_173)
.L_173:
        /*004c*/ 	.word	0x00000000
        /*0050*/ 	.short	0x0001
        /*0052*/ 	.short	0x0008
        /*0054*/ 	.byte	0x00, 0xf5, 0x21, 0x00


	//----- nvinfo : EIATTR_KPARAM_INFO
	.align		4
.L_174:
        /*0058*/ 	.byte	0x04, 0x17
        /*005a*/ 	.short	(.L_176 - .L_175)
.L_175:
        /*005c*/ 	.word	0x00000000
        /*0060*/ 	.short	0x0000
        /*0062*/ 	.short	0x0000
        /*0064*/ 	.byte	0x00, 0xf5, 0x21, 0x00


	//----- nvinfo : EIATTR_SPARSE_MMA_MASK
	.align		4
.L_176:
        /*0068*/ 	.byte	0x03, 0x50
        /*006a*/ 	.short	0x0000


	//----- nvinfo : EIATTR_MAXREG_COUNT
	.align		4
        /*006c*/ 	.byte	0x03, 0x1b
        /*006e*/ 	.short	0x00ff


	//----- nvinfo : EIATTR_NUM_BARRIERS
	.align		4
        /*0070*/ 	.byte	0x02, 0x4c
        /*0072*/ 	.byte	0x01
	.zero		1


	//----- nvinfo : EIATTR_MERCURY_ISA_VERSION
	.align		4
        /*0074*/ 	.byte	0x03, 0x5f
        /*0076*/ 	.short	0x0101


	//----- nvinfo : EIATTR_VRC_CTA_INIT_COUNT
	.align		4
        /*0078*/ 	.byte	0x02, 0x4a
	.zero		1
	.zero		1


	//----- nvinfo : EIATTR_EXIT_INSTR_OFFSETS
	.align		4
        /*007c*/ 	.byte	0x04, 0x1c
        /*007e*/ 	.short	(.L_178 - .L_177)


	//   ....[0]....
.L_177:
        /*0080*/ 	.word	0x00000040


	//   ....[1]....
        /*0084*/ 	.word	0x00002ec0


	//----- nvinfo : EIATTR_MAX_THREADS
	.align		4
.L_178:
        /*0088*/ 	.byte	0x04, 0x05
        /*008a*/ 	.short	(.L_180 - .L_179)
.L_179:
        /*008c*/ 	.word	0x00000080
        /*0090*/ 	.word	0x00000001
        /*0094*/ 	.word	0x00000001


	//----- nvinfo : EIATTR_CRS_STACK_SIZE
	.align		4
.L_180:
        /*0098*/ 	.byte	0x04, 0x1e
        /*009a*/ 	.short	(.L_182 - .L_181)
.L_181:
        /*009c*/ 	.word	0x00000000


	//----- nvinfo : EIATTR_CBANK_PARAM_SIZE
	.align		4
.L_182:
        /*00a0*/ 	.byte	0x03, 0x19
        /*00a2*/ 	.short	0x0021


	//----- nvinfo : EIATTR_PARAM_CBANK
	.align		4
        /*00a4*/ 	.byte	0x04, 0x0a
        /*00a6*/ 	.short	(.L_184 - .L_183)
	.align		4
.L_183:
        /*00a8*/ 	.word	index@(.nv.constant0._ZN3cub18CUB_300001_SM_10006detail10radix_sort30DeviceRadixSortHistogramKernelINS1_5radix10policy_hubIjNS0_8NullTypeEyE10Policy1000ELNS0_9SortOrderE0EjyNS1_21identity_decomposer_tEEEvPT2_PKT1_SB_iiT3_)
        /*00ac*/ 	.short	0x0380
        /*00ae*/ 	.short	0x0021


	//----- nvinfo : EIATTR_SW_WAR
	.align		4
.L_184:
        /*00b0*/ 	.byte	0x04, 0x36
        /*00b2*/ 	.short	(.L_186 - .L_185)
.L_185:
        /*00b4*/ 	.word	0x00000008
.L_186:


//--------------------- .nv.info._ZN3cub18CUB_300001_SM_10006detail10radix_sort31DeviceRadixSortSingleTileKernelINS1_5radix10policy_hubIjNS0_8NullTypeEyE10Policy1000ELNS0_9SortOrderE0EjS6_yNS1_21identity_decomposer_tEEEvPKT1_PSB_PKT2_PSF_T3_iiT4_ --------------------------
	.section	.nv.info._ZN3cub18CUB_300001_SM_10006detail10radix_sort31DeviceRadixSortSingleTileKernelINS1_5radix10policy_hubIjNS0_8NullTypeEyE10Policy1000ELNS0_9SortOrderE0EjS6_yNS1_21identity_decomposer_tEEEvPKT1_PSB_PKT2_PSF_T3_iiT4_,"",@"SHT_CUDA_INFO"
	.sectionflags	@""
	.align	4


	//----- nvinfo : EIATTR_CUDA_API_VERSION
	.align		4
        /*0000*/ 	.byte	0x04, 0x37
        /*0002*/ 	.short	(.L_188 - .L_187)
.L_187:
        /*0004*/ 	.word	0x00000082


	//----- nvinfo : EIATTR_KPARAM_INFO
	.align		4
.L_188:
        /*0008*/ 	.byte	0x04, 0x17
        /*000a*/ 	.short	(.L_190 - .L_189)
.L_189:
        /*000c*/ 	.word	0x00000000
        /*0010*/ 	.short	0x0007
        /*0012*/ 	.short	0x0030
        /*0014*/ 	.byte	0x00, 0xf0, 0x05, 0x00


	//----- nvinfo : EIATTR_KPARAM_INFO
	.align		4
.L_190:
        /*0018*/ 	.byte	0x04, 0x17
        /*001a*/ 	.short	(.L_192 - .L_191)
.L_191:
        /*001c*/ 	.word	0x00000000
        /*0020*/ 	.short	0x0006
        /*0022*/ 	.short	0x002c
        /*0024*/ 	.byte	0x00, 0xf0, 0x11, 0x00


	//----- nvinfo : EIATTR_KPARAM_INFO
	.align		4
.L_192:
        /*0028*/ 	.byte	0x04, 0x17
        /*002a*/ 	.short	(.L_194 - .L_193)
.L_193:
        /*002c*/ 	.word	0x00000000
        /*0030*/ 	.short	0x0005
        /*0032*/ 	.short	0x0028
        /*0034*/ 	.byte	0x00, 0xf0, 0x11, 0x00


	//----- nvinfo : EIATTR_KPARAM_INFO
	.align		4
.L_194:
        /*0038*/ 	.byte	0x04, 0x17
        /*003a*/ 	.short	(.L_196 - .L_195)
.L_195:
        /*003c*/ 	.word	0x00000000
        /*0040*/ 	.short	0x0004
        /*0042*/ 	.short	0x0020
        /*0044*/ 	.byte	0x00, 0xf0, 0x21, 0x00


	//----- nvinfo : EIATTR_KPARAM_INFO
	.align		4
.L_196:
        /*0048*/ 	.byte	0x04, 0x17
        /*004a*/ 	.short	(.L_198 - .L_197)
.L_197:
        /*004c*/ 	.word	0x00000000
        /*0050*/ 	.short	0x0003
        /*0052*/ 	.short	0x0018
        /*0054*/ 	.byte	0x00, 0xf5, 0x21, 0x00


	//----- nvinfo : EIATTR_KPARAM_INFO
	.align		4
.L_198:
        /*0058*/ 	.byte	0x04, 0x17
        /*005a*/ 	.short	(.L_200 - .L_199)
.L_199:
        /*005c*/ 	.word	0x00000000
        /*0060*/ 	.short	0x0002
        /*0062*/ 	.short	0x0010
        /*0064*/ 	.byte	0x00, 0xf5, 0x21, 0x00


	//----- nvinfo : EIATTR_KPARAM_INFO
	.align		4
.L_200:
        /*0068*/ 	.byte	0x04, 0x17
        /*006a*/ 	.short	(.L_202 - .L_201)
.L_201:
        /*006c*/ 	.word	0x00000000
        /*0070*/ 	.short	0x0001
        /*0072*/ 	.short	0x0008
        /*0074*/ 	.byte	0x00, 0xf5, 0x21, 0x00


	//----- nvinfo : EIATTR_KPARAM_INFO
	.align		4
.L_202:
        /*0078*/ 	.byte	0x04, 0x17
        /*007a*/ 	.short	(.L_204 - .L_203)
.L_203:
        /*007c*/ 	.word	0x00000000
        /*0080*/ 	.short	0x0000
        /*0082*/ 	.short	0x0000
        /*0084*/ 	.byte	0x00, 0xf5, 0x21, 0x00


	//----- nvinfo : EIATTR_SPARSE_MMA_MASK
	.align		4
.L_204:
        /*0088*/ 	.byte	0x03, 0x50
        /*008a*/ 	.short	0x0000


	//----- nvinfo : EIATTR_MAXREG_COUNT
	.align		4
        /*008c*/ 	.byte	0x03, 0x1b
        /*008e*/ 	.short	0x00ff


	//----- nvinfo : EIATTR_NUM_BARRIERS
	.align		4
        /*0090*/ 	.byte	0x02, 0x4c
        /*0092*/ 	.byte	0x01
	.zero		1


	//----- nvinfo : EIATTR_MERCURY_ISA_VERSION
	.align		4
        /*0094*/ 	.byte	0x03, 0x5f
        /*0096*/ 	.short	0x0101


	//----- nvinfo : EIATTR_COOP_GROUP_MASK_REGIDS
	.align		4
        /*0098*/ 	.byte	0x04, 0x29
        /*009a*/ 	.short	(.L_206 - .L_205)


	//   ....[0]....
.L_205:
        /*009c*/ 	.word	0xffffffff


	//   ....[1]....
        /*00a0*/ 	.word	0xffffffff


	//   ....[2]....
        /*00a4*/ 	.word	0xffffffff


	//   ....[3]....
        /*00a8*/ 	.word	0xffffffff


	//   ....[4]....
        /*00ac*/ 	.word	0xffffffff


	//----- nvinfo : EIATTR_COOP_GROUP_INSTR_OFFSETS
	.align		4
.L_206:
        /*00b0*/ 	.byte	0x04, 0x28
        /*00b2*/ 	.short	(.L_208 - .L_207)


	//   ....[0]....
.L_207:
        /*00b4*/ 	.word	0x000018c0


	//   ....[1]....
        /*00b8*/ 	.word	0x000018e0


	//   ....[2]....
        /*00bc*/ 	.word	0x00001900


	//   ....[3]....
        /*00c0*/ 	.word	0x00001920


	//   ....[4]....
        /*00c4*/ 	.word	0x00001940


	//----- nvinfo : EIATTR_VRC_CTA_INIT_COUNT
	.align		4
.L_208:
        /*00c8*/ 	.byte	0x02, 0x4a
	.zero		1
	.zero		1


	//----- nvinfo : EIATTR_EXIT_INSTR_OFFSETS
	.align		4
        /*00cc*/ 	.byte	0x04, 0x1c
        /*00ce*/ 	.short	(.L_210 - .L_209)


	//   ....[0]....
.L_209:
        /*00d0*/ 	.word	0x00002e90


	//   ....[1]....
        /*00d4*/ 	.word	0x00002ec0


	//----- nvinfo : EIATTR_MAX_THREADS
	.align		4
.L_210:
        /*00d8*/ 	.byte	0x04, 0x05
        /*00da*/ 	.short	(.L_212 - .L_211)
.L_211:
        /*00dc*/ 	.word	0x00000100
        /*00e0*/ 	.word	0x00000001
        /*00e4*/ 	.word	0x00000001


	//----- nvinfo : EIATTR_CBANK_PARAM_SIZE
	.align		4
.L_212:
        /*00e8*/ 	.byte	0x03, 0x19
        /*00ea*/ 	.short	0x0031


	//----- nvinfo : EIATTR_PARAM_CBANK
	.align		4
        /*00ec*/ 	.byte	0x04, 0x0a
        /*00ee*/ 	.short	(.L_214 - .L_213)
	.align		4
.L_213:
        /*00f0*/ 	.word	index@(.nv.constant0._ZN3cub18CUB_300001_SM_10006detail10radix_sort31DeviceRadixSortSingleTileKernelINS1_5radix10policy_hubIjNS0_8NullTypeEyE10Policy1000ELNS0_9SortOrderE0EjS6_yNS1_21identity_decomposer_tEEEvPKT1_PSB_PKT2_PSF_T3_iiT4_)
        /*00f4*/ 	.short	0x0380
        /*00f6*/ 	.short	0x0031


	//----- nvinfo : EIATTR_SW_WAR
	.align		4
.L_214:
        /*00f8*/ 	.byte	0x04, 0x36
        /*00fa*/ 	.short	(.L_216 - .L_215)
.L_215:
        /*00fc*/ 	.word	0x00000008
.L_216:


//--------------------- .nv.info._ZN3cub18CUB_300001_SM_10006detail11EmptyKernelIvEEvv --------------------------
	.section	.nv.info._ZN3cub18CUB_300001_SM_10006detail11EmptyKernelIvEEvv,"",@"SHT_CUDA_INFO"
	.sectionflags	@""
	.align	4


	//----- nvinfo : EIATTR_CUDA_API_VERSION
	.align		4
        /*0000*/ 	.byte	0x04, 0x37
        /*0002*/ 	.short	(.L_218 - .L_217)
.L_217:
        /*0004*/ 	.word	0x00000082


	//----- nvinfo : EIATTR_SPARSE_MMA_MASK
	.align		4
.L_218:
        /*0008*/ 	.byte	0x03, 0x50
        /*000a*/ 	.short	0x0000


	//----- nvinfo : EIATTR_MAXREG_COUNT
	.align		4
        /*000c*/ 	.byte	0x03, 0x1b
        /*000e*/ 	.short	0x00ff


	//----- nvinfo : EIATTR_MERCURY_ISA_VERSION
	.align		4
        /*0010*/ 	.byte	0x03, 0x5f
        /*0012*/ 	.short	0x0101


	//----- nvinfo : EIATTR_VRC_CTA_INIT_COUNT
	.align		4
        /*0014*/ 	.byte	0x02, 0x4a
	.zero		1
	.zero		1


	//----- nvinfo : EIATTR_EXIT_INSTR_OFFSETS
	.align		4
        /*0018*/ 	.byte	0x04, 0x1c
        /*001a*/ 	.short	(.L_220 - .L_219)


	//   ....[0]....
.L_219:
        /*001c*/ 	.word	0x00000010


	//----- nvinfo : EIATTR_SW_WAR
	.align		4
.L_220:
        /*0020*/ 	.byte	0x04, 0x36
        /*0022*/ 	.short	(.L_222 - .L_221)
.L_221:
        /*0024*/ 	.word	0x00000008
.L_222:


//--------------------- .nv.info._Z13scatterKernelPjiiS_Piii --------------------------
	.section	.nv.info._Z13scatterKernelPjiiS_Piii,"",@"SHT_CUDA_INFO"
	.sectionflags	@""
	.align	4


	//----- nvinfo : EIATTR_CUDA_API_VERSION
	.align		4
        /*0000*/ 	.byte	0x04, 0x37
        /*0002*/ 	.short	(.L_224 - .L_223)
.L_223:
        /*0004*/ 	.word	0x00000082


	//----- nvinfo : EIATTR_KPARAM_INFO
	.align		4
.L_224:
        /*0008*/ 	.byte	0x04, 0x17
        /*000a*/ 	.short	(.L_226 - .L_225)
.L_225:
        /*000c*/ 	.word	0x00000000
        /*0010*/ 	.short	0x0006
        /*0012*/ 	.short	0x0024
        /*0014*/ 	.byte	0x00, 0xf0, 0x11, 0x00


	//----- nvinfo : EIATTR_KPARAM_INFO
	.align		4
.L_226:
        /*0018*/ 	.byte	0x04, 0x17
        /*001a*/ 	.short	(.L_228 - .L_227)
.L_227:
        /*001c*/ 	.word	0x00000000
        /*0020*/ 	.short	0x0005
        /*0022*/ 	.short	0x0020
        /*0024*/ 	.byte	0x00, 0xf0, 0x11, 0x00


	//----- nvinfo : EIATTR_KPARAM_INFO
	.align		4
.L_228:
        /*0028*/ 	.byte	0x04, 0x17
        /*002a*/ 	.short	(.L_230 - .L_229)
.L_229:
        /*002c*/ 	.word	0x00000000
        /*0030*/ 	.short	0x0004
        /*0032*/ 	.short	0x0018
        /*0034*/ 	.byte	0x00, 0xf5, 0x21, 0x00


	//----- nvinfo : EIATTR_KPARAM_INFO
	.align		4
.L_230:
        /*0038*/ 	.byte	0x04, 0x17
        /*003a*/ 	.short	(.L_232 - .L_231)
.L_231:
        /*003c*/ 	.word	0x00000000
        /*0040*/ 	.short	0x0003
        /*0042*/ 	.short	0x0010
        /*0044*/ 	.byte	0x00, 0xf5, 0x21, 0x00


	//----- nvinfo : EIATTR_KPARAM_INFO
	.align		4
.L_232:
        /*0048*/ 	.byte	0x04, 0x17
        /*004a*/ 	.short	(.L_234 - .L_233)
.L_233:
        /*004c*/ 	.word	0x00000000
        /*0050*/ 	.short	0x0002
        /*0052*/ 	.short	0x000c
        /*0054*/ 	.byte	0x00, 0xf0, 0x11, 0x00


	//----- nvinfo : EIATTR_KPARAM_INFO
	.align		4
.L_234:
        /*0058*/ 	.byte	0x04, 0x17
        /*005a*/ 	.short	(.L_236 - .L_235)
.L_235:
        /*005c*/ 	.word	0x00000000
        /*0060*/ 	.short	0x0001
        /*0062*/ 	.short	0x0008
        /*0064*/ 	.byte	0x00, 0xf0, 0x11, 0x00


	//----- nvinfo : EIATTR_KPARAM_INFO
	.align		4
.L_236:
        /*0068*/ 	.byte	0x04, 0x17
        /*006a*/ 	.short	(.L_238 - .L_237)
.L_237:
        /*006c*/ 	.word	0x00000000
        /*0070*/ 	.short	0x0000
        /*0072*/ 	.short	0x0000
        /*0074*/ 	.byte	0x00, 0xf5, 0x21, 0x00


	//----- nvinfo : EIATTR_SPARSE_MMA_MASK
	.align		4
.L_238:
        /*0078*/ 	.byte	0x03, 0x50
        /*007a*/ 	.short	0x0000


	//----- nvinfo : EIATTR_MAXREG_COUNT
	.align		4
        /*007c*/ 	.byte	0x03, 0x1b
        /*007e*/ 	.short	0x00ff


	//----- nvinfo : EIATTR_MERCURY_ISA_VERSION
	.align		4
        /*0080*/ 	.byte	0x03, 0x5f
        /*0082*/ 	.short	0x0101


	//----- nvinfo : EIATTR_INT_WARP_WIDE_INSTR_OFFSETS
	.align		4
        /*0084*/ 	.byte	0x04, 0x31
        /*0086*/ 	.short	(.L_240 - .L_239)


	//   ....[0]....
.L_239:
        /*0088*/ 	.word	0x000002a0


	//   ....[1]....
        /*008c*/ 	.word	0x00000400


	//   ....[2]....
        /*0090*/ 	.word	0x00000550


	//   ....[3]....
        /*0094*/ 	.word	0x00000690


	//   ....[4]....
        /*0098*/ 	.word	0x000007d0


	//   ....[5]....
        /*009c*/ 	.word	0x00000910


	//   ....[6]....
        /*00a0*/ 	.word	0x00000a50


	//   ....[7]....
        /*00a4*/ 	.word	0x00000b90


	//   ....[8]....
        /*00a8*/ 	.word	0x00000df0


	//   ....[9]....
        /*00ac*/ 	.word	0x00000f70


	//   ....[10]....
        /*00b0*/ 	.word	0x000010f0


	//   ....[11]....
        /*00b4*/ 	.word	0x00001270


	//   ....[12]....
        /*00b8*/ 	.word	0x000014b0


	//   ....[13]....
        /*00bc*/ 	.word	0x00001630


	//   ....[14]....
        /*00c0*/ 	.word	0x00001870


	//----- nvinfo : EIATTR_VRC_CTA_INIT_COUNT
	.align		4
.L_240:
        /*00c4*/ 	.byte	0x02, 0x4a
	.zero		1
	.zero		1


	//----- nvinfo : EIATTR_EXIT_INSTR_OFFSETS
	.align		4
        /*00c8*/ 	.byte	0x04, 0x1c
        /*00ca*/ 	.short	(.L_242 - .L_241)


	//   ....[0]....
.L_241:
        /*00cc*/ 	.word	0x00000040


	//   ....[1]....
        /*00d0*/ 	.word	0x00000cd0


	//   ....[2]....
        /*00d4*/ 	.word	0x000013e0


	//   ....[3]....
        /*00d8*/ 	.word	0x000017b0


	//   ....[4]....
        /*00dc*/ 	.word	0x000017f0


	//   ....[5]....
        /*00e0*/ 	.word	0x00001990


	//----- nvinfo : EIATTR_CBANK_PARAM_SIZE
	.align		4
.L_242:
        /*00e4*/ 	.byte	0x03, 0x19
        /*00e6*/ 	.short	0x0028


	//----- nvinfo : EIATTR_PARAM_CBANK
	.align		4
        /*00e8*/ 	.byte	0x04, 0x0a
        /*00ea*/ 	.short	(.L_244 - .L_243)
	.align		4
.L_243:
        /*00ec*/ 	.word	index@(.nv.constant0._Z13scatterKernelPjiiS_Piii)
        /*00f0*/ 	.short	0x0380
        /*00f2*/ 	.short	0x0028


	//----- nvinfo : EIATTR_SW_WAR
	.align		4
.L_244:
        /*00f4*/ 	.byte	0x04, 0x36
        /*00f6*/ 	.short	(.L_246 - .L_245)
.L_245:
        /*00f8*/ 	.word	0x00000008
.L_246:


//--------------------- .nv.info._Z15transposeKernelPiiiS_ --------------------------
	.section	.nv.info._Z15transposeKernelPiiiS_,"",@"SHT_CUDA_INFO"
	.sectionflags	@""
	.align	4


	//----- nvinfo : EIATTR_CUDA_API_VERSION
	.align		4
        /*0000*/ 	.byte	0x04, 0x37
        /*0002*/ 	.short	(.L_248 - .L_247)
.L_247:
        /*0004*/ 	.word	0x00000082


	//----- nvinfo : EIATTR_KPARAM_INFO
	.align		4
.L_248:
        /*0008*/ 	.byte	0x04, 0x17
        /*000a*/ 	.short	(.L_250 - .L_249)
.L_249:
        /*000c*/ 	.word	0x00000000
        /*0010*/ 	.short	0x0003
        /*0012*/ 	.short	0x0010
        /*0014*/ 	.byte	0x00, 0xf5, 0x21, 0x00


	//----- nvinfo : EIATTR_KPARAM_INFO
	.align		4
.L_250:
        /*0018*/ 	.byte	0x04, 0x17
        /*001a*/ 	.short	(.L_252 - .L_251)
.L_251:
        /*001c*/ 	.word	0x00000000
        /*0020*/ 	.short	0x0002
        /*0022*/ 	.short	0x000c
        /*0024*/ 	.byte	0x00, 0xf0, 0x11, 0x00


	//----- nvinfo : EIATTR_KPARAM_INFO
	.align		4
.L_252:
        /*0028*/ 	.byte	0x04, 0x17
        /*002a*/ 	.short	(.L_254 - .L_253)
.L_253:
        /*002c*/ 	.word	0x00000000
        /*0030*/ 	.short	0x0001
        /*0032*/ 	.short	0x0008
        /*0034*/ 	.byte	0x00, 0xf0, 0x11, 0x00


	//----- nvinfo : EIATTR_KPARAM_INFO
	.align		4
.L_254:
        /*0038*/ 	.byte	0x04, 0x17
        /*003a*/ 	.short	(.L_256 - .L_255)
.L_255:
        /*003c*/ 	.word	0x00000000
        /*0040*/ 	.short	0x0000
        /*0042*/ 	.short	0x0000
        /*0044*/ 	.byte	0x00, 0xf5, 0x21, 0x00


	//----- nvinfo : EIATTR_SPARSE_MMA_MASK
	.align		4
.L_256:
        /*0048*/ 	.byte	0x03, 0x50
        /*004a*/ 	.short	0x0000


	//----- nvinfo : EIATTR_MAXREG_COUNT
	.align		4
        /*004c*/ 	.byte	0x03, 0x1b
        /*004e*/ 	.short	0x00ff


	//----- nvinfo : EIATTR_MERCURY_ISA_VERSION
	.align		4
        /*0050*/ 	.byte	0x03, 0x5f
        /*0052*/ 	.short	0x0101


	//----- nvinfo : EIATTR_VRC_CTA_INIT_COUNT
	.align		4
        /*0054*/ 	.byte	0x02, 0x4a
	.zero		1
	.zero		1


	//----- nvinfo : EIATTR_EXIT_INSTR_OFFSETS
	.align		4
        /*0058*/ 	.byte	0x04, 0x1c
        /*005a*/ 	.short	(.L_258 - .L_257)


	//   ....[0]....
.L_257:
        /*005c*/ 	.word	0x00000070


	//   ....[1]....
        /*0060*/ 	.word	0x00000380


	//----- nvinfo : EIATTR_CBANK_PARAM_SIZE
	.align		4
.L_258:
        /*0064*/ 	.byte	0x03, 0x19
        /*0066*/ 	.short	0x0018


	//----- nvinfo : EIATTR_PARAM_CBANK
	.align		4
        /*0068*/ 	.byte	0x04, 0x0a
        /*006a*/ 	.short	(.L_260 - .L_259)
	.align		4
.L_259:
        /*006c*/ 	.word	index@(.nv.constant0._Z15transposeKernelPiiiS_)
        /*0070*/ 	.short	0x0380
        /*0072*/ 	.short	0x0018


	//----- nvinfo : EIATTR_SW_WAR
	.align		4
.L_260:
        /*0074*/ 	.byte	0x04, 0x36
        /*0076*/ 	.short	(.L_262 - .L_261)
.L_261:
        /*0078*/ 	.word	0x00000008
.L_262:


//--------------------- .nv.info._Z12addBlkKernelPiiS_ --------------------------
	.section	.nv.info._Z12addBlkKernelPiiS_,"",@"SHT_CUDA_INFO"
	.sectionflags	@""
	.align	4


	//----- nvinfo : EIATTR_CUDA_API_VERSION
	.align		4
        /*0000*/ 	.byte	0x04, 0x37
        /*0002*/ 	.short	(.L_264 - .L_263)
.L_263:
        /*0004*/ 	.word	0x00000082


	//----- nvinfo : EIATTR_KPARAM_INFO
	.align		4
.L_264:
        /*0008*/ 	.byte	0x04, 0x17
        /*000a*/ 	.short	(.L_266 - .L_265)
.L_265:
        /*000c*/ 	.word	0x00000000
        /*0010*/ 	.short	0x0002
        /*0012*/ 	.short	0x0010
        /*0014*/ 	.byte	0x00, 0xf5, 0x21, 0x00


	//----- nvinfo : EIATTR_KPARAM_INFO
	.align		4
.L_266:
        /*0018*/ 	.byte	0x04, 0x17
        /*001a*/ 	.short	(.L_268 - .L_267)
.L_267:
        /*001c*/ 	.word	0x00000000
        /*0020*/ 	.short	0x0001
        /*0022*/ 	.short	0x0008
        /*0024*/ 	.byte	0x00, 0xf0, 0x11, 0x00


	//----- nvinfo : EIATTR_KPARAM_INFO
	.align		4
.L_268:
        /*0028*/ 	.byte	0x04, 0x17
        /*002a*/ 	.short	(.L_270 - .L_269)
.L_269:
        /*002c*/ 	.word	0x00000000
        /*0030*/ 	.short	0x0000
        /*0032*/ 	.short	0x0000
        /*0034*/ 	.byte	0x00, 0xf5, 0x21, 0x00


	//----- nvinfo : EIATTR_SPARSE_MMA_MASK
	.align		4
.L_270:
        /*0038*/ 	.byte	0x03, 0x50
        /*003a*/ 	.short	0x0000


	//----- nvinfo : EIATTR_MAXREG_COUNT
	.align		4
        /*003c*/ 	.byte	0x03, 0x1b
        /*003e*/ 	.short	0x00ff


	//----- nvinfo : EIATTR_MERCURY_ISA_VERSION
	.align		4
        /*0040*/ 	.byte	0x03, 0x5f
        /*0042*/ 	.short	0x0101


	//----- nvinfo : EIATTR_VRC_CTA_INIT_COUNT
	.align		4
        /*0044*/ 	.byte	0x02, 0x4a
	.zero		1
	.zero		1


	//----- nvinfo : EIATTR_EXIT_INSTR_OFFSETS
	.align		4
        /*0048*/ 	.byte	0x04, 0x1c
        /*004a*/ 	.short	(.L_272 - .L_271)


	//   ....[0]....
.L_271:
        /*004c*/ 	.word	0x00000080


	//   ....[1]....
        /*0050*/ 	.word	0x00000130


	//----- nvinfo : EIATTR_CBANK_PARAM_SIZE
	.align		4
.L_272:
        /*0054*/ 	.byte	0x03, 0x19
        /*0056*/ 	.short	0x0018


	//----- nvinfo : EIATTR_PARAM_CBANK
	.align		4
        /*0058*/ 	.byte	0x04, 0x0a
        /*005a*/ 	.short	(.L_274 - .L_273)
	.align		4
.L_273:
        /*005c*/ 	.word	index@(.nv.constant0._Z12addBlkKernelPiiS_)
        /*0060*/ 	.short	0x0380
        /*0062*/ 	.short	0x0018


	//----- nvinfo : EIATTR_SW_WAR
	.align		4
.L_274:
        /*0064*/ 	.byte	0x04, 0x36
        /*0066*/ 	.short	(.L_276 - .L_275)
.L_275:
        /*0068*/ 	.word	0x00000008
.L_276:


//--------------------- .nv.info._Z13scanBlkKernelPiiS_S_ --------------------------
	.section	.nv.info._Z13scanBlkKernelPiiS_S_,"",@"SHT_CUDA_INFO"
	.sectionflags	@""
	.align	4


	//----- nvinfo : EIATTR_CUDA_API_VERSION
	.align		4
        /*0000*/ 	.byte	0x04, 0x37
        /*0002*/ 	.short	(.L_278 - .L_277)
.L_277:
        /*0004*/ 	.word	0x00000082


	//----- nvinfo : EIATTR_KPARAM_INFO
	.align		4
.L_278:
        /*0008*/ 	.byte	0x04, 0x17
        /*000a*/ 	.short	(.L_280 - .L_279)
.L_279:
        /*000c*/ 	.word	0x00000000
        /*0010*/ 	.short	0x0003
        /*0012*/ 	.short	0x0018
        /*0014*/ 	.byte	0x00, 0xf5, 0x21, 0x00


	//----- nvinfo : EIATTR_KPARAM_INFO
	.align		4
.L_280:
        /*0018*/ 	.byte	0x04, 0x17
        /*001a*/ 	.short	(.L_282 - .L_281)
.L_281:
        /*001c*/ 	.word	0x00000000
        /*0020*/ 	.short	0x0002
        /*0022*/ 	.short	0x0010
        /*0024*/ 	.byte	0x00, 0xf5, 0x21, 0x00


	//----- nvinfo : EIATTR_KPARAM_INFO
	.align		4
.L_282:
        /*0028*/ 	.byte	0x04, 0x17
        /*002a*/ 	.short	(.L_284 - .L_283)
.L_283:
        /*002c*/ 	.word	0x00000000
        /*0030*/ 	.short	0x0001
        /*0032*/ 	.short	0x0008
        /*0034*/ 	.byte	0x00, 0xf0, 0x11, 0x00


	//----- nvinfo : EIATTR_KPARAM_INFO
	.align		4
.L_284:
        /*0038*/ 	.byte	0x04, 0x17
        /*003a*/ 	.short	(.L_286 - .L_285)
.L_285:
        /*003c*/ 	.word	0x00000000
        /*0040*/ 	.short	0x0000
        /*0042*/ 	.short	0x0000
        /*0044*/ 	.byte	0x00, 0xf5, 0x21, 0x00


	//----- nvinfo : EIATTR_SPARSE_MMA_MASK
	.align		4
.L_286:
        /*0048*/ 	.byte	0x03, 0x50
        /*004a*/ 	.short	0x0000


	//----- nvinfo : EIATTR_MAXREG_COUNT
	.align		4
        /*004c*/ 	.byte	0x03, 0x1b
        /*004e*/ 	.short	0x00ff


	//----- nvinfo : EIATTR_NUM_BARRIERS
	.align		4
        /*0050*/ 	.byte	0x02, 0x4c
        /*0052*/ 	.byte	0x01
	.zero		1


	//----- nvinfo : EIATTR_MERCURY_ISA_VERSION
	.align		4
        /*0054*/ 	.byte	0x03, 0x5f
        /*0056*/ 	.short	0x0101


	//----- nvinfo : EIATTR_VRC_CTA_INIT_COUNT
	.align		4
        /*0058*/ 	.byte	0x02, 0x4a
	.zero		1
	.zero		1


	//----- nvinfo : EIATTR_EXIT_INSTR_OFFSETS
	.align		4
        /*005c*/ 	.byte	0x04, 0x1c
        /*005e*/ 	.short	(.L_288 - .L_287)


	//   ....[0]....
.L_287:
        /*0060*/ 	.word	0x00000130


	//   ....[1]....
        /*0064*/ 	.word	0x00000300


	//   ....[2]....
        /*0068*/ 	.word	0x00000360


	//   ....[3]....
        /*006c*/ 	.word	0x000003d0


	//----- nvinfo : EIATTR_CRS_STACK_SIZE
	.align		4
.L_288:
        /*0070*/ 	.byte	0x04, 0x1e
        /*0072*/ 	.short	(.L_290 - .L_289)
.L_289:
        /*0074*/ 	.word	0x00000000


	//----- nvinfo : EIATTR_CBANK_PARAM_SIZE
	.align		4
.L_290:
        /*0078*/ 	.byte	0x03, 0x19
        /*007a*/ 	.short	0x0020


	//----- nvinfo : EIATTR_PARAM_CBANK
	.align		4
        /*007c*/ 	.byte	0x04, 0x0a
        /*007e*/ 	.short	(.L_292 - .L_291)
	.align		4
.L_291:
        /*0080*/ 	.word	index@(.nv.constant0._Z13scanBlkKernelPiiS_S_)
        /*0084*/ 	.short	0x0380
        /*0086*/ 	.short	0x0020


	//----- nvinfo : EIATTR_SW_WAR
	.align		4
.L_292:
        /*0088*/ 	.byte	0x04, 0x36
        /*008a*/ 	.short	(.L_294 - .L_293)
.L_293:
        /*008c*/ 	.word	0x00000008
.L_294:


//--------------------- .nv.info._Z15histogramKernelPjiPiii --------------------------
	.section	.nv.info._Z15histogramKernelPjiPiii,"",@"SHT_CUDA_INFO"
	.sectionflags	@""
	.align	4


	//----- nvinfo : EIATTR_CUDA_API_VERSION
	.align		4
        /*0000*/ 	.byte	0x04, 0x37
        /*0002*/ 	.short	(.L_296 - .L_295)
.L_295:
        /*0004*/ 	.word	0x00000082


	//----- nvinfo : EIATTR_KPARAM_INFO
	.align		4
.L_296:
        /*0008*/ 	.byte	0x04, 0x17
        /*000a*/ 	.short	(.L_298 - .L_297)
.L_297:
        /*000c*/ 	.word	0x00000000
        /*0010*/ 	.short	0x0004
        /*0012*/ 	.short	0x001c
        /*0014*/ 	.byte	0x00, 0xf0, 0x11, 0x00


	//----- nvinfo : EIATTR_KPARAM_INFO
	.align		4
.L_298:
        /*0018*/ 	.byte	0x04, 0x17
        /*001a*/ 	.short	(.L_300 - .L_299)
.L_299:
        /*001c*/ 	.word	0x00000000
        /*0020*/ 	.short	0x0003
        /*0022*/ 	.short	0x0018
        /*0024*/ 	.byte	0x00, 0xf0, 0x11, 0x00


	//----- nvinfo : EIATTR_KPARAM_INFO
	.align		4
.L_300:
        /*0028*/ 	.byte	0x04, 0x17
        /*002a*/ 	.short	(.L_302 - .L_301)
.L_301:
        /*002c*/ 	.word	0x00000000
        /*0030*/ 	.short	0x0002
        /*0032*/ 	.short	0x0010
        /*0034*/ 	.byte	0x00, 0xf5, 0x21, 0x00


	//----- nvinfo : EIATTR_KPARAM_INFO
	.align		4
.L_302:
        /*0038*/ 	.byte	0x04, 0x17
        /*003a*/ 	.short	(.L_304 - .L_303)
.L_303:
        /*003c*/ 	.word	0x00000000
        /*0040*/ 	.short	0x0001
        /*0042*/ 	.short	0x0008
        /*0044*/ 	.byte	0x00, 0xf0, 0x11, 0x00


	//----- nvinfo : EIATTR_KPARAM_INFO
	.align		4
.L_304:
        /*0048*/ 	.byte	0x04, 0x17
        /*004a*/ 	.short	(.L_306 - .L_305)
.L_305:
        /*004c*/ 	.word	0x00000000
        /*0050*/ 	.short	0x0000
        /*0052*/ 	.short	0x0000
        /*0054*/ 	.byte	0x00, 0xf5, 0x21, 0x00


	//----- nvinfo : EIATTR_SPARSE_MMA_MASK
	.align		4
.L_306:
        /*0058*/ 	.byte	0x03, 0x50
        /*005a*/ 	.short	0x0000


	//----- nvinfo : EIATTR_MAXREG_COUNT
	.align		4
        /*005c*/ 	.byte	0x03, 0x1b
        /*005e*/ 	.short	0x00ff


	//----- nvinfo : EIATTR_MERCURY_ISA_VERSION
	.align		4
        /*0060*/ 	.byte	0x03, 0x5f
        /*0062*/ 	.short	0x0101


	//----- nvinfo : EIATTR_VRC_CTA_INIT_COUNT
	.align		4
        /*0064*/ 	.byte	0x02, 0x4a
	.zero		1
	.zero		1


	//----- nvinfo : EIATTR_EXIT_INSTR_OFFSETS
	.align		4
        /*0068*/ 	.byte	0x04, 0x1c
        /*006a*/ 	.short	(.L_308 - .L_307)


	//   ....[0]....
.L_307:
        /*006c*/ 	.word	0x00000070


	//   ....[1]....
        /*0070*/ 	.word	0x00000190


	//----- nvinfo : EIATTR_CBANK_PARAM_SIZE
	.align		4
.L_308:
        /*0074*/ 	.byte	0x03, 0x19
        /*0076*/ 	.short	0x0020


	//----- nvinfo : EIATTR_PARAM_CBANK
	.align		4
        /*0078*/ 	.byte	0x04, 0x0a
        /*007a*/ 	.short	(.L_310 - .L_309)
	.align		4
.L_309:
        /*007c*/ 	.word	index@(.nv.constant0._Z15histogramKernelPjiPiii)
        /*0080*/ 	.short	0x0380
        /*0082*/ 	.short	0x0020


	//----- nvinfo : EIATTR_SW_WAR
	.align		4
.L_310:
        /*0084*/ 	.byte	0x04, 0x36
        /*0086*/ 	.short	(.L_312 - .L_311)
.L_311:
        /*0088*/ 	.word	0x00000008
.L_312:


//--------------------- .nv.callgraph             --------------------------
	.section	.nv.callgraph,"",@"SHT_CUDA_CALLGRAPH"
	.align	4
	.sectionentsize	8
	.align		4
        /*0000*/ 	.word	0x00000000
	.align		4
        /*0004*/ 	.word	0xffffffff
	.align		4
        /*0008*/ 	.word	0x00000000
	.align		4
        /*000c*/ 	.word	0xfffffffe
	.align		4
        /*0010*/ 	.word	0x00000000
	.align		4
        /*0014*/ 	.word	0xfffffffd
	.align		4
        /*0018*/ 	.word	0x00000000
	.align		4
        /*001c*/ 	.word	0xfffffffc


//--------------------- .nv.constant4             --------------------------
	.section	.nv.constant4,"a",@progbits
	.align	8
	.align		8
.nv.constant4:
        /*0000*/ 	.dword	_ZN34_INTERNAL_baa187d0_4_k_cu_7972f7834cuda3std3__45__cpo5beginE
	.align		8
        /*0008*/ 	.dword	_ZN34_INTERNAL_baa187d0_4_k_cu_7972f7834cuda3std3__45__cpo3endE
	.align		8
        /*0010*/ 	.dword	_ZN34_INTERNAL_baa187d0_4_k_cu_7972f7834cuda3std3__45__cpo6cbeginE
	.align		8
        /*0018*/ 	.dword	_ZN34_INTERNAL_baa187d0_4_k_cu_7972f7834cuda3std3__45__cpo4cendE
	.align		8
        /*0020*/ 	.dword	_ZN34_INTERNAL_baa187d0_4_k_cu_7972f7834cuda3std3__45__cpo6rbeginE
	.align		8
        /*0028*/ 	.dword	_ZN34_INTERNAL_baa187d0_4_k_cu_7972f7834cuda3std3__45__cpo4rendE
	.align		8
        /*0030*/ 	.dword	_ZN34_INTERNAL_baa187d0_4_k_cu_7972f7834cuda3std3__45__cpo7crbeginE
	.align		8
        /*0038*/ 	.dword	_ZN34_INTERNAL_baa187d0_4_k_cu_7972f7834cuda3std3__45__cpo5crendE
	.align		8
        /*0040*/ 	.dword	_ZN34_INTERNAL_baa187d0_4_k_cu_7972f7834cuda3std3__436_GLOBAL__N__baa187d0_4_k_cu_7972f7836ignoreE
	.align		8
        /*0048*/ 	.dword	_ZN34_INTERNAL_baa187d0_4_k_cu_7972f7834cuda3std3__419piecewise_constructE
	.align		8
        /*0050*/ 	.dword	_ZN34_INTERNAL_baa187d0_4_k_cu_7972f7834cuda3std3__48in_placeE
	.align		8
        /*0058*/ 	.dword	_ZN34_INTERNAL_baa187d0_4_k_cu_7972f7834cuda3std3__420unreachable_sentinelE
	.align		8
        /*0060*/ 	.dword	_ZN34_INTERNAL_baa187d0_4_k_cu_7972f7834cuda3std3__47nulloptE
	.align		8
        /*0068*/ 	.dword	_ZN34_INTERNAL_baa187d0_4_k_cu_7972f7834cuda3std3__48unexpectE
	.align		8
        /*0070*/ 	.dword	_ZN34_INTERNAL_baa187d0_4_k_cu_7972f7834cuda3std6ranges3__45__cpo4swapE
	.align		8
        /*0078*/ 	.dword	_ZN34_INTERNAL_baa187d0_4_k_cu_7972f7834cuda3std6ranges3__45__cpo9iter_moveE
	.align		8
        /*0080*/ 	.dword	_ZN34_INTERNAL_baa187d0_4_k_cu_7972f7834cuda3std6ranges3__45__cpo5beginE
	.align		8
        /*0088*/ 	.dword	_ZN34_INTERNAL_baa187d0_4_k_cu_7972f7834cuda3std6ranges3__45__cpo3endE
	.align		8
        /*0090*/ 	.dword	_ZN34_INTERNAL_baa187d0_4_k_cu_7972f7834cuda3std6ranges3__45__cpo6cbeginE
	.align		8
        /*0098*/ 	.dword	_ZN34_INTERNAL_baa187d0_4_k_cu_7972f7834cuda3std6ranges3__45__cpo4cendE
	.align		8
        /*00a0*/ 	.dword	_ZN34_INTERNAL_baa187d0_4_k_cu_7972f7834cuda3std6ranges3__45__cpo7advanceE
	.align		8
        /*00a8*/ 	.dword	_ZN34_INTERNAL_baa187d0_4_k_cu_7972f7834cuda3std6ranges3__45__cpo9iter_swapE
	.align		8
        /*00b0*/ 	.dword	_ZN34_INTERNAL_baa187d0_4_k_cu_7972f7834cuda3std6ranges3__45__cpo4nextE
	.align		8
        /*00b8*/ 	.dword	_ZN34_INTERNAL_baa187d0_4_k_cu_7972f7834cuda3std6ranges3__45__cpo4prevE
	.align		8
        /*00c0*/ 	.dword	_ZN34_INTERNAL_baa187d0_4_k_cu_7972f7834cuda3std6ranges3__45__cpo4dataE
	.align		8
        /*00c8*/ 	.dword	_ZN34_INTERNAL_baa187d0_4_k_cu_7972f7834cuda3std6ranges3__45__cpo5cdataE
	.align		8
        /*00d0*/ 	.dword	_ZN34_INTERNAL_baa187d0_4_k_cu_7972f7834cuda3std6ranges3__45__cpo4sizeE
	.align		8
        /*00d8*/ 	.dword	_ZN34_INTERNAL_baa187d0_4_k_cu_7972f7834cuda3std6ranges3__45__cpo5ssizeE
	.align		8
        /*00e0*/ 	.dword	_ZN34_INTERNAL_baa187d0_4_k_cu_7972f7834cuda3std6ranges3__45__cpo8distanceE
	.align		8
        /*00e8*/ 	.dword	_ZN34_INTERNAL_baa187d0_4_k_cu_7972f7836thrust24THRUST_300001_SM_1000_NS6system6detail10sequential3seqE
	.align		8
        /*00f0*/ 	.dword	_ZN34_INTERNAL_baa187d0_4_k_cu_7972f7836thrust24THRUST_300001_SM_1000_NS6system3cpp3parE
	.align		8
        /*00f8*/ 	.dword	_ZN34_INTERNAL_baa187d0_4_k_cu_7972f7836thrust24THRUST_300001_SM_1000_NS8cuda_cub3parE
	.align		8
        /*0100*/ 	.dword	_ZN34_INTERNAL_baa187d0_4_k_cu_7972f7836thrust24THRUST_300001_SM_1000_NS8cuda_cub10par_nosyncE
	.align		8
        /*0108*/ 	.dword	_ZN34_INTERNAL_baa187d0_4_k_cu_7972f7836thrust24THRUST_300001_SM_1000_NS12placeholders2_1E
	.align		8
        /*0110*/ 	.dword	_ZN34_INTERNAL_baa187d0_4_k_cu_7972f7836thrust24THRUST_300001_SM_1000_NS12placeholders2_2E
	.align		8
        /*0118*/ 	.dword	_ZN34_INTERNAL_baa187d0_4_k_cu_7972f7836thrust24THRUST_300001_SM_1000_NS12placeholders2_3E
	.align		8
        /*0120*/ 	.dword	_ZN34_INTERNAL_baa187d0_4_k_cu_7972f7836thrust24THRUST_300001_SM_1000_NS12placeholders2_4E
	.align		8
        /*0128*/ 	.dword	_ZN34_INTERNAL_baa187d0_4_k_cu_7972f7836thrust24THRUST_300001_SM_1000_NS12placeholders2_5E
	.align		8
        /*0130*/ 	.dword	_ZN34_INTERNAL_baa187d0_4_k_cu_7972f7836thrust24THRUST_300001_SM_1000_NS12placeholders2_6E
	.align		8
        /*0138*/ 	.dword	_ZN34_INTERNAL_baa187d0_4_k_cu_7972f7836thrust24THRUST_300001_SM_1000_NS12placeholders2_7E
	.align		8
        /*0140*/ 	.dword	_ZN34_INTERNAL_baa187d0_4_k_cu_7972f7836thrust24THRUST_300001_SM_1000_NS12placeholders2_8E
	.align		8
        /*0148*/ 	.dword	_ZN34_INTERNAL_baa187d0_4_k_cu_7972f7836thrust24THRUST_300001_SM_1000_NS12placeholders2_9E
	.align		8
        /*0150*/ 	.dword	_ZN34_INTERNAL_baa187d0_4_k_cu_7972f7836thrust24THRUST_300001_SM_1000_NS12placeholders3_10E
	.align		8
        /*0158*/ 	.dword	_ZN34_INTERNAL_baa187d0_4_k_cu_7972f7836thrust24THRUST_300001_SM_1000_NS3seqE
	.align		8
        /*0160*/ 	.dword	_ZN34_INTERNAL_baa187d0_4_k_cu_7972f7836thrust24THRUST_300001_SM_1000_NS6deviceE


//--------------------- .text._ZN3cub18CUB_300001_SM_10006detail10radix_sort29DeviceRadixSortOnesweepKernelINS1_5radix10policy_hubIjNS0_8NullTypeEyE10Policy1000ELNS0_9SortOrderE0EjS6_yiiNS1_21identity_decomposer_tEEEvPT5_SC_PT3_PKSD_PT1_PKSH_PT2_PKSL_T4_iiT6_ --------------------------
	.section	.text._ZN3cub18CUB_300001_SM_10006detail10radix_sort29DeviceRadixSortOnesweepKernelINS1_5radix10policy_hubIjNS0_8NullTypeEyE10Policy1000ELNS0_9SortOrderE0EjS6_yiiNS1_21identity_decomposer_tEEEvPT5_SC_PT3_PKSD_PT1_PKSH_PT2_PKSL_T4_iiT6_,"ax",@progbits
	.align	128
        .global         _ZN3cub18CUB_300001_SM_10006detail10radix_sort29DeviceRadixSortOnesweepKernelINS1_5radix10policy_hubIjNS0_8NullTypeEyE10Policy1000ELNS0_9SortOrderE0EjS6_yiiNS1_21identity_decomposer_tEEEvPT5_SC_PT3_PKSD_PT1_PKSH_PT2_PKSL_T4_iiT6_
        .type           _ZN3cub18CUB_300001_SM_10006detail10radix_sort29DeviceRadixSortOnesweepKernelINS1_5radix10policy_hubIjNS0_8NullTypeEyE10Policy1000ELNS0_9SortOrderE0EjS6_yiiNS1_21identity_decomposer_tEEEvPT5_SC_PT3_PKSD_PT1_PKSH_PT2_PKSL_T4_iiT6_,@function
        .size           _ZN3cub18CUB_300001_SM_10006detail10radix_sort29DeviceRadixSortOnesweepKernelINS1_5radix10policy_hubIjNS0_8NullTypeEyE10Policy1000ELNS0_9SortOrderE0EjS6_yiiNS1_21identity_decomposer_tEEEvPT5_SC_PT3_PKSD_PT1_PKSH_PT2_PKSL_T4_iiT6_,(.L_x_250 - _ZN3cub18CUB_300001_SM_10006detail10radix_sort29DeviceRadixSortOnesweepKernelINS1_5radix10policy_hubIjNS0_8NullTypeEyE10Policy1000ELNS0_9SortOrderE0EjS6_yiiNS1_21identity_decomposer_tEEEvPT5_SC_PT3_PKSD_PT1_PKSH_PT2_PKSL_T4_iiT6_)
        .other          _ZN3cub18CUB_300001_SM_10006detail10radix_sort29DeviceRadixSortOnesweepKernelINS1_5radix10policy_hubIjNS0_8NullTypeEyE10Policy1000ELNS0_9SortOrderE0EjS6_yiiNS1_21identity_decomposer_tEEEvPT5_SC_PT3_PKSD_PT1_PKSH_PT2_PKSL_T4_iiT6_,@"STO_CUDA_ENTRY STV_DEFAULT"
_ZN3cub18CUB_300001_SM_10006detail10radix_sort29DeviceRadixSortOnesweepKernelINS1_5radix10policy_hubIjNS0_8NullTypeEyE10Policy1000ELNS0_9SortOrderE0EjS6_yiiNS1_21identity_decomposer_tEEEvPT5_SC_PT3_PKSD_PT1_PKSH_PT2_PKSL_T4_iiT6_:
.text._ZN3cub18CUB_300001_SM_10006detail10radix_sort29DeviceRadixSortOnesweepKernelINS1_5radix10policy_hubIjNS0_8NullTypeEyE10Policy1000ELNS0_9SortOrderE0EjS6_yiiNS1_21identity_decomposer_tEEEvPT5_SC_PT3_PKSD_PT1_PKSH_PT2_PKSL_T4_iiT6_:
[----:B------:R-:W0:Y:S01]  /*0000*/  LDC R1, c[0x0][0x37c] ;  /* 0x0000df00ff017b82 */ /* 0x000e220000000800 */
[----:B------:R-:W1:Y:S01]  /*0010*/  S2R R39, SR_TID.X ;  /* 0x0000000000277919 */ /* 0x000e620000002100 */
[----:B------:R-:W-:Y:S01]  /*0020*/  MOV R73, 0x400 ;  /* 0x0000040000497802 */ /* 0x000fe20000000f00 */
[----:B------:R-:W2:Y:S01]  /*0030*/  LDCU.64 UR6, c[0x0][0x358] ;  /* 0x00006b00ff0677ac */ /* 0x000ea20008000a00 */
[----:B------:R-:W-:Y:S01]  /*0040*/  BSSY.RECONVERGENT B0, `(.L_x_0) ;  /* 0x000000d000007945 */ /* 0x000fe20003800200 */
[----:B------:R-:W3:Y:S01]  /*0050*/  S2R R0, SR_CgaCtaId ;  /* 0x0000000000007919 */ /* 0x000ee20000008800 */
[----:B0-----:R-:W-:Y:S01]  /*0060*/  VIADD R1, R1, 0xfffffff0 ;  /* 0xfffffff001017836 */ /* 0x001fe20000000000 */
[----:B-1----:R-:W-:Y:S02]  /*0070*/  ISETP.NE.AND P0, PT, R39, RZ, PT ;  /* 0x000000ff2700720c */ /* 0x002fe40003f05270 */
[----:B---3--:R-:W-:-:S11]  /*0080*/  LEA R73, R0, R73, 0x18 ;  /* 0x0000004900497211 */ /* 0x008fd600078ec0ff */
[----:B--2---:R-:W-:Y:S05]  /*0090*/  @P0 BRA `(.L_x_1) ;  /* 0x00000000001c0947 */ /* 0x004fea0003800000 */
[----:B------:R-:W0:Y:S01]  /*00a0*/  LDC.64 R2, c[0x0][0x388] ;  /* 0x0000e200ff027b82 */ /* 0x000e220000000a00 */
[----:B------:R-:W-:-:S05]  /*00b0*/  IMAD.MOV.U32 R5, RZ, RZ, 0x1 ;  /* 0x00000001ff057424 */ /* 0x000fca00078e00ff */
[----:B0-----:R-:W2:Y:S02]  /*00c0*/  ATOMG.E.ADD.STRONG.GPU PT, R2, desc[UR6][R2.64], R5 ;  /* 0x80000005020279a8 */ /* 0x001ea400081ef106 */
[----:B------:R-:W0:Y:S01]  /*00d0*/  S2UR UR5, SR_CgaCtaId ;  /* 0x00000000000579c3 */ /* 0x000e220000008800 */
[----:B------:R-:W-:Y:S02]  /*00e0*/  UMOV UR4, 0x400 ;  /* 0x0000040000047882 */ /* 0x000fe40000000000 */
[----:B0-----:R-:W-:-:S09]  /*00f0*/  ULEA UR4, UR5, UR4, 0x18 ;  /* 0x0000000405047291 */ /* 0x001fd2000f8ec0ff */
[----:B--2---:R0:W-:Y:S03]  /*0100*/  STS [UR4+0x7200], R2 ;  /* 0x00720002ff007988 */ /* 0x0041e60008000804 */
.L_x_1:
[----:B------:R-:W-:Y:S05]  /*0110*/  BSYNC.RECONVERGENT B0 ;  /* 0x0000000000007941 */ /* 0x000fea0003800200 */
.L_x_0:
[----:B------:R-:W-:Y:S06]  /*0120*/  BAR.SYNC.DEFER_BLOCKING 0x0 ;  /* 0x0000000000007b1d */ /* 0x000fec0000010000 */
[----:B------:R-:W1:Y:S01]  /*0130*/  LDCU UR4, c[0x0][0x3c0] ;  /* 0x00007800ff0477ac */ /* 0x000e620008000800 */
[----:B------:R-:W2:Y:S01]  /*0140*/  S2R R9, SR_LANEID ;  /* 0x0000000000097919 */ /* 0x000ea20000000000 */
[----:B------:R-:W0:Y:S02]  /*0150*/  LDS R72, [R73+0x7200] ;  /* 0x0072000049487984 */ /* 0x000e240000000800 */
[----:B0-----:R-:W-:-:S04]  /*0160*/  IMAD R2, R72, 0x1c80, RZ ;  /* 0x00001c8048027824 */ /* 0x001fc800078e02ff */
[----:B------:R-:W-:Y:S01]  /*0170*/  VIADD R0, R2, 0x1c80 ;  /* 0x00001c8002007836 */ /* 0x000fe20000000000 */
[----:B------:R-:W-:-:S04]  /*0180*/  SHF.R.S32.HI R6, RZ, 0x1f, R2 ;  /* 0x0000001fff067819 */ /* 0x000fc80000011402 */
[----:B-1----:R-:W-:Y:S02]  /*0190*/  ISETP.GT.AND P0, PT, R0, UR4, PT ;  /* 0x0000000400007c0c */ /* 0x002fe4000bf04270 */
[----:B------:R-:W-:-:S11]  /*01a0*/  SHF.R.U32.HI R0, RZ, 0x5, R39 ;  /* 0x00000005ff007819 */ /* 0x000fd60000011627 */
[----:B--2---:R-:W-:Y:S05]  /*01b0*/  @P0 BRA `(.L_x_2) ;  /* 0x0000000000700947 */ /* 0x004fea0003800000 */
[----:B------:R-:W0:Y:S01]  /*01c0*/  LDCU.64 UR4, c[0x0][0x3a8] ;  /* 0x00007500ff0477ac */ /* 0x000e220008000a00 */
[C---:B------:R-:W-:Y:S02]  /*01d0*/  LOP3.LUT R3, R39.reuse, 0x1f, RZ, 0xc0, !PT ;  /* 0x0000001f27037812 */ /* 0x040fe400078ec0ff */
[----:B------:R-:W-:-:S05]  /*01e0*/  LOP3.LUT R4, R39, 0x3e0, RZ, 0xc0, !PT ;  /* 0x000003e027047812 */ /* 0x000fca00078ec0ff */
[----:B------:R-:W-:-:S05]  /*01f0*/  IMAD R3, R4, 0x13, R3 ;  /* 0x0000001304037824 */ /* 0x000fca00078e0203 */
[----:B------:R-:W-:-:S05]  /*0200*/  IADD3 R3, P0, PT, R2, R3, RZ ;  /* 0x0000000302037210 */ /* 0x000fca0007f1e0ff */
[----:B------:R-:W-:Y:S01]  /*0210*/  IMAD.X R6, RZ, RZ, R6, P0 ;  /* 0x000000ffff067224 */ /* 0x000fe200000e0606 */
[----:B0-----:R-:W-:-:S04]  /*0220*/  LEA R2, P0, R3, UR4, 0x2 ;  /* 0x0000000403027c11 */ /* 0x001fc8000f8010ff */
[----:B------:R-:W-:-:S05]  /*0230*/  LEA.HI.X R3, R3, UR5, R6, 0x2, P0 ;  /* 0x0000000503037c11 */ /* 0x000fca00080f1406 */
[----:B------:R0:W5:Y:S04]  /*0240*/  LDG.E R71, desc[UR6][R2.64] ;  /* 0x0000000602477981 */ /* 0x000168000c1e1900 */
        /* <DEDUP_REMOVED lines=17> */
[----:B------:R0:W5:Y:S01]  /*0360*/  LDG.E R53, desc[UR6][R2.64+0x900] ;  /* 0x0009000602357981 */ /* 0x000162000c1e1900 */
[----:B------:R-:W-:Y:S05]  /*0370*/  BRA `(.L_x_3) ;  /* 0x0000000400507947 */ /* 0x000fea0003800000 */
.L_x_2:
[----:B------:R-:W0:Y:S01]  /*0380*/  LDCU.64 UR8, c[0x0][0x3a8] ;  /* 0x00007500ff0877ac */ /* 0x000e220008000a00 */
[C---:B------:R-:W-:Y:S01]  /*0390*/  LOP3.LUT R3, R39.reuse, 0x1f, RZ, 0xc0, !PT ;  /* 0x0000001f27037812 */ /* 0x040fe200078ec0ff */
[----:B------:R-:W-:Y:S01]  /*03a0*/  IMAD.MOV.U32 R71, RZ, RZ, -0x1 ;  /* 0xffffffffff477424 */ /* 0x000fe200078e00ff */
[----:B------:R-:W-:Y:S01]  /*03b0*/  LOP3.LUT R4, R39, 0x3e0, RZ, 0xc0, !PT ;  /* 0x000003e027047812 */ /* 0x000fe200078ec0ff */
[----:B------:R-:W-:Y:S02]  /*03c0*/  IMAD.MOV.U32 R69, RZ, RZ, -0x1 ;  /* 0xffffffffff457424 */ /* 0x000fe400078e00ff */
[----:B------:R-:W-:Y:S02]  /*03d0*/  IMAD.MOV.U32 R70, RZ, RZ, -0x1 ;  /* 0xffffffffff467424 */ /* 0x000fe400078e00ff */
[----:B------:R-:W-:Y:S01]  /*03e0*/  IMAD R11, R4, 0x13, R3 ;  /* 0x00000013040b7824 */ /* 0x000fe200078e0203 */
[----:B------:R-:W-:-:S03]  /*03f0*/  IADD3 R4, PT, PT, -R2, UR4, RZ ;  /* 0x0000000402047c10 */ /* 0x000fc6000fffe1ff */
[C---:B------:R-:W-:Y:S01]  /*0400*/  VIADD R3, R11.reuse, 0x20 ;  /* 0x000000200b037836 */ /* 0x040fe20000000000 */
[----:B------:R-:W-:Y:S01]  /*0410*/  IADD3 R8, P0, PT, R2, R11, RZ ;  /* 0x0000000b02087210 */ /* 0x000fe20007f1e0ff */
[C---:B------:R-:W-:Y:S01]  /*0420*/  VIADD R5, R11.reuse, 0x40 ;  /* 0x000000400b057836 */ /* 0x040fe20000000000 */
[CC--:B------:R-:W-:Y:S01]  /*0430*/  ISETP.GE.AND P1, PT, R11.reuse, R4.reuse, PT ;  /* 0x000000040b00720c */ /* 0x0c0fe20003f26270 */
[----:B------:R-:W-:Y:S01]  /*0440*/  VIADD R7, R11, 0x60 ;  /* 0x000000600b077836 */ /* 0x000fe20000000000 */
[-C--:B------:R-:W-:Y:S01]  /*0450*/  ISETP.GE.AND P2, PT, R3, R4.reuse, PT ;  /* 0x000000040300720c */ /* 0x080fe20003f46270 */
[----:B------:R-:W-:Y:S01]  /*0460*/  VIADD R3, R11, 0x80 ;  /* 0x000000800b037836 */ /* 0x000fe20000000000 */
[-C--:B------:R-:W-:Y:S01]  /*0470*/  ISETP.GE.AND P3, PT, R5, R4.reuse, PT ;  /* 0x000000040500720c */ /* 0x080fe20003f66270 */
[----:B------:R-:W-:Y:S01]  /*0480*/  VIADD R5, R11, 0xa0 ;  /* 0x000000a00b057836 */ /* 0x000fe20000000000 */
[-C--:B------:R-:W-:Y:S01]  /*0490*/  ISETP.GE.AND P4, PT, R7, R4.reuse, PT ;  /* 0x000000040700720c */ /* 0x080fe20003f86270 */
[----:B------:R-:W-:Y:S01]  /*04a0*/  IMAD.X R13, RZ, RZ, R6, P0 ;  /* 0x000000ffff0d7224 */ /* 0x000fe200000e0606 */
[----:B0-----:R-:W-:Y:S01]  /*04b0*/  LEA R2, P0, R8, UR8, 0x2 ;  /* 0x0000000808027c11 */ /* 0x001fe2000f8010ff */
[----:B------:R-:W-:Y:S01]  /*04c0*/  VIADD R7, R11, 0xc0 ;  /* 0x000000c00b077836 */ /* 0x000fe20000000000 */
[----:B------:R-:W-:-:S02]  /*04d0*/  ISETP.GE.AND P5, PT, R3, R4, PT ;  /* 0x000000040300720c */ /* 0x000fc40003fa6270 */
[-C--:B------:R-:W-:Y:S01]  /*04e0*/  ISETP.GE.AND P6, PT, R5, R4.reuse, PT ;  /* 0x000000040500720c */ /* 0x080fe20003fc6270 */
[----:B------:R-:W-:Y:S01]  /*04f0*/  VIADD R5, R11, 0xe0 ;  /* 0x000000e00b057836 */ /* 0x000fe20000000000 */
[----:B------:R-:W-:Y:S01]  /*0500*/  LEA.HI.X R3, R8, UR9, R13, 0x2, P0 ;  /* 0x0000000908037c11 */ /* 0x000fe200080f140d */
[----:B------:R-:W-:Y:S01]  /*0510*/  IMAD.MOV.U32 R68, RZ, RZ, -0x1 ;  /* 0xffffffffff447424 */ /* 0x000fe200078e00ff */
[-C--:B------:R-:W-:Y:S01]  /*0520*/  ISETP.GE.AND P0, PT, R7, R4.reuse, PT ;  /* 0x000000040700720c */ /* 0x080fe20003f06270 */
[----:B------:R-:W-:Y:S02]  /*0530*/  VIADD R7, R11, 0x100 ;  /* 0x000001000b077836 */ /* 0x000fe40000000000 */
[----:B------:R1:W5:Y:S01]  /*0540*/  @!P1 LDG.E R71, desc[UR6][R2.64] ;  /* 0x0000000602479981 */ /* 0x000362000c1e1900 */
[-C--:B------:R-:W-:Y:S01]  /*0550*/  ISETP.GE.AND P1, PT, R5, R4.reuse, PT ;  /* 0x000000040500720c */ /* 0x080fe20003f26270 */
[----:B------:R-:W-:Y:S02]  /*0560*/  VIADD R5, R11, 0x120 ;  /* 0x000001200b057836 */ /* 0x000fe40000000000 */
[----:B------:R1:W5:Y:S03]  /*0570*/  @!P3 LDG.E R69, desc[UR6][R2.64+0x100] ;  /* 0x000100060245b981 */ /* 0x000366000c1e1900 */
[----:B------:R-:W-:Y:S01]  /*0580*/  ISETP.GE.AND P3, PT, R5, R4, PT ;  /* 0x000000040500720c */ /* 0x000fe20003f66270 */
[----:B------:R-:W-:Y:S01]  /*0590*/  VIADD R5, R11, 0x140 ;  /* 0x000001400b057836 */ /* 0x000fe20000000000 */
[----:B------:R1:W5:Y:S01]  /*05a0*/  @!P4 LDG.E R68, desc[UR6][R2.64+0x180] ;  /* 0x000180060244c981 */ /* 0x000362000c1e1900 */
[----:B------:R-:W-:-:S03]  /*05b0*/  IMAD.MOV.U32 R66, RZ, RZ, -0x1 ;  /* 0xffffffffff427424 */ /* 0x000fc600078e00ff */
[-C--:B------:R-:W-:Y:S01]  /*05c0*/  ISETP.GE.AND P4, PT, R5, R4.reuse, PT ;  /* 0x000000040500720c */ /* 0x080fe20003f86270 */
[----:B------:R-:W-:Y:S01]  /*05d0*/  VIADD R5, R11, 0x180 ;  /* 0x000001800b057836 */ /* 0x000fe20000000000 */
[----:B------:R1:W5:Y:S01]  /*05e0*/  @!P2 LDG.E R70, desc[UR6][R2.64+0x80] ;  /* 0x000080060246a981 */ /* 0x000362000c1e1900 */
[-C--:B------:R-:W-:Y:S01]  /*05f0*/  ISETP.GE.AND P2, PT, R7, R4.reuse, PT ;  /* 0x000000040700720c */ /* 0x080fe20003f46270 */
[----:B------:R-:W-:Y:S02]  /*0600*/  IMAD.MOV.U32 R65, RZ, RZ, -0x1 ;  /* 0xffffffffff417424 */ /* 0x000fe400078e00ff */
[----:B------:R1:W5:Y:S01]  /*0610*/  @!P6 LDG.E R66, desc[UR6][R2.64+0x280] ;  /* 0x000280060242e981 */ /* 0x000362000c1e1900 */
[-C--:B------:R-:W-:Y:S01]  /*0620*/  ISETP.GE.AND P6, PT, R5, R4.reuse, PT ;  /* 0x000000040500720c */ /* 0x080fe20003fc6270 */
[C---:B------:R-:W-:Y:S02]  /*0630*/  VIADD R5, R11.reuse, 0x1a0 ;  /* 0x000001a00b057836 */ /* 0x040fe40000000000 */
[----:B------:R-:W-:Y:S01]  /*0640*/  IMAD.MOV.U32 R67, RZ, RZ, -0x1 ;  /* 0xffffffffff437424 */ /* 0x000fe200078e00ff */
[----:B------:R1:W5:Y:S01]  /*0650*/  @!P0 LDG.E R65, desc[UR6][R2.64+0x300] ;  /* 0x0003000602418981 */ /* 0x000362000c1e1900 */
[----:B------:R-:W-:Y:S01]  /*0660*/  VIADD R7, R11, 0x160 ;  /* 0x000001600b077836 */ /* 0x000fe20000000000 */
[----:B------:R-:W-:Y:S01]  /*0670*/  ISETP.GE.AND P0, PT, R5, R4, PT ;  /* 0x000000040500720c */ /* 0x000fe20003f06270 */
[----:B------:R-:W-:-:S02]  /*0680*/  IMAD.MOV.U32 R63, RZ, RZ, -0x1 ;  /* 0xffffffffff3f7424 */ /* 0x000fc400078e00ff */
[----:B------:R-:W-:Y:S01]  /*0690*/  VIADD R5, R11, 0x1e0 ;  /* 0x000001e00b057836 */ /* 0x000fe20000000000 */
[----:B------:R1:W5:Y:S01]  /*06a0*/  @!P5 LDG.E R67, desc[UR6][R2.64+0x200] ;  /* 0x000200060243d981 */ /* 0x000362000c1e1900 */
[-C--:B------:R-:W-:Y:S01]  /*06b0*/  ISETP.GE.AND P5, PT, R7, R4.reuse, PT ;  /* 0x000000040700720c */ /* 0x080fe20003fa6270 */
[----:B------:R-:W-:Y:S02]  /*06c0*/  IMAD.MOV.U32 R64, RZ, RZ, -0x1 ;  /* 0xffffffffff407424 */ /* 0x000fe400078e00ff */
[----:B------:R1:W5:Y:S01]  /*06d0*/  @!P2 LDG.E R63, desc[UR6][R2.64+0x400] ;  /* 0x00040006023fa981 */ /* 0x000362000c1e1900 */
[----:B------:R-:W-:Y:S01]  /*06e0*/  IMAD.MOV.U32 R62, RZ, RZ, -0x1 ;  /* 0xffffffffff3e7424 */ /* 0x000fe200078e00ff */
[----:B------:R-:W-:Y:S01]  /*06f0*/  ISETP.GE.AND P2, PT, R5, R4, PT ;  /* 0x000000040500720c */ /* 0x000fe20003f46270 */
[C---:B------:R-:W-:Y:S01]  /*0700*/  VIADD R7, R11.reuse, 0x1c0 ;  /* 0x000001c00b077836 */ /* 0x040fe20000000000 */
[----:B------:R1:W5:Y:S01]  /*0710*/  @!P1 LDG.E R64, desc[UR6][R2.64+0x380] ;  /* 0x0003800602409981 */ /* 0x000362000c1e1900 */
[----:B------:R-:W-:-:S02]  /*0720*/  VIADD R5, R11, 0x200 ;  /* 0x000002000b057836 */ /* 0x000fc40000000000 */
[----:B------:R-:W-:Y:S01]  /*0730*/  IMAD.MOV.U32 R61, RZ, RZ, -0x1 ;  /* 0xffffffffff3d7424 */ /* 0x000fe200078e00ff */
[----:B------:R1:W5:Y:S01]  /*0740*/  @!P3 LDG.E R62, desc[UR6][R2.64+0x480] ;  /* 0x00048006023eb981 */ /* 0x000362000c1e1900 */
[----:B------:R-:W-:Y:S01]  /*0750*/  IMAD.MOV.U32 R60, RZ, RZ, -0x1 ;  /* 0xffffffffff3c7424 */ /* 0x000fe200078e00ff */
[-C--:B------:R-:W-:Y:S01]  /*0760*/  ISETP.GE.AND P1, PT, R7, R4.reuse, PT ;  /* 0x000000040700720c */ /* 0x080fe20003f26270 */
[----:B------:R-:W-:Y:S01]  /*0770*/  VIADD R7, R11, 0x220 ;  /* 0x000002200b077836 */ /* 0x000fe20000000000 */
[-C--:B------:R-:W-:Y:S01]  /*0780*/  ISETP.GE.AND P3, PT, R5, R4.reuse, PT ;  /* 0x000000040500720c */ /* 0x080fe20003f66270 */
[----:B------:R-:W-:Y:S01]  /*0790*/  VIADD R5, R11, 0x240 ;  /* 0x000002400b057836 */ /* 0x000fe20000000000 */
[----:B------:R1:W5:Y:S02]  /*07a0*/  @!P4 LDG.E R61, desc[UR6][R2.64+0x500] ;  /* 0x00050006023dc981 */ /* 0x000364000c1e1900 */
[-C--:B------:R-:W-:Y:S02]  /*07b0*/  ISETP.GE.AND P4, PT, R7, R4.reuse, PT ;  /* 0x000000040700720c */ /* 0x080fe40003f86270 */
[----:B------:R1:W5:Y:S01]  /*07c0*/  @!P5 LDG.E R60, desc[UR6][R2.64+0x580] ;  /* 0x00058006023cd981 */ /* 0x000362000c1e1900 */
[----:B------:R-:W-:Y:S01]  /*07d0*/  ISETP.GE.AND P5, PT, R5, R4, PT ;  /* 0x000000040500720c */ /* 0x000fe20003fa6270 */
[----:B------:R-:W-:-:S02]  /*07e0*/  IMAD.MOV.U32 R59, RZ, RZ, -0x1 ;  /* 0xffffffffff3b7424 */ /* 0x000fc400078e00ff */
[----:B------:R-:W-:Y:S02]  /*07f0*/  IMAD.MOV.U32 R58, RZ, RZ, -0x1 ;  /* 0xffffffffff3a7424 */ /* 0x000fe400078e00ff */
[----:B------:R-:W-:Y:S02]  /*0800*/  IMAD.MOV.U32 R57, RZ, RZ, -0x1 ;  /* 0xffffffffff397424 */ /* 0x000fe400078e00ff */
[----:B------:R-:W-:Y:S01]  /*0810*/  IMAD.MOV.U32 R56, RZ, RZ, -0x1 ;  /* 0xffffffffff387424 */ /* 0x000fe200078e00ff */
[----:B------:R1:W5:Y:S01]  /*0820*/  @!P6 LDG.E R59, desc[UR6][R2.64+0x600] ;  /* 0x00060006023be981 */ /* 0x000362000c1e1900 */
[----:B------:R-:W-:Y:S02]  /*0830*/  IMAD.MOV.U32 R55, RZ, RZ, -0x1 ;  /* 0xffffffffff377424 */ /* 0x000fe400078e00ff */
[----:B------:R-:W-:Y:S01]  /*0840*/  IMAD.MOV.U32 R54, RZ, RZ, -0x1 ;  /* 0xffffffffff367424 */ /* 0x000fe200078e00ff */
[----:B------:R1:W5:Y:S01]  /*0850*/  @!P0 LDG.E R58, desc[UR6][R2.64+0x680] ;  /* 0x00068006023a8981 */ /* 0x000362000c1e1900 */
[----:B------:R-:W-:-:S03]  /*0860*/  IMAD.MOV.U32 R53, RZ, RZ, -0x1 ;  /* 0xffffffffff357424 */ /* 0x000fc600078e00ff */
[----:B------:R1:W5:Y:S04]  /*0870*/  @!P1 LDG.E R57, desc[UR6][R2.64+0x700] ;  /* 0x0007000602399981 */ /* 0x000368000c1e1900 */
[----:B------:R1:W5:Y:S04]  /*0880*/  @!P2 LDG.E R56, desc[UR6][R2.64+0x780] ;  /* 0x000780060238a981 */ /* 0x000368000c1e1900 */
[----:B------:R1:W5:Y:S04]  /*0890*/  @!P3 LDG.E R55, desc[UR6][R2.64+0x800] ;  /* 0x000800060237b981 */ /* 0x000368000c1e1900 */
[----:B------:R1:W5:Y:S04]  /*08a0*/  @!P4 LDG.E R54, desc[UR6][R2.64+0x880] ;  /* 0x000880060236c981 */ /* 0x000368000c1e1900 */
[----:B------:R1:W5:Y:S02]  /*08b0*/  @!P5 LDG.E R53, desc[UR6][R2.64+0x900] ;  /* 0x000900060235d981 */ /* 0x000364000c1e1900 */
.L_x_3:
[----:B01----:R-:W-:Y:S01]  /*08c0*/  VIMNMX R2, PT, PT, R9, 0xe0, !PT ;  /* 0x000000e009027848 */ /* 0x003fe20007fe0100 */
[----:B------:R-:W0:Y:S01]  /*08d0*/  LDCU UR4, c[0x0][0x3c8] ;  /* 0x00007900ff0477ac */ /* 0x000e220008000800 */
[----:B------:R-:W-:Y:S01]  /*08e0*/  BSSY.RECONVERGENT B0, `(.L_x_4) ;  /* 0x0000025000007945 */ /* 0x000fe20003800200 */
[----:B------:R-:W-:Y:S01]  /*08f0*/  IMAD.SHL.U32 R0, R0, 0x400, RZ ;  /* 0x0000040000007824 */ /* 0x000fe200078e00ff */
[--C-:B------:R-:W-:Y:S01]  /*0900*/  IADD3 R2, PT, PT, R2, 0x1f, -R9.reuse ;  /* 0x0000001f02027810 */ /* 0x100fe20007ffe809 */
[----:B------:R-:W-:Y:S01]  /*0910*/  UMOV UR5, 0xffffffff ;  /* 0xffffffff00057882 */ /* 0x000fe20000000000 */
[----:B------:R-:W-:Y:S02]  /*0920*/  IMAD.MOV.U32 R5, RZ, RZ, R9 ;  /* 0x000000ffff057224 */ /* 0x000fe400078e0009 */
[C---:B------:R-:W-:Y:S02]  /*0930*/  ISETP.GE.U32.AND P0, PT, R2.reuse, 0x1e0, PT ;  /* 0x000001e00200780c */ /* 0x040fe40003f06070 */
[----:B------:R-:W-:-:S04]  /*0940*/  LEA.HI R3, R2, 0x1, RZ, 0x1b ;  /* 0x0000000102037811 */ /* 0x000fc800078fd8ff */
[----:B------:R-:W-:-:S04]  /*0950*/  LOP3.LUT R6, R3, 0xf, RZ, 0xc0, !PT ;  /* 0x0000000f03067812 */ /* 0x000fc800078ec0ff */
[----:B------:R-:W-:Y:S01]  /*0960*/  ISETP.NE.AND P1, PT, R6, RZ, PT ;  /* 0x000000ff0600720c */ /* 0x000fe20003f25270 */
[----:B0-----:R-:W-:Y:S02]  /*0970*/  USHF.L.U32 UR4, UR5, UR4, URZ ;  /* 0x0000000405047299 */ /* 0x001fe400080006ff */
[----:B------:R-:W-:Y:S10]  /*0980*/  @!P0 BRA `(.L_x_5) ;  /* 0x0000000000688947 */ /* 0x000ff40003800000 */
[----:B------:R-:W-:Y:S01]  /*0990*/  IMAD R4, R9, 0x4, R0 ;  /* 0x0000000409047824 */ /* 0x000fe200078e0200 */
[----:B------:R-:W-:Y:S01]  /*09a0*/  LOP3.LUT R2, R3, 0xffffff0, RZ, 0xc0, !PT ;  /* 0x0ffffff003027812 */ /* 0x000fe200078ec0ff */
[----:B------:R-:W-:-:S03]  /*09b0*/  IMAD.MOV.U32 R5, RZ, RZ, R9 ;  /* 0x000000ffff057224 */ /* 0x000fc600078e0009 */
[----:B------:R-:W-:Y:S01]  /*09c0*/  IADD3 R4, PT, PT, R4, 0x400, R73 ;  /* 0x0000040004047810 */ /* 0x000fe20007ffe049 */
[----:B------:R-:W-:-:S07]  /*09d0*/  IMAD.MOV R2, RZ, RZ, -R2 ;  /* 0x000000ffff027224 */ /* 0x000fce00078e0a02 */
.L_x_6:
[----:B------:R-:W-:Y:S01]  /*09e0*/  VIADD R2, R2, 0x10 ;  /* 0x0000001002027836 */ /* 0x000fe20000000000 */
[----:B------:R-:W-:Y:S01]  /*09f0*/  STS [R4+-0x400], RZ ;  /* 0xfffc00ff04007388 */ /* 0x000fe20000000800 */
[----:B------:R-:W-:-:S03]  /*0a00*/  VIADD R5, R5, 0x200 ;  /* 0x0000020005057836 */ /* 0x000fc60000000000 */
[----:B------:R-:W-:Y:S01]  /*0a10*/  ISETP.NE.AND P0, PT, R2, RZ, PT ;  /* 0x000000ff0200720c */ /* 0x000fe20003f05270 */
[----:B------:R-:W-:Y:S04]  /*0a20*/  STS [R4+-0x380], RZ ;  /* 0xfffc80ff04007388 */ /* 0x000fe80000000800 */
[----:B------:R-:W-:Y:S04]  /*0a30*/  STS [R4+-0x300], RZ ;  /* 0xfffd00ff04007388 */ /* 0x000fe80000000800 */
[----:B------:R-:W-:Y:S04]  /*0a40*/  STS [R4+-0x280], RZ ;  /* 0xfffd80ff04007388 */ /* 0x000fe80000000800 */
[----:B------:R-:W-:Y:S04]  /*0a50*/  STS [R4+-0x200], RZ ;  /* 0xfffe00ff04007388 */ /* 0x000fe80000000800 */
[----:B------:R-:W-:Y:S04]  /*0a60*/  STS [R4+-0x180], RZ ;  /* 0xfffe80ff04007388 */ /* 0x000fe80000000800 */
[----:B------:R-:W-:Y:S04]  /*0a70*/  STS [R4+-0x100], RZ ;  /* 0xffff00ff04007388 */ /* 0x000fe80000000800 */
[----:B------:R-:W-:Y:S04]  /*0a80*/  STS [R4+-0x80], RZ ;  /* 0xffff80ff04007388 */ /* 0x000fe80000000800 */
[----:B------:R-:W-:Y:S04]  /*0a90*/  STS [R4], RZ ;  /* 0x000000ff04007388 */ /* 0x000fe80000000800 */
[----:B------:R-:W-:Y:S04]  /*0aa0*/  STS [R4+0x80], RZ ;  /* 0x000080ff04007388 */ /* 0x000fe80000000800 */
[----:B------:R-:W-:Y:S04]  /*0ab0*/  STS [R4+0x100], RZ ;  /* 0x000100ff04007388 */ /* 0x000fe80000000800 */
[----:B------:R-:W-:Y:S04]  /*0ac0*/  STS [R4+0x180], RZ ;  /* 0x000180ff04007388 */ /* 0x000fe80000000800 */
[----:B------:R-:W-:Y:S04]  /*0ad0*/  STS [R4+0x200], RZ ;  /* 0x000200ff04007388 */ /* 0x000fe80000000800 */
[----:B------:R-:W-:Y:S04]  /*0ae0*/  STS [R4+0x280], RZ ;  /* 0x000280ff04007388 */ /* 0x000fe80000000800 */
[----:B------:R-:W-:Y:S04]  /*0af0*/  STS [R4+0x300], RZ ;  /* 0x000300ff04007388 */ /* 0x000fe80000000800 */
[----:B------:R0:W-:Y:S02]  /*0b00*/  STS [R4+0x380], RZ ;  /* 0x000380ff04007388 */ /* 0x0001e40000000800 */
[----:B0-----:R-:W-:Y:S01]  /*0b10*/  VIADD R4, R4, 0x800 ;  /* 0x0000080004047836 */ /* 0x001fe20000000000 */
[----:B------:R-:W-:Y:S06]  /*0b20*/  @P0 BRA `(.L_x_6) ;  /* 0xfffffffc00ac0947 */ /* 0x000fec000383ffff */
.L_x_5:
[----:B------:R-:W-:Y:S05]  /*0b30*/  BSYNC.RECONVERGENT B0 ;  /* 0x0000000000007941 */ /* 0x000fea0003800200 */
.L_x_4:
[----:B------:R-:W-:Y:S01]  /*0b40*/  BSSY.RECONVERGENT B0, `(.L_x_7) ;  /* 0x0000026000007945 */ /* 0x000fe20003800200 */
[----:B------:R-:W-:-:S03]  /*0b50*/  IMAD.IADD R2, R73, 0x1, R0 ;  /* 0x0000000149027824 */ /* 0x000fc600078e0200 */
[----:B------:R-:W-:Y:S05]  /*0b60*/  @!P1 BRA `(.L_x_8) ;  /* 0x00000000008c9947 */ /* 0x000fea0003800000 */
[----:B------:R-:W-:Y:S01]  /*0b70*/  ISETP.GE.U32.AND P0, PT, R6, 0x8, PT ;  /* 0x000000080600780c */ /* 0x000fe20003f06070 */
[----:B------:R-:W-:Y:S01]  /*0b80*/  BSSY.RECONVERGENT B1, `(.L_x_9) ;  /* 0x000000e000017945 */ /* 0x000fe20003800200 */
[----:B------:R-:W-:-:S04]  /*0b90*/  LOP3.LUT R7, R3, 0x7, RZ, 0xc0, !PT ;  /* 0x0000000703077812 */ /* 0x000fc800078ec0ff */
[----:B------:R-:W-:-:S07]  /*0ba0*/  ISETP.NE.AND P1, PT, R7, RZ, PT ;  /* 0x000000ff0700720c */ /* 0x000fce0003f25270 */
[----:B------:R-:W-:Y:S06]  /*0bb0*/  @!P0 BRA `(.L_x_10) ;  /* 0x0000000000288947 */ /* 0x000fec0003800000 */
[C---:B------:R-:W-:Y:S02]  /*0bc0*/  IMAD R4, R5.reuse, 0x4, R2 ;  /* 0x0000000405047824 */ /* 0x040fe400078e0202 */
[----:B------:R-:W-:-:S03]  /*0bd0*/  VIADD R5, R5, 0x100 ;  /* 0x0000010005057836 */ /* 0x000fc60000000000 */
[----:B------:R0:W-:Y:S04]  /*0be0*/  STS [R4], RZ ;  /* 0x000000ff04007388 */ /* 0x0001e80000000800 */
[----:B------:R0:W-:Y:S04]  /*0bf0*/  STS [R4+0x80], RZ ;  /* 0x000080ff04007388 */ /* 0x0001e80000000800 */
[----:B------:R0:W-:Y:S04]  /*0c00*/  STS [R4+0x100], RZ ;  /* 0x000100ff04007388 */ /* 0x0001e80000000800 */
[----:B------:R0:W-:Y:S04]  /*0c10*/  STS [R4+0x180], RZ ;  /* 0x000180ff04007388 */ /* 0x0001e80000000800 */
[----:B------:R0:W-:Y:S04]  /*0c20*/  STS [R4+0x200], RZ ;  /* 0x000200ff04007388 */ /* 0x0001e80000000800 */
[----:B------:R0:W-:Y:S04]  /*0c30*/  STS [R4+0x280], RZ ;  /* 0x000280ff04007388 */ /* 0x0001e80000000800 */
[----:B------:R0:W-:Y:S04]  /*0c40*/  STS [R4+0x300], RZ ;  /* 0x000300ff04007388 */ /* 0x0001e80000000800 */
[----:B------:R0:W-:Y:S02]  /*0c50*/  STS [R4+0x380], RZ ;  /* 0x000380ff04007388 */ /* 0x0001e40000000800 */
.L_x_10:
[----:B------:R-:W-:Y:S05]  /*0c60*/  BSYNC.RECONVERGENT B1 ;  /* 0x0000000000017941 */ /* 0x000fea0003800200 */
.L_x_9:
[----:B------:R-:W-:Y:S05]  /*0c70*/  @!P1 BRA `(.L_x_8) ;  /* 0x0000000000489947 */ /* 0x000fea0003800000 */
[----:B------:R-:W-:Y:S02]  /*0c80*/  ISETP.GE.U32.AND P0, PT, R7, 0x4, PT ;  /* 0x000000040700780c */ /* 0x000fe40003f06070 */
[----:B------:R-:W-:-:S04]  /*0c90*/  LOP3.LUT R3, R3, 0x3, RZ, 0xc0, !PT ;  /* 0x0000000303037812 */ /* 0x000fc800078ec0ff */
[----:B------:R-:W-:-:S07]  /*0ca0*/  ISETP.NE.AND P1, PT, R3, RZ, PT ;  /* 0x000000ff0300720c */ /* 0x000fce0003f25270 */
[C---:B------:R-:W-:Y:S02]  /*0cb0*/  @P0 IMAD R2, R5.reuse, 0x4, R2 ;  /* 0x0000000405020824 */ /* 0x040fe400078e0202 */
[----:B------:R-:W-:-:S03]  /*0cc0*/  @P0 VIADD R5, R5, 0x80 ;  /* 0x0000008005050836 */ /* 0x000fc60000000000 */
[----:B------:R1:W-:Y:S04]  /*0cd0*/  @P0 STS [R2], RZ ;  /* 0x000000ff02000388 */ /* 0x0003e80000000800 */
[----:B------:R1:W-:Y:S04]  /*0ce0*/  @P0 STS [R2+0x80], RZ ;  /* 0x000080ff02000388 */ /* 0x0003e80000000800 */
[----:B------:R1:W-:Y:S04]  /*0cf0*/  @P0 STS [R2+0x100], RZ ;  /* 0x000100ff02000388 */ /* 0x0003e80000000800 */
[----:B------:R1:W-:Y:S01]  /*0d00*/  @P0 STS [R2+0x180], RZ ;  /* 0x000180ff02000388 */ /* 0x0003e20000000800 */
[----:B------:R-:W-:Y:S05]  /*0d10*/  @!P1 BRA `(.L_x_8) ;  /* 0x0000000000209947 */ /* 0x000fea0003800000 */
[----:B------:R-:W-:Y:S02]  /*0d20*/  IMAD R0, R5, 0x4, R0 ;  /* 0x0000000405007824 */ /* 0x000fe400078e0200 */
[----:B------:R-:W-:Y:S02]  /*0d30*/  IMAD.MOV R3, RZ, RZ, -R3 ;  /* 0x000000ffff037224 */ /* 0x000fe400078e0a03 */
[----:B------:R-:W-:-:S07]  /*0d40*/  IMAD.IADD R0, R73, 0x1, R0 ;  /* 0x0000000149007824 */ /* 0x000fce00078e0200 */
.L_x_11:
[----:B------:R-:W-:Y:S01]  /*0d50*/  VIADD R3, R3, 0x1 ;  /* 0x0000000103037836 */ /* 0x000fe20000000000 */
[----:B------:R2:W-:Y:S04]  /*0d60*/  STS [R0], RZ ;  /* 0x000000ff00007388 */ /* 0x0005e80000000800 */
[----:B------:R-:W-:Y:S01]  /*0d70*/  ISETP.NE.AND P0, PT, R3, RZ, PT ;  /* 0x000000ff0300720c */ /* 0x000fe20003f05270 */
[----:B--2---:R-:W-:-:S12]  /*0d80*/  VIADD R0, R0, 0x80 ;  /* 0x0000008000007836 */ /* 0x004fd80000000000 */
[----:B------:R-:W-:Y:S05]  /*0d90*/  @P0 BRA `(.L_x_11) ;  /* 0xfffffffc00ec0947 */ /* 0x000fea000383ffff */
.L_x_8:
[----:B------:R-:W-:Y:S05]  /*0da0*/  BSYNC.RECONVERGENT B0 ;  /* 0x0000000000007941 */ /* 0x000fea0003800200 */
.L_x_7:
[----:B------:R-:W2:Y:S01]  /*0db0*/  LDCU UR5, c[0x0][0x3c4] ;  /* 0x00007880ff0577ac */ /* 0x000ea20008000800 */
[C---:B-1----:R-:W-:Y:S01]  /*0dc0*/  IMAD.SHL.U32 R2, R39.reuse, 0x20, RZ ;  /* 0x0000002027027824 */ /* 0x042fe200078e00ff */
[C---:B------:R-:W-:Y:S01]  /*0dd0*/  ISETP.GT.U32.AND P1, PT, R39.reuse, 0xff, PT ;  /* 0x000000ff2700780c */ /* 0x040fe20003f24070 */
[----:B------:R-:W-:Y:S01]  /*0de0*/  BSSY.RECONVERGENT B0, `(.L_x_12) ;  /* 0x000007c000007945 */ /* 0x000fe20003800200 */
[----:B------:R-:W-:Y:S02]  /*0df0*/  IMAD R0, R39, 0x4, R73 ;  /* 0x0000000427007824 */ /* 0x000fe400078e0249 */
[----:B0-----:R-:W-:Y:S01]  /*0e00*/  LOP3.LUT R4, R2, 0x7c00, RZ, 0xc0, !PT ;  /* 0x00007c0002047812 */ /* 0x001fe200078ec0ff */
[----:B------:R-:W-:Y:S01]  /*0e10*/  IMAD.MOV.U32 R52, RZ, RZ, RZ ;  /* 0x000000ffff347224 */ /* 0x000fe200078e00ff */
[----:B------:R-:W-:-:S03]  /*0e20*/  P2R R2, PR, RZ, 0x2 ;  /* 0x00000002ff027803 */ /* 0x000fc60000000000 */
[----:B------:R-:W-:Y:S02]  /*0e30*/  IMAD.IADD R15, R73, 0x1, R4 ;  /* 0x00000001490f7824 */ /* 0x000fe400078e0204 */
[----:B------:R0:W-:Y:S01]  /*0e40*/  STL [R1+0x8], R2 ;  /* 0x0000080201007387 */ /* 0x0001e20000100800 */
[----:B--2--5:R-:W-:Y:S02]  /*0e50*/  SHF.R.U32.HI R51, RZ, UR5, R71 ;  /* 0x00000005ff337c19 */ /* 0x024fe40008011647 */
[----:B------:R-:W-:Y:S02]  /*0e60*/  SHF.R.U32.HI R5, RZ, UR5, R70 ;  /* 0x00000005ff057c19 */ /* 0x000fe40008011646 */
[----:B------:R-:W-:Y:S01]  /*0e70*/  SHF.R.U32.HI R45, RZ, UR5, R64 ;  /* 0x00000005ff2d7c19 */ /* 0x000fe20008011640 */
[----:B0-----:R-:W0:Y:S01]  /*0e80*/  @!P1 LDC.64 R2, c[0x0][0x380] ;  /* 0x0000e000ff029b82 */ /* 0x001e220000000a00 */
[----:B------:R-:W-:Y:S02]  /*0e90*/  SHF.R.U32.HI R50, RZ, UR5, R69 ;  /* 0x00000005ff327c19 */ /* 0x000fe40008011645 */
[----:B------:R-:W-:-:S02]  /*0ea0*/  SHF.R.U32.HI R44, RZ, UR5, R63 ;  /* 0x00000005ff2c7c19 */ /* 0x000fc4000801163f */
[----:B------:R-:W-:Y:S02]  /*0eb0*/  SHF.R.U32.HI R49, RZ, UR5, R68 ;  /* 0x00000005ff317c19 */ /* 0x000fe40008011644 */
[----:B------:R-:W-:Y:S02]  /*0ec0*/  SHF.R.U32.HI R48, RZ, UR5, R67 ;  /* 0x00000005ff307c19 */ /* 0x000fe40008011643 */
[----:B------:R-:W-:Y:S02]  /*0ed0*/  LOP3.LUT R51, R51, UR4, RZ, 0x30, !PT ;  /* 0x0000000433337c12 */ /* 0x000fe4000f8e30ff */
[----:B------:R-:W-:Y:S02]  /*0ee0*/  SHF.R.U32.HI R47, RZ, UR5, R66 ;  /* 0x00000005ff2f7c19 */ /* 0x000fe40008011642 */
[----:B------:R-:W-:Y:S01]  /*0ef0*/  LOP3.LUT R4, R5, UR4, RZ, 0x30, !PT ;  /* 0x0000000405047c12 */ /* 0x000fe2000f8e30ff */
[----:B------:R-:W-:Y:S01]  /*0f00*/  IMAD R30, R51, 0x4, R15 ;  /* 0x00000004331e7824 */ /* 0x000fe200078e020f */
[----:B------:R-:W-:Y:S01]  /*0f10*/  LOP3.LUT R45, R45, UR4, RZ, 0x30, !PT ;  /* 0x000000042d2d7c12 */ /* 0x000fe2000f8e30ff */
[----:B------:R-:W-:Y:S01]  /*0f20*/  NOP ;  /* 0x0000000000007918 */ /* 0x000fe20000000000 */
[----:B------:R-:W-:Y:S01]  /*0f30*/  SHF.R.U32.HI R46, RZ, UR5, R65 ;  /* 0x00000005ff2e7c19 */ /* 0x000fe20008011641 */
[--C-:B------:R-:W-:Y:S01]  /*0f40*/  IMAD R31, R4, 0x4, R15.reuse ;  /* 0x00000004041f7824 */ /* 0x100fe200078e020f */
[----:B------:R-:W-:Y:S01]  /*0f50*/  LOP3.LUT R50, R50, UR4, RZ, 0x30, !PT ;  /* 0x0000000432327c12 */ /* 0x000fe2000f8e30ff */
[--C-:B------:R-:W-:Y:S01]  /*0f60*/  IMAD R7, R45, 0x4, R15.reuse ;  /* 0x000000042d077824 */ /* 0x100fe200078e020f */
[----:B------:R-:W-:Y:S01]  /*0f70*/  LOP3.LUT R44, R44, UR4, RZ, 0x30, !PT ;  /* 0x000000042c2c7c12 */ /* 0x000fe2000f8e30ff */
[----:B------:R1:W-:Y:S01]  /*0f80*/  ATOMS.POPC.INC.32 RZ, [R30+URZ] ;  /* 0x000000001eff7f8c */ /* 0x0003e2000d8000ff */
[----:B------:R-:W-:Y:S01]  /*0f90*/  LOP3.LUT R49, R49, UR4, RZ, 0x30, !PT ;  /* 0x0000000431317c12 */ /* 0x000fe2000f8e30ff */
[--C-:B------:R-:W-:Y:S01]  /*0fa0*/  IMAD R29, R50, 0x4, R15.reuse ;  /* 0x00000004321d7824 */ /* 0x100fe200078e020f */
[----:B------:R-:W-:Y:S01]  /*0fb0*/  LOP3.LUT R48, R48, UR4, RZ, 0x30, !PT ;  /* 0x0000000430307c12 */ /* 0x000fe2000f8e30ff */
[--C-:B------:R-:W-:Y:S01]  /*0fc0*/  IMAD R6, R44, 0x4, R15.reuse ;  /* 0x000000042c067824 */ /* 0x100fe200078e020f */
[----:B------:R-:W-:Y:S01]  /*0fd0*/  SHF.R.U32.HI R43, RZ, UR5, R62 ;  /* 0x00000005ff2b7c19 */ /* 0x000fe2000801163e */
[--C-:B------:R-:W-:Y:S01]  /*0fe0*/  IMAD R28, R49, 0x4, R15.reuse ;  /* 0x00000004311c7824 */ /* 0x100fe200078e020f */
[----:B------:R-:W-:Y:S01]  /*0ff0*/  LOP3.LUT R47, R47, UR4, RZ, 0x30, !PT ;  /* 0x000000042f2f7c12 */ /* 0x000fe2000f8e30ff */
[----:B------:R-:W-:Y:S01]  /*1000*/  IMAD R27, R48, 0x4, R15 ;  /* 0x00000004301b7824 */ /* 0x000fe200078e020f */
[----:B------:R-:W-:Y:S01]  /*1010*/  SHF.R.U32.HI R42, RZ, UR5, R61 ;  /* 0x00000005ff2a7c19 */ /* 0x000fe2000801163d */
[----:B------:R1:W-:Y:S01]  /*1020*/  STL [R1+0x4], R7 ;  /* 0x0000040701007387 */ /* 0x0003e20000100800 */
[----:B------:R-:W-:Y:S01]  /*1030*/  LOP3.LUT R46, R46, UR4, RZ, 0x30, !PT ;  /* 0x000000042e2e7c12 */ /* 0x000fe2000f8e30ff */
[----:B------:R-:W-:Y:S01]  /*1040*/  IMAD R26, R47, 0x4, R15 ;  /* 0x000000042f1a7824 */ /* 0x000fe200078e020f */
[----:B------:R-:W-:Y:S01]  /*1050*/  SHF.R.U32.HI R41, RZ, UR5, R60 ;  /* 0x00000005ff297c19 */ /* 0x000fe2000801163c */
[----:B------:R1:W-:Y:S01]  /*1060*/  ATOMS.POPC.INC.32 RZ, [R31+URZ] ;  /* 0x000000001fff7f8c */ /* 0x0003e2000d8000ff */
[----:B------:R-:W-:Y:S01]  /*1070*/  SHF.R.U32.HI R40, RZ, UR5, R59 ;  /* 0x00000005ff287c19 */ /* 0x000fe2000801163b */
[----:B------:R-:W-:Y:S01]  /*1080*/  IMAD R25, R46, 0x4, R15 ;  /* 0x000000042e197824 */ /* 0x000fe200078e020f */
[----:B------:R-:W-:Y:S01]  /*1090*/  SHF.R.U32.HI R37, RZ, UR5, R58 ;  /* 0x00000005ff257c19 */ /* 0x000fe2000801163a */
[----:B------:R1:W-:Y:S01]  /*10a0*/  STL [R1], R6 ;  /* 0x0000000601007387 */ /* 0x0003e20000100800 */
[----:B------:R-:W-:-:S02]  /*10b0*/  LOP3.LUT R43, R43, UR4, RZ, 0x30, !PT ;  /* 0x000000042b2b7c12 */ /* 0x000fc4000f8e30ff */
[----:B------:R-:W-:Y:S01]  /*10c0*/  SHF.R.U32.HI R36, RZ, UR5, R57 ;  /* 0x00000005ff247c19 */ /* 0x000fe20008011639 */
[----:B------:R1:W-:Y:S01]  /*10d0*/  ATOMS.POPC.INC.32 RZ, [R29+URZ] ;  /* 0x000000001dff7f8c */ /* 0x0003e2000d8000ff */
[----:B------:R-:W-:Y:S01]  /*10e0*/  LOP3.LUT R42, R42, UR4, RZ, 0x30, !PT ;  /* 0x000000042a2a7c12 */ /* 0x000fe2000f8e30ff */
[--C-:B------:R-:W-:Y:S01]  /*10f0*/  IMAD R24, R43, 0x4, R15.reuse ;  /* 0x000000042b187824 */ /* 0x100fe200078e020f */
[----:B------:R-:W-:Y:S01]  /*1100*/  SHF.R.U32.HI R35, RZ, UR5, R56 ;  /* 0x00000005ff237c19 */ /* 0x000fe20008011638 */
[----:B------:R1:W-:Y:S01]  /*1110*/  ATOMS.POPC.INC.32 RZ, [R28+URZ] ;  /* 0x000000001cff7f8c */ /* 0x0003e2000d8000ff */
[----:B------:R-:W-:Y:S01]  /*1120*/  LOP3.LUT R41, R41, UR4, RZ, 0x30, !PT ;  /* 0x0000000429297c12 */ /* 0x000fe2000f8e30ff */
[----:B------:R-:W-:Y:S01]  /*1130*/  IMAD R23, R42, 0x4, R15 ;  /* 0x000000042a177824 */ /* 0x000fe200078e020f */
        /* <DEDUP_REMOVED lines=12> */
[----:B------:R-:W-:Y:S01]  /*1200*/  LOP3.LUT R35, R35, UR4, RZ, 0x30, !PT ;  /* 0x0000000423237c12 */ /* 0x000fe2000f8e30ff */
[----:B------:R1:W-:Y:S01]  /*1210*/  ATOMS.POPC.INC.32 RZ, [R7+URZ] ;  /* 0x0000000007ff7f8c */ /* 0x0003e2000d8000ff */
[----:B------:R-:W-:Y:S01]  /*1220*/  LOP3.LUT R34, R34, UR4, RZ, 0x30, !PT ;  /* 0x0000000422227c12 */ /* 0x000fe2000f8e30ff */
[--C-:B------:R-:W-:Y:S01]  /*1230*/  IMAD R19, R36, 0x4, R15.reuse ;  /* 0x0000000424137824 */ /* 0x100fe200078e020f */
[----:B------:R-:W-:Y:S01]  /*1240*/  LOP3.LUT R33, R33, UR4, RZ, 0x30, !PT ;  /* 0x0000000421217c12 */ /* 0x000fe2000f8e30ff */
[----:B------:R1:W-:Y:S01]  /*1250*/  ATOMS.POPC.INC.32 RZ, [R6+URZ] ;  /* 0x0000000006ff7f8c */ /* 0x0003e2000d8000ff */
[----:B------:R-:W-:Y:S01]  /*1260*/  LOP3.LUT R32, R32, UR4, RZ, 0x30, !PT ;  /* 0x0000000420207c12 */ /* 0x000fe2000f8e30ff */
[----:B------:R-:W-:-:S02]  /*1270*/  IMAD R18, R35, 0x4, R15 ;  /* 0x0000000423127824 */ /* 0x000fc400078e020f */
[----:B------:R1:W-:Y:S01]  /*1280*/  ATOMS.POPC.INC.32 RZ, [R24+URZ] ;  /* 0x0000000018ff7f8c */ /* 0x0003e2000d8000ff */
[--C-:B------:R-:W-:Y:S02]  /*1290*/  IMAD R17, R34, 0x4, R15.reuse ;  /* 0x0000000422117824 */ /* 0x100fe400078e020f */
[--C-:B------:R-:W-:Y:S01]  /*12a0*/  IMAD R16, R33, 0x4, R15.reuse ;  /* 0x0000000421107824 */ /* 0x100fe200078e020f */
[----:B------:R1:W-:Y:S01]  /*12b0*/  ATOMS.POPC.INC.32 RZ, [R23+URZ] ;  /* 0x0000000017ff7f8c */ /* 0x0003e2000d8000ff */
[----:B------:R-:W-:-:S03]  /*12c0*/  IMAD R15, R32, 0x4, R15 ;  /* 0x00000004200f7824 */ /* 0x000fc600078e020f */
[----:B------:R1:W-:Y:S04]  /*12d0*/  ATOMS.POPC.INC.32 RZ, [R22+URZ] ;  /* 0x0000000016ff7f8c */ /* 0x0003e8000d8000ff */
[----:B------:R1:W-:Y:S04]  /*12e0*/  ATOMS.POPC.INC.32 RZ, [R21+URZ] ;  /* 0x0000000015ff7f8c */ /* 0x0003e8000d8000ff */
[----:B------:R1:W-:Y:S04]  /*12f0*/  ATOMS.POPC.INC.32 RZ, [R20+URZ] ;  /* 0x0000000014ff7f8c */ /* 0x0003e8000d8000ff */
[----:B------:R1:W-:Y:S04]  /*1300*/  ATOMS.POPC.INC.32 RZ, [R19+URZ] ;  /* 0x0000000013ff7f8c */ /* 0x0003e8000d8000ff */
[----:B------:R1:W-:Y:S04]  /*1310*/  ATOMS.POPC.INC.32 RZ, [R18+URZ] ;  /* 0x0000000012ff7f8c */ /* 0x0003e8000d8000ff */
[----:B------:R1:W-:Y:S04]  /*1320*/  ATOMS.POPC.INC.32 RZ, [R17+URZ] ;  /* 0x0000000011ff7f8c */ /* 0x0003e8000d8000ff */
[----:B------:R1:W-:Y:S04]  /*1330*/  ATOMS.POPC.INC.32 RZ, [R16+URZ] ;  /* 0x0000000010ff7f8c */ /* 0x0003e8000d8000ff */
[----:B------:R1:W-:Y:S01]  /*1340*/  ATOMS.POPC.INC.32 RZ, [R15+URZ] ;  /* 0x000000000fff7f8c */ /* 0x0003e2000d8000ff */
[----:B------:R-:W-:Y:S06]  /*1350*/  BAR.SYNC.DEFER_BLOCKING 0x0 ;  /* 0x0000000000007b1d */ /* 0x000fec0000010000 */
[----:B0-----:R-:W-:Y:S05]  /*1360*/  @P1 BRA `(.L_x_13) ;  /* 0x00000000008c1947 */ /* 0x001fea0003800000 */
[----:B------:R-:W-:Y:S04]  /*1370*/  LDS R13, [R0] ;  /* 0x00000000000d7984 */ /* 0x000fe80000000800 */
[----:B------:R-:W0:Y:S04]  /*1380*/  LDS R14, [R0+0x400] ;  /* 0x00040000000e7984 */ /* 0x000e280000000800 */
[----:B------:R-:W2:Y:S04]  /*1390*/  LDS R52, [R0+0x800] ;  /* 0x0008000000347984 */ /* 0x000ea80000000800 */
[----:B------:R-:W3:Y:S04]  /*13a0*/  LDS R74, [R0+0xc00] ;  /* 0x000c0000004a7984 */ /* 0x000ee80000000800 */
[----:B------:R-:W4:Y:S04]  /*13b0*/  LDS R12, [R0+0x1000] ;  /* 0x00100000000c7984 */ /* 0x000f280000000800 */
[----:B------:R-:W5:Y:S04]  /*13c0*/  LDS R11, [R0+0x1400] ;  /* 0x00140000000b7984 */ /* 0x000f680000000800 */
[----:B------:R-:W5:Y:S04]  /*13d0*/  LDS R4, [R0+0x1800] ;  /* 0x0018000000047984 */ /* 0x000f680000000800 */
[----:B------:R-:W5:Y:S04]  /*13e0*/  LDS R10, [R0+0x1c00] ;  /* 0x001c0000000a7984 */ /* 0x000f680000000800 */
[----:B------:R-:W5:Y:S04]  /*13f0*/  LDS R9, [R0+0x2000] ;  /* 0x0020000000097984 */ /* 0x000f680000000800 */
[----:B------:R-:W5:Y:S04]  /*1400*/  LDS R8, [R0+0x2400] ;  /* 0x0024000000087984 */ /* 0x000f680000000800 */
[----:B-1----:R-:W1:Y:S01]  /*1410*/  LDS R6, [R0+0x2800] ;  /* 0x0028000000067984 */ /* 0x002e620000000800 */
[----:B0-----:R-:W-:-:S03]  /*1420*/  IMAD.IADD R75, R13, 0x1, R14 ;  /* 0x000000010d4b7824 */ /* 0x001fc600078e020e */
[----:B------:R0:W-:Y:S01]  /*1430*/  STS [R0+0x400], R13 ;  /* 0x0004000d00007388 */ /* 0x0001e20000000800 */
[----:B--2---:R-:W-:-:S03]  /*1440*/  IMAD.IADD R7, R75, 0x1, R52 ;  /* 0x000000014b077824 */ /* 0x004fc600078e0234 */
[----:B------:R1:W-:Y:S01]  /*1450*/  STS [R0+0x800], R75 ;  /* 0x0008004b00007388 */ /* 0x0003e20000000800 */
[----:B---3--:R-:W-:-:S03]  /*1460*/  IMAD.IADD R5, R7, 0x1, R74 ;  /* 0x0000000107057824 */ /* 0x008fc600078e024a */
[----:B------:R-:W2:Y:S01]  /*1470*/  LDS R52, [R0+0x2c00] ;  /* 0x002c000000347984 */ /* 0x000ea20000000800 */
[----:B----4-:R-:W-:-:S03]  /*1480*/  IMAD.IADD R12, R5, 0x1, R12 ;  /* 0x00000001050c7824 */ /* 0x010fc600078e020c */
[----:B------:R3:W-:Y:S01]  /*1490*/  STS [R0+0xc00], R7 ;  /* 0x000c000700007388 */ /* 0x0007e20000000800 */
[----:B-----5:R-:W-:-:S03]  /*14a0*/  IMAD.IADD R11, R12, 0x1, R11 ;  /* 0x000000010c0b7824 */ /* 0x020fc600078e020b */
[----:B------:R3:W-:Y:S01]  /*14b0*/  STS [R0+0x1000], R5 ;  /* 0x0010000500007388 */ /* 0x0007e20000000800 */
[----:B------:R-:W-:-:S03]  /*14c0*/  IMAD.IADD R77, R11, 0x1, R4 ;  /* 0x000000010b4d7824 */ /* 0x000fc600078e0204 */
[----:B------:R3:W-:Y:S01]  /*14d0*/  STS [R0+0x1400], R12 ;  /* 0x0014000c00007388 */ /* 0x0007e20000000800 */
[----:B------:R-:W-:-:S03]  /*14e0*/  IMAD.IADD R10, R77, 0x1, R10 ;  /* 0x000000014d0a7824 */ /* 0x000fc600078e020a */
[----:B------:R3:W-:Y:S01]  /*14f0*/  STS [R0+0x1800], R11 ;  /* 0x0018000b00007388 */ /* 0x0007e20000000800 */
[----:B------:R-:W-:-:S03]  /*1500*/  IMAD.IADD R9, R10, 0x1, R9 ;  /* 0x000000010a097824 */ /* 0x000fc600078e0209 */
[----:B------:R3:W-:Y:S01]  /*1510*/  STS [R0+0x1c00], R77 ;  /* 0x001c004d00007388 */ /* 0x0007e20000000800 */
[----:B0-----:R-:W-:-:S03]  /*1520*/  IMAD.IADD R13, R9, 0x1, R8 ;  /* 0x00000001090d7824 */ /* 0x001fc600078e0208 */
[----:B------:R3:W-:Y:S01]  /*1530*/  STS [R0+0x2000], R10 ;  /* 0x0020000a00007388 */ /* 0x0007e20000000800 */
[----:B-1----:R-:W-:-:S03]  /*1540*/  IMAD.IADD R75, R13, 0x1, R6 ;  /* 0x000000010d4b7824 */ /* 0x002fc600078e0206 */
[----:B------:R3:W-:Y:S04]  /*1550*/  STS [R0+0x2400], R9 ;  /* 0x0024000900007388 */ /* 0x0007e80000000800 */
[----:B------:R3:W-:Y:S04]  /*1560*/  STS [R0+0x2800], R13 ;  /* 0x0028000d00007388 */ /* 0x0007e80000000800 */
[----:B------:R3:W-:Y:S04]  /*1570*/  STS [R0], RZ ;  /* 0x000000ff00007388 */ /* 0x0007e80000000800 */
[----:B------:R3:W-:Y:S01]  /*1580*/  STS [R0+0x2c00], R75 ;  /* 0x002c004b00007388 */ /* 0x0007e20000000800 */
[----:B--2---:R-:W-:-:S07]  /*1590*/  IMAD.IADD R52, R75, 0x1, R52 ;  /* 0x000000014b347824 */ /* 0x004fce00078e0234 */
.L_x_13:
[----:B------:R-:W-:Y:S05]  /*15a0*/  BSYNC.RECONVERGENT B0 ;  /* 0x0000000000007941 */ /* 0x000fea0003800200 */
.L_x_12:
[----:B------:R-:W-:Y:S01]  /*15b0*/  ISETP.NE.AND P0, PT, R52, 0x1c80, PT ;  /* 0x00001c803400780c */ /* 0x000fe20003f05270 */
[----:B---3--:R-:W-:-:S03]  /*15c0*/  @!P1 IMAD R5, R72, 0x100, R39 ;  /* 0x0000010048059824 */ /* 0x008fc600078e0227 */
[----:B------:R-:W-:Y:S01]  /*15d0*/  ISETP.LT.U32.AND P0, PT, R39, 0x100, !P0 ;  /* 0x000001002700780c */ /* 0x000fe20004701070 */
[----:B------:R-:W-:Y:S01]  /*15e0*/  @!P1 IMAD.WIDE R2, R5, 0x4, R2 ;  /* 0x0000000405029825 */ /* 0x000fe200078e0202 */
[----:B------:R-:W-:-:S05]  /*15f0*/  @!P1 LOP3.LUT R5, R52, 0x40000000, RZ, 0xfc, !PT ;  /* 0x4000000034059812 */ /* 0x000fca00078efcff */
[----:B------:R0:W-:Y:S06]  /*1600*/  @!P1 STG.E.STRONG.SYS desc[UR6][R2.64], R5 ;  /* 0x0000000502009986 */ /* 0x0001ec000c115906 */
[----:B------:R-:W-:Y:S06]  /*1610*/  BAR.RED.OR.DEFER_BLOCKING 0x0, P0 ;  /* 0x0000000000007b1d */ /* 0x000fec0000014800 */
[----:B------:R-:W2:Y:S02]  /*1620*/  B2R.RESULT RZ, P0 ;  /* 0x0000000000ff731c */ /* 0x000ea40000004000 */
[----:B0-2---:R-:W-:Y:S05]  /*1630*/  @!P0 BRA `(.L_x_14) ;  /* 0x0000000800ac8947 */ /* 0x005fea0003800000 */
[----:B------:R-:W-:Y:S01]  /*1640*/  BSSY B1, `(.L_x_15) ;  /* 0x0000033000017945 */ /* 0x000fe20003800000 */
[----:B-1----:R-:W-:-:S03]  /*1650*/  IMAD R7, R39, 0x8, R73 ;  /* 0x0000000827077824 */ /* 0x002fc600078e0249 */
[----:B------:R-:W-:Y:S05]  /*1660*/  @P1 BRA `(.L_x_16) ;  /* 0x0000000000c01947 */ /* 0x000fea0003800000 */
[----:B------:R-:W0:Y:S02]  /*1670*/  LDCU.64 UR8, c[0x0][0x398] ;  /* 0x00007300ff0877ac */ /* 0x000e240008000a00 */
[----:B0-----:R-:W-:-:S04]  /*1680*/  LEA R4, P0, R39, UR8, 0x3 ;  /* 0x0000000827047c11 */ /* 0x001fc8000f8018ff */
[----:B------:R-:W-:-:S05]  /*1690*/  LEA.HI.X R5, R39, UR9, RZ, 0x3, P0 ;  /* 0x0000000927057c11 */ /* 0x000fca00080f1cff */
[----:B------:R-:W2:Y:S01]  /*16a0*/  LDG.E.64 R2, desc[UR6][R4.64] ;  /* 0x0000000604027981 */ /* 0x000ea2000c1e1b00 */
[----:B------:R-:W-:-:S04]  /*16b0*/  ISETP.GT.U32.AND P0, PT, R39, R51, PT ;  /* 0x000000332700720c */ /* 0x000fc80003f04070 */
[----:B------:R-:W-:-:S04]  /*16c0*/  SEL R9, RZ, 0x1c80, !P0 ;  /* 0x00001c80ff097807 */ /* 0x000fc80004000000 */
[----:B--2---:R-:W-:Y:S01]  /*16d0*/  IADD3 R2, P0, PT, R2, -R9, RZ ;  /* 0x8000000902027210 */ /* 0x004fe20007f1e0ff */
[----:B------:R-:W-:-:S03]  /*16e0*/  IMAD.MOV.U32 R9, RZ, RZ, R52 ;  /* 0x000000ffff097224 */ /* 0x000fc600078e0034 */
[----:B------:R-:W-:Y:S02]  /*16f0*/  IADD3.X R3, PT, PT, R3, -0x1, RZ, P0, !PT ;  /* 0xffffffff03037810 */ /* 0x000fe400007fe4ff */
[----:B------:R-:W-:-:S03]  /*1700*/  ISETP.GE.AND P0, PT, R72, 0x1, PT ;  /* 0x000000014800780c */ /* 0x000fc60003f06270 */
[----:B------:R0:W-:Y:S10]  /*1710*/  STS.64 [R7+0x7200], R2 ;  /* 0x0072000207007388 */ /* 0x0001f40000000a00 */
[----:B------:R-:W-:Y:S05]  /*1720*/  @!P0 BRA `(.L_x_17) ;  /* 0x00000000006c8947 */ /* 0x000fea0003800000 */
[----:B------:R-:W-:Y:S01]  /*1730*/  BSSY B0, `(.L_x_18) ;  /* 0x0000019000007945 */ /* 0x000fe20003800000 */
[----:B------:R-:W-:Y:S02]  /*1740*/  IMAD.MOV.U32 R0, RZ, RZ, -0x1 ;  /* 0xffffffffff007424 */ /* 0x000fe400078e00ff */
[----:B------:R-:W-:Y:S02]  /*1750*/  IMAD.MOV.U32 R4, RZ, RZ, R72 ;  /* 0x000000ffff047224 */ /* 0x000fe400078e0048 */
[----:B------:R-:W-:-:S07]  /*1760*/  IMAD.MOV.U32 R9, RZ, RZ, R52 ;  /* 0x000000ffff097224 */ /* 0x000fce00078e0034 */
.L_x_22:
[----:B0-----:R-:W0:Y:S01]  /*1770*/  LDC.64 R2, c[0x0][0x380] ;  /* 0x0000e000ff027b82 */ /* 0x001e220000000a00 */
[----:B------:R-:W-:Y:S01]  /*1780*/  VIADD R11, R4, 0xffffffff ;  /* 0xffffffff040b7836 */ /* 0x000fe20000000000 */
[----:B------:R-:W-:Y:S03]  /*1790*/  BSSY B2, `(.L_x_19) ;  /* 0x0000008000027945 */ /* 0x000fe60003800000 */
[----:B------:R-:W-:-:S04]  /*17a0*/  IMAD R5, R11, 0x100, R39 ;  /* 0x000001000b057824 */ /* 0x000fc800078e0227 */
[----:B0-----:R-:W-:-:S07]  /*17b0*/  IMAD.WIDE R2, R5, 0x4, R2 ;  /* 0x0000000405027825 */ /* 0x001fce00078e0202 */
.L_x_20:
[----:B------:R-:W-:Y:S05]  /*17c0*/  YIELD ;  /* 0x0000000000007946 */ /* 0x000fea0003800000 */
[----:B------:R0:W-:Y:S06]  /*17d0*/  MEMBAR.SC.CTA ;  /* 0x0000000000007992 */ /* 0x0001ec0000000000 */
[----:B0-----:R-:W2:Y:S02]  /*17e0*/  LDG.E.STRONG.SYS R5, desc[UR6][R2.64] ;  /* 0x0000000602057981 */ /* 0x001ea4000c1f5900 */
[----:B--2---:R-:W-:-:S13]  /*17f0*/  ISETP.NE.AND P0, PT, R5, RZ, PT ;  /* 0x000000ff0500720c */ /* 0x004fda0003f05270 */
[----:B------:R-:W-:Y:S05]  /*1800*/  @!P0 BRA `(.L_x_20) ;  /* 0xfffffffc00ec8947 */ /* 0x000fea000383ffff */
[----:B------:R-:W-:Y:S05]  /*1810*/  BSYNC B2 ;  /* 0x0000000000027941 */ /* 0x000fea0003800000 */
.L_x_19:
[----:B------:R-:W-:Y:S01]  /*1820*/  BSSY.RECONVERGENT B2, `(.L_x_21) ;  /* 0x0000006000027945 */ /* 0x000fe20003800200 */
[C---:B------:R-:W-:Y:S02]  /*1830*/  ISETP.GT.AND P0, PT, R5.reuse, -0x1, PT ;  /* 0xffffffff0500780c */ /* 0x040fe40003f04270 */
[----:B------:R-:W-:Y:S01]  /*1840*/  LOP3.LUT R2, R5, 0x3fffffff, RZ, 0xc0, !PT ;  /* 0x3fffffff05027812 */ /* 0x000fe200078ec0ff */
[----:B------:R-:W-:Y:S05]  /*1850*/  WARPSYNC.EXCLUSIVE R0 ;  /* 0x0000000000007348 */ /* 0x000fea0003a00000 */
[----:B------:R-:W-:-:S05]  /*1860*/  IMAD.IADD R9, R2, 0x1, R9 ;  /* 0x0000000102097824 */ /* 0x000fca00078e0209 */
[----:B------:R-:W-:-:S07]  /*1870*/  VOTE.ANY R0, PT, P0 ;  /* 0x0000000000007806 */ /* 0x000fce00000e0100 */
[----:B------:R-:W-:Y:S05]  /*1880*/  BSYNC.RECONVERGENT B2 ;  /* 0x0000000000027941 */ /* 0x000fea0003800200 */
.L_x_21:
[----:B------:R-:W-:Y:S01]  /*1890*/  ISETP.GT.U32.AND P1, PT, R4, 0x1, PT ;  /* 0x000000010400780c */ /* 0x000fe20003f24070 */
[----:B------:R-:W-:-:S12]  /*18a0*/  IMAD.MOV.U32 R4, RZ, RZ, R11 ;  /* 0x000000ffff047224 */ /* 0x000fd800078e000b */
[----:B------:R-:W-:Y:S05]  /*18b0*/  @P0 BRA P1, `(.L_x_22) ;  /* 0xfffffffc00ac0947 */ /* 0x000fea000083ffff */
[----:B------:R-:W-:Y:S05]  /*18c0*/  BSYNC B0 ;  /* 0x0000000000007941 */ /* 0x000fea0003800000 */
.L_x_18:
[----:B------:R1:W2:Y:S02]  /*18d0*/  LDS.64 R2, [R7+0x7200] ;  /* 0x0072000007027984 */ /* 0x0002a40000000a00 */
.L_x_17:
[----:B------:R-:W3:Y:S01]  /*18e0*/  LDC.64 R4, c[0x0][0x380] ;  /* 0x0000e000ff047b82 */ /* 0x000ee20000000a00 */
[C---:B------:R-:W-:Y:S01]  /*18f0*/  IMAD.IADD R11, R9.reuse, 0x1, -R52 ;  /* 0x00000001090b7824 */ /* 0x040fe200078e0a34 */
[----:B------:R-:W-:Y:S01]  /*1900*/  LOP3.LUT R9, R9, 0x80000000, RZ, 0xfc, !PT ;  /* 0x8000000009097812 */ /* 0x000fe200078efcff */
[----:B------:R-:W-:-:S03]  /*1910*/  IMAD R13, R72, 0x100, R39 ;  /* 0x00000100480d7824 */ /* 0x000fc600078e0227 */
[----:B0-2---:R-:W-:-:S04]  /*1920*/  IADD3 R2, P0, PT, R11, R2, RZ ;  /* 0x000000020b027210 */ /* 0x005fc80007f1e0ff */
[----:B------:R-:W-:-:S05]  /*1930*/  LEA.HI.X.SX32 R3, R11, R3, 0x1, P0 ;  /* 0x000000030b037211 */ /* 0x000fca00000f0eff */
[----:B------:R0:W-:Y:S01]  /*1940*/  STS.64 [R7+0x7200], R2 ;  /* 0x0072000207007388 */ /* 0x0001e20000000a00 */
[----:B---3--:R-:W-:-:S05]  /*1950*/  IMAD.WIDE R4, R13, 0x4, R4 ;  /* 0x000000040d047825 */ /* 0x008fca00078e0204 */
[----:B------:R0:W-:Y:S02]  /*1960*/  STG.E.STRONG.SYS desc[UR6][R4.64], R9 ;  /* 0x0000000904007986 */ /* 0x0001e4000c115906 */
.L_x_16:
[----:B------:R-:W-:Y:S05]  /*1970*/  BSYNC B1 ;  /* 0x0000000000017941 */ /* 0x000fea0003800000 */
.L_x_15:
[----:B0-----:R-:W0:Y:S01]  /*1980*/  LDC.64 R4, c[0x0][0x390] ;  /* 0x0000e400ff047b82 */ /* 0x001e220000000a00 */
[----:B------:R-:W-:Y:S02]  /*1990*/  IMAD.MOV.U32 R3, RZ, RZ, 0x1c80 ;  /* 0x00001c80ff037424 */ /* 0x000fe400078e00ff */
[----:B------:R-:W-:Y:S02]  /*19a0*/  IMAD R73, R51, 0x8, R73 ;  /* 0x0000000833497824 */ /* 0x000fe400078e0249 */
[----:B------:R-:W-:-:S03]  /*19b0*/  IMAD R0, R72, R3, 0x1c80 ;  /* 0x00001c8048007424 */ /* 0x000fc600078e0203 */
[----:B------:R-:W2:Y:S01]  /*19c0*/  LDC R11, c[0x0][0x3c0] ;  /* 0x0000f000ff0b7b82 */ /* 0x000ea20000000800 */
[----:B0-----:R-:W-:Y:S02]  /*19d0*/  ISETP.EQ.U32.AND P1, PT, R4, RZ, PT ;  /* 0x000000ff0400720c */ /* 0x001fe40003f22070 */
[----:B--2---:R-:W-:-:S04]  /*19e0*/  ISETP.GE.AND P0, PT, R0, R11, PT ;  /* 0x0000000b0000720c */ /* 0x004fc80003f06270 */
[----:B------:R-:W-:-:S04]  /*19f0*/  ISETP.EQ.OR.EX P0, PT, R5, RZ, !P0, P1 ;  /* 0x000000ff0500720c */ /* 0x000fc80004702710 */
[----:B------:R-:W-:-:S13]  /*1a00*/  ISETP.GT.U32.OR P0, PT, R39, 0xff, P0 ;  /* 0x000000ff2700780c */ /* 0x000fda0000704470 */
[----:B------:R-:W-:Y:S05]  /*1a10*/  @P0 BRA `(.L_x_23) ;  /* 0x0000000000240947 */ /* 0x000fea0003800000 */
[----:B------:R-:W0:Y:S01]  /*1a20*/  LDS.64 R2, [R7+0x7200] ;  /* 0x0072000007027984 */ /* 0x000e220000000a00 */
[C---:B------:R-:W-:Y:S02]  /*1a30*/  ISETP.GT.U32.AND P0, PT, R39.reuse, R51, PT ;  /* 0x000000332700720c */ /* 0x040fe40003f04070 */
[C---:B------:R-:W-:Y:S02]  /*1a40*/  LEA R4, P2, R39.reuse, R4, 0x3 ;  /* 0x0000000427047211 */ /* 0x040fe400078418ff */
[----:B------:R-:W-:Y:S02]  /*1a50*/  SEL R13, RZ, 0x1c80, !P0 ;  /* 0x00001c80ff0d7807 */ /* 0x000fe40004000000 */
[--C-:B------:R-:W-:Y:S02]  /*1a60*/  SHF.R.S32.HI R9, RZ, 0x1f, R52.reuse ;  /* 0x0000001fff097819 */ /* 0x100fe40000011434 */
[----:B------:R-:W-:Y:S02]  /*1a70*/  LEA.HI.X R5, R39, R5, RZ, 0x3, P2 ;  /* 0x0000000527057211 */ /* 0x000fe400010f1cff */
[----:B0-----:R-:W-:-:S04]  /*1a80*/  IADD3 R2, P0, P1, R2, R13, R52 ;  /* 0x0000000d02027210 */ /* 0x001fc8000791e034 */
[----:B------:R-:W-:-:S05]  /*1a90*/  IADD3.X R3, PT, PT, R3, RZ, R9, P0, P1 ;  /* 0x000000ff03037210 */ /* 0x000fca00007e2409 */
[----:B------:R0:W-:Y:S04]  /*1aa0*/  STG.E.64 desc[UR6][R4.64], R2 ;  /* 0x0000000204007986 */ /* 0x0001e8000c101b06 */
.L_x_23:
[----:B------:R-:W-:Y:S05]  /*1ab0*/  WARPSYNC.ALL ;  /* 0x0000000000007948 */ /* 0x000fea0003800000 */
[----:B------:R-:W-:Y:S01]  /*1ac0*/  BAR.SYNC.DEFER_BLOCKING 0x0 ;  /* 0x0000000000007b1d */ /* 0x000fe20000010000 */
[----:B------:R-:W-:-:S05]  /*1ad0*/  ISETP.GT.AND P0, PT, R0, R11, PT ;  /* 0x0000000b0000720c */ /* 0x000fca0003f04270 */
[----:B0-----:R0:W2:Y:S08]  /*1ae0*/  LDS.64 R2, [R73+0x7200] ;  /* 0x0072000049027984 */ /* 0x0010b00000000a00 */
[----:B0-----:R-:W-:Y:S05]  /*1af0*/  @P0 BRA `(.L_x_24) ;  /* 0x0000000000700947 */ /* 0x001fea0003800000 */
[----:B------:R-:W0:Y:S01]  /*1b00*/  LDCU.64 UR8, c[0x0][0x3a0] ;  /* 0x00007400ff0877ac */ /* 0x000e220008000a00 */
[C---:B------:R-:W-:Y:S02]  /*1b10*/  LOP3.LUT R5, R39.reuse, 0x3e0, RZ, 0xc0, !PT ;  /* 0x000003e027057812 */ /* 0x040fe400078ec0ff */
[----:B------:R-:W-:-:S05]  /*1b20*/  LOP3.LUT R38, R39, 0x1f, RZ, 0xc0, !PT ;  /* 0x0000001f27267812 */ /* 0x000fca00078ec0ff */
[----:B------:R-:W-:-:S05]  /*1b30*/  IMAD R5, R5, 0x13, R38 ;  /* 0x0000001305057824 */ /* 0x000fca00078e0226 */
[----:B--2---:R-:W-:-:S05]  /*1b40*/  IADD3 R0, P0, PT, R5, R2, RZ ;  /* 0x0000000205007210 */ /* 0x004fca0007f1e0ff */
[----:B------:R-:W-:Y:S01]  /*1b50*/  IMAD.X R3, RZ, RZ, R3, P0 ;  /* 0x000000ffff037224 */ /* 0x000fe200000e0603 */
[----:B0-----:R-:W-:-:S04]  /*1b60*/  LEA R2, P0, R0, UR8, 0x2 ;  /* 0x0000000800027c11 */ /* 0x001fc8000f8010ff */
[----:B------:R-:W-:-:S05]  /*1b70*/  LEA.HI.X R3, R0, UR9, R3, 0x2, P0 ;  /* 0x0000000900037c11 */ /* 0x000fca00080f1403 */
[----:B------:R-:W-:Y:S04]  /*1b80*/  STG.E desc[UR6][R2.64], R71 ;  /* 0x0000004702007986 */ /* 0x000fe8000c101906 */
        /* <DEDUP_REMOVED lines=17> */
[----:B------:R-:W-:Y:S01]  /*1ca0*/  STG.E desc[UR6][R2.64+0x900], R53 ;  /* 0x0009003502007986 */ /* 0x000fe2000c101906 */
[----:B------:R-:W-:Y:S05]  /*1cb0*/  EXIT ;  /* 0x000000000000794d */ /* 0x000fea0003800000 */
.L_x_24:
[----:B------:R-:W0:Y:S01]  /*1cc0*/  LDCU.64 UR8, c[0x0][0x3a0] ;  /* 0x00007400ff0877ac */ /* 0x000e220008000a00 */
[C---:B------:R-:W-:Y:S01]  /*1cd0*/  LOP3.LUT R5, R39.reuse, 0x3e0, RZ, 0xc0, !PT ;  /* 0x000003e027057812 */ /* 0x040fe200078ec0ff */
[----:B------:R-:W-:Y:S01]  /*1ce0*/  IMAD R72, R72, -0x1c80, R11 ;  /* 0xffffe38048487824 */ /* 0x000fe200078e020b */
[----:B------:R-:W-:-:S05]  /*1cf0*/  LOP3.LUT R38, R39, 0x1f, RZ, 0xc0, !PT ;  /* 0x0000001f27267812 */ /* 0x000fca00078ec0ff */
[----:B------:R-:W-:-:S04]  /*1d00*/  IMAD R5, R5, 0x13, R38 ;  /* 0x0000001305057824 */ /* 0x000fc800078e0226 */
[C---:B-1----:R-:W-:Y:S01]  /*1d10*/  VIADD R7, R5.reuse, 0x20 ;  /* 0x0000002005077836 */ /* 0x042fe20000000000 */
[C---:B--2---:R-:W-:Y:S01]  /*1d20*/  IADD3 R0, P0, PT, R5.reuse, R2, RZ ;  /* 0x0000000205007210 */ /* 0x044fe20007f1e0ff */
[C---:B------:R-:W-:Y:S01]  /*1d30*/  VIADD R9, R5.reuse, 0x40 ;  /* 0x0000004005097836 */ /* 0x040fe20000000000 */
[CC--:B------:R-:W-:Y:S01]  /*1d40*/  ISETP.GE.AND P1, PT, R5.reuse, R72.reuse, PT ;  /* 0x000000480500720c */ /* 0x0c0fe20003f26270 */
[----:B------:R-:W-:Y:S01]  /*1d50*/  VIADD R11, R5, 0x60 ;  /* 0x00000060050b7836 */ /* 0x000fe20000000000 */
[-C--:B------:R-:W-:Y:S01]  /*1d60*/  ISETP.GE.AND P2, PT, R7, R72.reuse, PT ;  /* 0x000000480700720c */ /* 0x080fe20003f46270 */
[----:B------:R-:W-:Y:S01]  /*1d70*/  IMAD.X R3, RZ, RZ, R3, P0 ;  /* 0x000000ffff037224 */ /* 0x000fe200000e0603 */
[C---:B0-----:R-:W-:Y:S01]  /*1d80*/  LEA R2, P0, R0.reuse, UR8, 0x2 ;  /* 0x0000000800027c11 */ /* 0x041fe2000f8010ff */
[----:B------:R-:W-:Y:S01]  /*1d90*/  VIADD R7, R5, 0x80 ;  /* 0x0000008005077836 */ /* 0x000fe20000000000 */
[----:B------:R-:W-:Y:S01]  /*1da0*/  ISETP.GE.AND P3, PT, R9, R72, PT ;  /* 0x000000480900720c */ /* 0x000fe20003f66270 */
[----:B------:R-:W-:Y:S01]  /*1db0*/  VIADD R9, R5, 0xa0 ;  /* 0x000000a005097836 */ /* 0x000fe20000000000 */
[----:B------:R-:W-:-:S02]  /*1dc0*/  LEA.HI.X R3, R0, UR9, R3, 0x2, P0 ;  /* 0x0000000900037c11 */ /* 0x000fc400080f1403 */
[-C--:B------:R-:W-:Y:S01]  /*1dd0*/  ISETP.GE.AND P5, PT, R7, R72.reuse, PT ;  /* 0x000000480700720c */ /* 0x080fe20003fa6270 */
[----:B------:R-:W-:Y:S01]  /*1de0*/  VIADD R7, R5, 0xe0 ;  /* 0x000000e005077836 */ /* 0x000fe20000000000 */
[-C--:B------:R-:W-:Y:S01]  /*1df0*/  ISETP.GE.AND P4, PT, R11, R72.reuse, PT ;  /* 0x000000480b00720c */ /* 0x080fe20003f86270 */
[----:B------:R-:W-:Y:S01]  /*1e00*/  VIADD R11, R5, 0xc0 ;  /* 0x000000c0050b7836 */ /* 0x000fe20000000000 */
[----:B------:R0:W-:Y:S01]  /*1e10*/  @!P1 STG.E desc[UR6][R2.64], R71 ;  /* 0x0000004702009986 */ /* 0x0001e2000c101906 */
[-C--:B------:R-:W-:Y:S01]  /*1e20*/  ISETP.GE.AND P6, PT, R9, R72.reuse, PT ;  /* 0x000000480900720c */ /* 0x080fe20003fc6270 */
[----:B------:R-:W-:Y:S01]  /*1e30*/  VIADD R9, R5, 0x100 ;  /* 0x0000010005097836 */ /* 0x000fe20000000000 */
[-C--:B------:R-:W-:Y:S01]  /*1e40*/  ISETP.GE.AND P1, PT, R7, R72.reuse, PT ;  /* 0x000000480700720c */ /* 0x080fe20003f26270 */
[----:B------:R-:W-:Y:S01]  /*1e50*/  VIADD R7, R5, 0x120 ;  /* 0x0000012005077836 */ /* 0x000fe20000000000 */
[-C--:B------:R-:W-:Y:S01]  /*1e60*/  ISETP.GE.AND P0, PT, R11, R72.reuse, PT ;  /* 0x000000480b00720c */ /* 0x080fe20003f06270 */
[----:B------:R0:W-:Y:S01]  /*1e70*/  @!P2 STG.E desc[UR6][R2.64+0x80], R70 ;  /* 0x000080460200a986 */ /* 0x0001e2000c101906 */
[----:B------:R-:W-:Y:S01]  /*1e80*/  ISETP.GE.AND P2, PT, R9, R72, PT ;  /* 0x000000480900720c */ /* 0x000fe20003f46270 */
[----:B------:R-:W-:-:S02]  /*1e90*/  VIADD R9, R5, 0x140 ;  /* 0x0000014005097836 */ /* 0x000fc40000000000 */
[----:B------:R0:W-:Y:S01]  /*1ea0*/  @!P3 STG.E desc[UR6][R2.64+0x100], R69 ;  /* 0x000100450200b986 */ /* 0x0001e2000c101906 */
[-C--:B------:R-:W-:Y:S01]  /*1eb0*/  ISETP.GE.AND P3, PT, R7, R72.reuse, PT ;  /* 0x000000480700720c */ /* 0x080fe20003f66270 */
[----:B------:R-:W-:Y:S02]  /*1ec0*/  VIADD R7, R5, 0x160 ;  /* 0x0000016005077836 */ /* 0x000fe40000000000 */
[----:B------:R0:W-:Y:S01]  /*1ed0*/  @!P4 STG.E desc[UR6][R2.64+0x180], R68 ;  /* 0x000180440200c986 */ /* 0x0001e2000c101906 */
[-C--:B------:R-:W-:Y:S01]  /*1ee0*/  ISETP.GE.AND P4, PT, R9, R72.reuse, PT ;  /* 0x000000480900720c */ /* 0x080fe20003f86270 */
[----:B------:R-:W-:Y:S02]  /*1ef0*/  VIADD R9, R5, 0x180 ;  /* 0x0000018005097836 */ /* 0x000fe40000000000 */
        /* <DEDUP_REMOVED lines=14> */
[C---:B------:R-:W-:Y:S02]  /*1fe0*/  VIADD R7, R5.reuse, 0x220 ;  /* 0x0000022005077836 */ /* 0x040fe40000000000 */
[----:B------:R-:W-:Y:S01]  /*1ff0*/  VIADD R5, R5, 0x240 ;  /* 0x0000024005057836 */ /* 0x000fe20000000000 */
[----:B------:R0:W-:Y:S01]  /*2000*/  @!P3 STG.E desc[UR6][R2.64+0x480], R62 ;  /* 0x0004803e0200b986 */ /* 0x0001e2000c101906 */
[----:B------:R-:W-:-:S03]  /*2010*/  ISETP.GE.AND P3, PT, R9, R72, PT ;  /* 0x000000480900720c */ /* 0x000fc60003f66270 */
[----:B------:R0:W-:Y:S01]  /*2020*/  @!P4 STG.E desc[UR6][R2.64+0x500], R61 ;  /* 0x0005003d0200c986 */ /* 0x0001e2000c101906 */
[----:B------:R-:W-:-:S03]  /*2030*/  ISETP.GE.AND P4, PT, R7, R72, PT ;  /* 0x000000480700720c */ /* 0x000fc60003f86270 */
[----:B------:R0:W-:Y:S01]  /*2040*/  @!P5 STG.E desc[UR6][R2.64+0x580], R60 ;  /* 0x0005803c0200d986 */ /* 0x0001e2000c101906 */
[----:B------:R-:W-:-:S03]  /*2050*/  ISETP.GE.AND P5, PT, R5, R72, PT ;  /* 0x000000480500720c */ /* 0x000fc60003fa6270 */
[----:B------:R0:W-:Y:S04]  /*2060*/  @!P6 STG.E desc[UR6][R2.64+0x600], R59 ;  /* 0x0006003b0200e986 */ /* 0x0001e8000c101906 */
[----:B------:R0:W-:Y:S04]  /*2070*/  @!P0 STG.E desc[UR6][R2.64+0x680], R58 ;  /* 0x0006803a02008986 */ /* 0x0001e8000c101906 */
[----:B------:R0:W-:Y:S04]  /*2080*/  @!P1 STG.E desc[UR6][R2.64+0x700], R57 ;  /* 0x0007003902009986 */ /* 0x0001e8000c101906 */
[----:B------:R0:W-:Y:S04]  /*2090*/  @!P2 STG.E desc[UR6][R2.64+0x780], R56 ;  /* 0x000780380200a986 */ /* 0x0001e8000c101906 */
[----:B------:R0:W-:Y:S04]  /*20a0*/  @!P3 STG.E desc[UR6][R2.64+0x800], R55 ;  /* 0x000800370200b986 */ /* 0x0001e8000c101906 */
[----:B------:R0:W-:Y:S01]  /*20b0*/  @!P4 STG.E desc[UR6][R2.64+0x880], R54 ;  /* 0x000880360200c986 */ /* 0x0001e2000c101906 */
[----:B------:R-:W-:Y:S05]  /*20c0*/  @P5 EXIT ;  /* 0x000000000000594d */ /* 0x000fea0003800000 */
[----:B------:R-:W-:Y:S01]  /*20d0*/  STG.E desc[UR6][R2.64+0x900], R53 ;  /* 0x0009003502007986 */ /* 0x000fe2000c101906 */
[----:B------:R-:W-:Y:S05]  /*20e0*/  EXIT ;  /* 0x000000000000794d */ /* 0x000fea0003800000 */
.L_x_14:
[----:B------:R-:W-:Y:S01]  /*20f0*/  IMAD.MOV.U32 R38, RZ, RZ, RZ ;  /* 0x000000ffff267224 */ /* 0x000fe200078e00ff */
[C---:B------:R-:W-:Y:S01]  /*2100*/  ISETP.GT.U32.AND P0, PT, R39.reuse, 0x1f, PT ;  /* 0x0000001f2700780c */ /* 0x040fe20003f04070 */
[----:B------:R-:W-:Y:S05]  /*2110*/  WARPSYNC.ALL ;  /* 0x0000000000007948 */ /* 0x000fea0003800000 */
[----:B------:R-:W-:-:S04]  /*2120*/  IMAD.HI.U32 R0, R39, 0x15555556, R38 ;  /* 0x1555555627007827 */ /* 0x000fc800078e0026 */
[----:B------:R-:W-:-:S05]  /*2130*/  IMAD R3, R0, 0x4, R73 ;  /* 0x0000000400037824 */ /* 0x000fca00078e0249 */
[----:B------:R0:W-:Y:S01]  /*2140*/  STS [R3+0x3410], R52 ;  /* 0x0034103403007388 */ /* 0x0001e20000000800 */
[----:B------:R-:W-:Y:S06]  /*2150*/  BAR.SYNC.DEFER_BLOCKING 0x0 ;  /* 0x0000000000007b1d */ /* 0x000fec0000010000 */
[----:B------:R-:W-:Y:S05]  /*2160*/  @P0 BRA `(.L_x_25) ;  /* 0x0000000000e40947 */ /* 0x000fea0003800000 */
[C-C-:B------:R-:W-:Y:S01]  /*2170*/  IMAD R0, R39.reuse, 0x34, R73.reuse ;  /* 0x0000003427007824 */ /* 0x140fe200078e0249 */
[----:B------:R-:W-:Y:S01]  /*2180*/  UMOV UR5, 0xffffffff ;  /* 0xffffffff00057882 */ /* 0x000fe20000000000 */
[C-C-:B------:R-:W-:Y:S02]  /*2190*/  IMAD R4, R39.reuse, 0x34, R73.reuse ;  /* 0x0000003427047824 */ /* 0x140fe400078e0249 */
[----:B0-----:R-:W-:Y:S01]  /*21a0*/  IMAD R3, R39, 0x34, R73 ;  /* 0x0000003427037824 */ /* 0x001fe200078e0249 */
[----:B------:R-:W-:Y:S04]  /*21b0*/  LDS R14, [R0+0x3410] ;  /* 0x00341000000e7984 */ /* 0x000fe80000000800 */
[----:B------:R-:W-:Y:S04]  /*21c0*/  LDS R13, [R0+0x3414] ;  /* 0x00341400000d7984 */ /* 0x000fe80000000800 */
[----:B------:R-:W0:Y:S04]  /*21d0*/  LDS R12, [R0+0x3418] ;  /* 0x00341800000c7984 */ /* 0x000e280000000800 */
[----:B------:R-:W-:Y:S04]  /*21e0*/  LDS R11, [R0+0x341c] ;  /* 0x00341c00000b7984 */ /* 0x000fe80000000800 */
[----:B------:R-:W2:Y:S04]  /*21f0*/  LDS R10, [R0+0x3420] ;  /* 0x00342000000a7984 */ /* 0x000ea80000000800 */
[----:B------:R-:W-:Y:S04]  /*2200*/  LDS R9, [R0+0x3424] ;  /* 0x0034240000097984 */ /* 0x000fe80000000800 */
[----:B------:R-:W3:Y:S04]  /*2210*/  LDS R8, [R0+0x3428] ;  /* 0x0034280000087984 */ /* 0x000ee80000000800 */
[----:B-1----:R-:W-:Y:S04]  /*2220*/  LDS R7, [R0+0x342c] ;  /* 0x00342c0000077984 */ /* 0x002fe80000000800 */
[----:B------:R-:W1:Y:S04]  /*2230*/  LDS R6, [R0+0x3430] ;  /* 0x0034300000067984 */ /* 0x000e680000000800 */
[----:B------:R-:W-:Y:S04]  /*2240*/  LDS R5, [R0+0x3434] ;  /* 0x0034340000057984 */ /* 0x000fe80000000800 */
[----:B------:R-:W4:Y:S04]  /*2250*/  LDS R4, [R4+0x3438] ;  /* 0x0034380004047984 */ /* 0x000f280000000800 */
[----:B------:R-:W5:Y:S01]  /*2260*/  LDS R2, [R3+0x343c] ;  /* 0x00343c0003027984 */ /* 0x000f620000000800 */
[----:B0-----:R-:W-:-:S04]  /*2270*/  IADD3 R74, PT, PT, R12, R13, R14 ;  /* 0x0000000d0c4a7210 */ /* 0x001fc80007ffe00e */
[----:B--2---:R-:W-:-:S04]  /*2280*/  IADD3 R74, PT, PT, R10, R74, R11 ;  /* 0x0000004a0a4a7210 */ /* 0x004fc80007ffe00b */
[----:B---3--:R-:W-:-:S04]  /*2290*/  IADD3 R74, PT, PT, R8, R74, R9 ;  /* 0x0000004a084a7210 */ /* 0x008fc80007ffe009 */
[----:B-1----:R-:W-:-:S04]  /*22a0*/  IADD3 R74, PT, PT, R6, R74, R7 ;  /* 0x0000004a064a7210 */ /* 0x002fc80007ffe007 */
[----:B----4-:R-:W-:-:S05]  /*22b0*/  IADD3 R75, PT, PT, R4, R74, R5 ;  /* 0x0000004a044b7210 */ /* 0x010fca0007ffe005 */
[----:B-----5:R-:W-:Y:S01]  /*22c0*/  IMAD.IADD R2, R2, 0x1, R75 ;  /* 0x0000000102027824 */ /* 0x020fe200078e024b */
[----:B------:R-:W-:Y:S06]  /*22d0*/  BRA.DIV UR5, `(.L_x_26) ;  /* 0x0000005a05807947 */ /* 0x000fec000b800000 */
[----:B------:R-:W0:Y:S02]  /*22e0*/  SHFL.UP P0, R77, R2, 0x1, RZ ;  /* 0x04200000024d7989 */ /* 0x000e2400000000ff */
[----:B0-----:R-:W-:-:S05]  /*22f0*/  @P0 IMAD.IADD R77, R2, 0x1, R77 ;  /* 0x00000001024d0824 */ /* 0x001fca00078e024d */
[----:B------:R-:W0:Y:S02]  /*2300*/  SHFL.UP P0, R74, R77, 0x2, RZ ;  /* 0x044000004d4a7989 */ /* 0x000e2400000000ff */
[----:B0-----:R-:W-:-:S05]  /*2310*/  @P0 IMAD.IADD R74, R77, 0x1, R74 ;  /* 0x000000014d4a0824 */ /* 0x001fca00078e024a */
[----:B------:R-:W0:Y:S02]  /*2320*/  SHFL.UP P0, R77, R74, 0x4, RZ ;  /* 0x048000004a4d7989 */ /* 0x000e2400000000ff */
[----:B0-----:R-:W-:-:S05]  /*2330*/  @P0 IMAD.IADD R77, R74, 0x1, R77 ;  /* 0x000000014a4d0824 */ /* 0x001fca00078e024d */
[----:B------:R-:W0:Y:S02]  /*2340*/  SHFL.UP P0, R74, R77, 0x8, RZ ;  /* 0x050000004d4a7989 */ /* 0x000e2400000000ff */
[----:B0-----:R-:W-:-:S05]  /*2350*/  @P0 IMAD.IADD R74, R77, 0x1, R74 ;  /* 0x000000014d4a0824 */ /* 0x001fca00078e024a */
[----:B------:R0:W1:Y:S02]  /*2360*/  SHFL.UP P0, R0, R74, 0x10, RZ ;  /* 0x060000004a007989 */ /* 0x00006400000000ff */
.L_x_118:
[----:B-1----:R-:W-:-:S04]  /*2370*/  @P0 IMAD.IADD R0, R74, 0x1, R0 ;  /* 0x000000014a000824 */ /* 0x002fc800078e0200 */
[----:B------:R-:W-:-:S04]  /*2380*/  IMAD.IADD R2, R0, 0x1, -R2 ;  /* 0x0000000100027824 */ /* 0x000fc800078e0a02 */
[----:B------:R-:W-:Y:S01]  /*2390*/  IMAD.IADD R14, R14, 0x1, R2 ;  /* 0x000000010e0e7824 */ /* 0x000fe200078e0202 */
[----:B------:R2:W-:Y:S03]  /*23a0*/  STS [R3+0x3410], R2 ;  /* 0x0034100203007388 */ /* 0x0005e60000000800 */
        /* <DEDUP_REMOVED lines=19> */
[----:B------:R2:W-:Y:S04]  /*24e0*/  STS [R3+0x3438], R5 ;  /* 0x0034380503007388 */ /* 0x0005e80000000800 */
[----:B------:R2:W-:Y:S02]  /*24f0*/  STS [R3+0x343c], R4 ;  /* 0x00343c0403007388 */ /* 0x0005e40000000800 */
.L_x_25:
[----:B------:R-:W3:Y:S01]  /*2500*/  LDL R0, [R1+0x8] ;  /* 0x0000080001007983 */ /* 0x000ee20000100800 */
[----:B------:R-:W-:Y:S05]  /*2510*/  WARPSYNC.ALL ;  /* 0x0000000000007948 */ /* 0x000fea0003800000 */
[----:B--2---:R-:W-:Y:S01]  /*2520*/  IMAD.MOV.U32 R2, RZ, RZ, RZ ;  /* 0x000000ffff027224 */ /* 0x004fe200078e00ff */
[----:B------:R-:W-:Y:S01]  /*2530*/  BSSY.RECONVERGENT B0, `(.L_x_27) ;  /* 0x000002d000007945 */ /* 0x000fe20003800200 */
[----:B0-----:R-:W-:Y:S02]  /*2540*/  IMAD.MOV.U32 R3, RZ, RZ, R39 ;  /* 0x000000ffff037224 */ /* 0x001fe400078e0027 */
[----:B------:R-:W-:-:S04]  /*2550*/  IMAD.HI.U32 R2, R39, 0x15555556, R2 ;  /* 0x1555555627027827 */ /* 0x000fc800078e0002 */
[--C-:B------:R-:W-:Y:S01]  /*2560*/  IMAD R2, R2, 0x4, R73.reuse ;  /* 0x0000000402027824 */ /* 0x100fe200078e0249 */
[----:B------:R-:W-:Y:S06]  /*2570*/  BAR.SYNC.DEFER_BLOCKING 0x0 ;  /* 0x0000000000007b1d */ /* 0x000fec0000010000 */
[----:B------:R0:W2:Y:S01]  /*2580*/  LDS R3, [R2+0x3410] ;  /* 0x0034100002037984 */ /* 0x0000a20000000800 */
[----:B---3--:R-:W-:Y:S01]  /*2590*/  ISETP.NE.AND P0, PT, R0, RZ, PT ;  /* 0x000000ff0000720c */ /* 0x008fe20003f05270 */
[----:B------:R-:W-:-:S12]  /*25a0*/  IMAD R0, R39, 0x4, R73 ;  /* 0x0000000427007824 */ /* 0x000fd800078e0249 */
[----:B0-2---:R-:W-:Y:S05]  /*25b0*/  @P0 BRA `(.L_x_28) ;  /* 0x0000000000900947 */ /* 0x005fea0003800000 */
[----:B------:R-:W0:Y:S04]  /*25c0*/  LDS R10, [R0] ;  /* 0x00000000000a7984 */ /* 0x000e280000000800 */
[----:B------:R-:W2:Y:S04]  /*25d0*/  LDS R9, [R0+0x400] ;  /* 0x0004000000097984 */ /* 0x000ea80000000800 */
[----:B------:R-:W3:Y:S04]  /*25e0*/  LDS R8, [R0+0x800] ;  /* 0x0008000000087984 */ /* 0x000ee80000000800 */
[----:B-1----:R-:W1:Y:S04]  /*25f0*/  LDS R6, [R0+0xc00] ;  /* 0x000c000000067984 */ /* 0x002e680000000800 */
[----:B------:R-:W4:Y:S04]  /*2600*/  LDS R4, [R0+0x1000] ;  /* 0x0010000000047984 */ /* 0x000f280000000800 */
[----:B------:R-:W5:Y:S04]  /*2610*/  LDS R2, [R0+0x1400] ;  /* 0x0014000000027984 */ /* 0x000f680000000800 */
[----:B------:R-:W5:Y:S04]  /*2620*/  LDS R5, [R0+0x1c00] ;  /* 0x001c000000057984 */ /* 0x000f680000000800 */
[----:B------:R-:W5:Y:S04]  /*2630*/  LDS R12, [R0+0x2000] ;  /* 0x00200000000c7984 */ /* 0x000f680000000800 */
[----:B------:R-:W5:Y:S04]  /*2640*/  LDS R76, [R0+0x2400] ;  /* 0x00240000004c7984 */ /* 0x000f680000000800 */
[----:B------:R-:W5:Y:S01]  /*2650*/  LDS R74, [R0+0x2800] ;  /* 0x00280000004a7984 */ /* 0x000f620000000800 */
[----:B0-----:R-:W-:-:S03]  /*2660*/  IMAD.IADD R7, R3, 0x1, R10 ;  /* 0x0000000103077824 */ /* 0x001fc600078e020a */
[----:B------:R-:W0:Y:S01]  /*2670*/  LDS R14, [R0+0x2c00] ;  /* 0x002c0000000e7984 */ /* 0x000e220000000800 */
[----:B--2---:R-:W-:-:S03]  /*2680*/  IMAD.IADD R9, R3, 0x1, R9 ;  /* 0x0000000103097824 */ /* 0x004fc600078e0209 */
[----:B------:R-:W2:Y:S01]  /*2690*/  LDS R10, [R0+0x1800] ;  /* 0x00180000000a7984 */ /* 0x000ea20000000800 */
[----:B---3--:R-:W-:-:S03]  /*26a0*/  IMAD.IADD R11, R3, 0x1, R8 ;  /* 0x00000001030b7824 */ /* 0x008fc600078e0208 */
[----:B------:R4:W-:Y:S01]  /*26b0*/  STS [R0], R7 ;  /* 0x0000000700007388 */ /* 0x0009e20000000800 */
[----:B-1----:R-:W-:-:S03]  /*26c0*/  IMAD.IADD R13, R3, 0x1, R6 ;  /* 0x00000001030d7824 */ /* 0x002fc600078e0206 */
[----:B------:R1:W-:Y:S04]  /*26d0*/  STS [R0+0x400], R9 ;  /* 0x0004000900007388 */ /* 0x0003e80000000800 */
[----:B------:R3:W-:Y:S01]  /*26e0*/  STS [R0+0x800], R11 ;  /* 0x0008000b00007388 */ /* 0x0007e20000000800 */
[----:B----4-:R-:W-:-:S03]  /*26f0*/  IMAD.IADD R7, R3, 0x1, R4 ;  /* 0x0000000103077824 */ /* 0x010fc600078e0204 */
[----:B------:R0:W-:Y:S01]  /*2700*/  STS [R0+0xc00], R13 ;  /* 0x000c000d00007388 */ /* 0x0001e20000000800 */
[C---:B-----5:R-:W-:Y:S02]  /*2710*/  IMAD.IADD R75, R3.reuse, 0x1, R2 ;  /* 0x00000001034b7824 */ /* 0x060fe400078e0202 */
[C---:B------:R-:W-:Y:S01]  /*2720*/  IMAD.IADD R5, R3.reuse, 0x1, R5 ;  /* 0x0000000103057824 */ /* 0x040fe200078e0205 */
[----:B------:R4:W-:Y:S01]  /*2730*/  STS [R0+0x1000], R7 ;  /* 0x0010000700007388 */ /* 0x0009e20000000800 */
[----:B------:R-:W-:-:S03]  /*2740*/  IMAD.IADD R12, R3, 0x1, R12 ;  /* 0x00000001030c7824 */ /* 0x000fc600078e020c */
[----:B------:R4:W-:Y:S01]  /*2750*/  STS [R0+0x1400], R75 ;  /* 0x0014004b00007388 */ /* 0x0009e20000000800 */
[----:B-1----:R-:W-:-:S03]  /*2760*/  IMAD.IADD R9, R3, 0x1, R76 ;  /* 0x0000000103097824 */ /* 0x002fc600078e024c */
[----:B------:R4:W-:Y:S01]  /*2770*/  STS [R0+0x1c00], R5 ;  /* 0x001c000500007388 */ /* 0x0009e20000000800 */
[----:B---3--:R-:W-:-:S03]  /*2780*/  IMAD.IADD R11, R3, 0x1, R74 ;  /* 0x00000001030b7824 */ /* 0x008fc600078e024a */
[----:B------:R4:W-:Y:S01]  /*2790*/  STS [R0+0x2000], R12 ;  /* 0x0020000c00007388 */ /* 0x0009e20000000800 */
[----:B0-----:R-:W-:-:S03]  /*27a0*/  IMAD.IADD R13, R3, 0x1, R14 ;  /* 0x00000001030d7824 */ /* 0x001fc600078e020e */
[----:B------:R4:W-:Y:S01]  /*27b0*/  STS [R0+0x2400], R9 ;  /* 0x0024000900007388 */ /* 0x0009e20000000800 */
[----:B--2---:R-:W-:-:S03]  /*27c0*/  IMAD.IADD R77, R3, 0x1, R10 ;  /* 0x00000001034d7824 */ /* 0x004fc600078e020a */
[----:B------:R4:W-:Y:S04]  /*27d0*/  STS [R0+0x2800], R11 ;  /* 0x0028000b00007388 */ /* 0x0009e80000000800 */
[----:B------:R4:W-:Y:S04]  /*27e0*/  STS [R0+0x1800], R77 ;  /* 0x0018004d00007388 */ /* 0x0009e80000000800 */
[----:B------:R4:W-:Y:S02]  /*27f0*/  STS [R0+0x2c00], R13 ;  /* 0x002c000d00007388 */ /* 0x0009e40000000800 */
.L_x_28:
[----:B------:R-:W-:Y:S05]  /*2800*/  BSYNC.RECONVERGENT B0 ;  /* 0x0000000000007941 */ /* 0x000fea0003800200 */
.L_x_27:
[----:B------:R-:W-:Y:S01]  /*2810*/  BAR.SYNC.DEFER_BLOCKING 0x0 ;  /* 0x0000000000007b1d */ /* 0x000fe20000010000 */
[----:B------:R-:W-:-:S05]  /*2820*/  R2P PR, R51, 0x7f ;  /* 0x0000007f33007804 */ /* 0x000fca0000000000 */
[----:B------:R-:W-:Y:S01]  /*2830*/  BSSY.RECONVERGENT B0, `(.L_x_29) ;  /* 0x0000022000007945 */ /* 0x000fe20003800200 */
[----:B------:R-:W0:Y:S07]  /*2840*/  S2R R4, SR_LANEID ;  /* 0x0000000000047919 */ /* 0x000e2e0000000000 */
[----:B------:R-:W-:Y:S02]  /*2850*/  VOTE.ANY R2, PT, P0 ;  /* 0x0000000000027806 */ /* 0x000fe400000e0100 */
[----:B----4-:R-:W-:-:S02]  /*2860*/  VOTE.ANY R5, PT, P1 ;  /* 0x0000000000057806 */ /* 0x010fc400008e0100 */
[----:B------:R-:W-:Y:S02]  /*2870*/  @!P0 LOP3.LUT R2, RZ, R2, RZ, 0x33, !PT ;  /* 0x00000002ff028212 */ /* 0x000fe400078e33ff */
[----:B-1----:R-:W-:Y:S02]  /*2880*/  VOTE.ANY R7, PT, P2 ;  /* 0x0000000000077806 */ /* 0x002fe400010e0100 */
[----:B------:R-:W-:Y:S02]  /*2890*/  @!P1 LOP3.LUT R5, RZ, R5, RZ, 0x33, !PT ;  /* 0x00000005ff059212 */ /* 0x000fe400078e33ff */
[----:B------:R-:W-:Y:S02]  /*28a0*/  VOTE.ANY R9, PT, P3 ;  /* 0x0000000000097806 */ /* 0x000fe400018e0100 */
[----:B------:R-:W-:Y:S02]  /*28b0*/  @!P2 LOP3.LUT R7, RZ, R7, RZ, 0x33, !PT ;  /* 0x00000007ff07a212 */ /* 0x000fe400078e33ff */
[----:B------:R-:W-:-:S02]  /*28c0*/  LOP3.LUT R2, R5, R2, RZ, 0xc0, !PT ;  /* 0x0000000205027212 */ /* 0x000fc400078ec0ff */
[----:B------:R-:W-:Y:S02]  /*28d0*/  @!P3 LOP3.LUT R9, RZ, R9, RZ, 0x33, !PT ;  /* 0x00000009ff09b212 */ /* 0x000fe400078e33ff */
[----:B------:R-:W-:Y:S02]  /*28e0*/  LOP3.LUT R2, R7, R2, RZ, 0xc0, !PT ;  /* 0x0000000207027212 */ /* 0x000fe400078ec0ff */
[----:B------:R-:W-:Y:S02]  /*28f0*/  VOTE.ANY R5, PT, P4 ;  /* 0x0000000000057806 */ /* 0x000fe400020e0100 */
[----:B------:R-:W-:Y:S02]  /*2900*/  LOP3.LUT R2, R9, R2, RZ, 0xc0, !PT ;  /* 0x0000000209027212 */ /* 0x000fe400078ec0ff */
[----:B------:R-:W-:Y:S02]  /*2910*/  @!P4 LOP3.LUT R5, RZ, R5, RZ, 0x33, !PT ;  /* 0x00000005ff05c212 */ /* 0x000fe400078e33ff */
[----:B------:R-:W-:-:S02]  /*2920*/  VOTE.ANY R7, PT, P5 ;  /* 0x0000000000077806 */ /* 0x000fc400028e0100 */
[----:B------:R-:W-:Y:S02]  /*2930*/  LOP3.LUT R2, R5, R2, RZ, 0xc0, !PT ;  /* 0x0000000205027212 */ /* 0x000fe400078ec0ff */
[----:B------:R-:W-:Y:S02]  /*2940*/  LOP3.LUT P0, RZ, R51, 0x80, RZ, 0xc0, !PT ;  /* 0x0000008033ff7812 */ /* 0x000fe4000780c0ff */
[----:B------:R-:W-:Y:S02]  /*2950*/  @!P5 LOP3.LUT R7, RZ, R7, RZ, 0x33, !PT ;  /* 0x00000007ff07d212 */ /* 0x000fe400078e33ff */
[----:B------:R-:W-:Y:S02]  /*2960*/  VOTE.ANY R6, PT, P6 ;  /* 0x0000000000067806 */ /* 0x000fe400030e0100 */
[----:B------:R-:W-:Y:S02]  /*2970*/  LOP3.LUT R7, R7, R2, RZ, 0xc0, !PT ;  /* 0x0000000207077212 */ /* 0x000fe400078ec0ff */
[----:B------:R-:W1:Y:S01]  /*2980*/  S2R R2, SR_LEMASK ;  /* 0x0000000000027919 */ /* 0x000e620000003a00 */
[----:B------:R-:W-:-:S04]  /*2990*/  @!P6 LOP3.LUT R6, RZ, R6, RZ, 0x33, !PT ;  /* 0x00000006ff06e212 */ /* 0x000fc800078e33ff */
[----:B------:R-:W-:Y:S02]  /*29a0*/  VOTE.ANY R8, PT, P0 ;  /* 0x0000000000087806 */ /* 0x000fe400000e0100 */
[----:B------:R-:W-:Y:S02]  /*29b0*/  LOP3.LUT R7, R6, R7, RZ, 0xc0, !PT ;  /* 0x0000000706077212 */ /* 0x000fe400078ec0ff */
[----:B------:R-:W-:-:S04]  /*29c0*/  @!P0 LOP3.LUT R8, RZ, R8, RZ, 0x33, !PT ;  /* 0x00000008ff088212 */ /* 0x000fc800078e33ff */
[----:B------:R-:W-:Y:S01]  /*29d0*/  LOP3.LUT R9, R8, R7, RZ, 0xc0, !PT ;  /* 0x0000000708097212 */ /* 0x000fe200078ec0ff */
[----:B------:R-:W-:-:S03]  /*29e0*/  IMAD.MOV.U32 R8, RZ, RZ, RZ ;  /* 0x000000ffff087224 */ /* 0x000fc600078e00ff */
[----:B------:R-:W0:Y:S01]  /*29f0*/  FLO.U32 R7, R9 ;  /* 0x0000000900077300 */ /* 0x000e2200000e0000 */
[----:B-1----:R-:W-:Y:S02]  /*2a00*/  LOP3.LUT R5, R2, R9, RZ, 0xc0, !PT ;  /* 0x0000000902057212 */ /* 0x002fe400078ec0ff */
[----:B0-----:R-:W-:-:S05]  /*2a10*/  ISETP.NE.AND P0, PT, R4, R7, PT ;  /* 0x000000070400720c */ /* 0x001fca0003f05270 */
[----:B------:R-:W0:Y:S08]  /*2a20*/  POPC R5, R5 ;  /* 0x0000000500057309 */ /* 0x000e300000000000 */
[----:B------:R-:W-:Y:S05]  /*2a30*/  @P0 BRA `(.L_x_30) ;  /* 0x0000000000040947 */ /* 0x000fea0003800000 */
[----:B0-----:R1:W2:Y:S02]  /*2a40*/  ATOMS.ADD R8, [R30], R5 ;  /* 0x000000051e08738c */ /* 0x0012a40000000000 */
.L_x_30:
[----:B------:R-:W-:Y:S05]  /*2a50*/  BSYNC.RECONVERGENT B0 ;  /* 0x0000000000007941 */ /* 0x000fea0003800200 */
.L_x_29:
[----:B------:R-:W3:Y:S01]  /*2a60*/  LDCU UR5, c[0x0][0x3c4] ;  /* 0x00007880ff0577ac */ /* 0x000ee20008000800 */
[----:B--2---:R2:W4:Y:S01]  /*2a70*/  SHFL.IDX PT, R8, R8, R7, 0x1f ;  /* 0x00001f0708087589 */ /* 0x00452200000e0000 */
[----:B------:R-:W-:Y:S01]  /*2a80*/  BSSY.RECONVERGENT B0, `(.L_x_31) ;  /* 0x0000023000007945 */ /* 0x000fe20003800200 */
[----:B------:R-:W-:Y:S01]  /*2a90*/  IMAD.MOV.U32 R12, RZ, RZ, RZ ;  /* 0x000000ffff0c7224 */ /* 0x000fe200078e00ff */
[----:B---3--:R-:W-:-:S04]  /*2aa0*/  SHF.R.U32.HI R6, RZ, UR5, R70 ;  /* 0x00000005ff067c19 */ /* 0x008fc80008011646 */
[----:B------:R-:W-:-:S04]  /*2ab0*/  LOP3.LUT R10, R6, UR4, RZ, 0x30, !PT ;  /* 0x00000004060a7c12 */ /* 0x000fc8000f8e30ff */
[----:B------:R-:W-:-:S13]  /*2ac0*/  R2P PR, R10, 0x7f ;  /* 0x0000007f0a007804 */ /* 0x000fda0000000000 */
[----:B------:R-:W-:Y:S02]  /*2ad0*/  VOTE.ANY R6, PT, P0 ;  /* 0x0000000000067806 */ /* 0x000fe400000e0100 */
[----:B------:R-:W-:Y:S02]  /*2ae0*/  VOTE.ANY R9, PT, P1 ;  /* 0x0000000000097806 */ /* 0x000fe400008e0100 */
[----:B------:R-:W-:Y:S02]  /*2af0*/  @!P0 LOP3.LUT R6, RZ, R6, RZ, 0x33, !PT ;  /* 0x00000006ff068212 */ /* 0x000fe400078e33ff */
[----:B------:R-:W-:Y:S02]  /*2b00*/  @!P1 LOP3.LUT R9, RZ, R9, RZ, 0x33, !PT ;  /* 0x00000009ff099212 */ /* 0x000fe400078e33ff */
[----:B------:R-:W-:Y:S02]  /*2b10*/  VOTE.ANY R11, PT, P2 ;  /* 0x00000000000b7806 */ /* 0x000fe400010e0100 */
[----:B------:R-:W-:-:S02]  /*2b20*/  LOP3.LUT R6, R9, R6, RZ, 0xc0, !PT ;  /* 0x0000000609067212 */ /* 0x000fc400078ec0ff */
[----:B------:R-:W-:Y:S02]  /*2b30*/  @!P2 LOP3.LUT R11, RZ, R11, RZ, 0x33, !PT ;  /* 0x0000000bff0ba212 */ /* 0x000fe400078e33ff */
[----:B------:R-:W-:Y:S02]  /*2b40*/  VOTE.ANY R9, PT, P3 ;  /* 0x0000000000097806 */ /* 0x000fe400018e0100 */
[----:B------:R-:W-:Y:S02]  /*2b50*/  LOP3.LUT R6, R11, R6, RZ, 0xc0, !PT ;  /* 0x000000060b067212 */ /* 0x000fe400078ec0ff */
[----:B------:R-:W-:Y:S02]  /*2b60*/  @!P3 LOP3.LUT R9, RZ, R9, RZ, 0x33, !PT ;  /* 0x00000009ff09b212 */ /* 0x000fe400078e33ff */
[----:B------:R-:W-:Y:S02]  /*2b70*/  LOP3.LUT P0, RZ, R10, 0x80, RZ, 0xc0, !PT ;  /* 0x000000800aff7812 */ /* 0x000fe4000780c0ff */
[----:B------:R-:W-:-:S02]  /*2b80*/  VOTE.ANY R11, PT, P4 ;  /* 0x00000000000b7806 */ /* 0x000fc400020e0100 */
[----:B------:R-:W-:Y:S02]  /*2b90*/  LOP3.LUT R6, R9, R6, RZ, 0xc0, !PT ;  /* 0x0000000609067212 */ /* 0x000fe400078ec0ff */
[----:B------:R-:W-:Y:S02]  /*2ba0*/  VOTE.ANY R9, PT, P5 ;  /* 0x0000000000097806 */ /* 0x000fe400028e0100 */
[----:B------:R-:W-:Y:S02]  /*2bb0*/  @!P4 LOP3.LUT R11, RZ, R11, RZ, 0x33, !PT ;  /* 0x0000000bff0bc212 */ /* 0x000fe400078e33ff */
[----:B------:R-:W-:Y:S02]  /*2bc0*/  @!P5 LOP3.LUT R9, RZ, R9, RZ, 0x33, !PT ;  /* 0x00000009ff09d212 */ /* 0x000fe400078e33ff */
[----:B------:R-:W-:Y:S02]  /*2bd0*/  LOP3.LUT R6, R11, R6, RZ, 0xc0, !PT ;  /* 0x000000060b067212 */ /* 0x000fe400078ec0ff */
[----:B------:R-:W-:-:S02]  /*2be0*/  VOTE.ANY R11, PT, P6 ;  /* 0x00000000000b7806 */ /* 0x000fc400030e0100 */
[----:B------:R-:W-:Y:S02]  /*2bf0*/  LOP3.LUT R6, R9, R6, RZ, 0xc0, !PT ;  /* 0x0000000609067212 */ /* 0x000fe400078ec0ff */
[----:B------:R-:W-:Y:S02]  /*2c00*/  VOTE.ANY R9, PT, P0 ;  /* 0x0000000000097806 */ /* 0x000fe400000e0100 */
[----:B------:R-:W-:Y:S02]  /*2c10*/  @!P6 LOP3.LUT R11, RZ, R11, RZ, 0x33, !PT ;  /* 0x0000000bff0be212 */ /* 0x000fe400078e33ff */
[----:B------:R-:W-:Y:S02]  /*2c20*/  @!P0 LOP3.LUT R9, RZ, R9, RZ, 0x33, !PT ;  /* 0x00000009ff098212 */ /* 0x000fe400078e33ff */
[----:B------:R-:W-:-:S04]  /*2c30*/  LOP3.LUT R6, R11, R6, RZ, 0xc0, !PT ;  /* 0x000000060b067212 */ /* 0x000fc800078ec0ff */
[----:B------:R-:W-:-:S04]  /*2c40*/  LOP3.LUT R11, R9, R6, RZ, 0xc0, !PT ;  /* 0x00000006090b7212 */ /* 0x000fc800078ec0ff */
[----:B------:R-:W3:Y:S01]  /*2c50*/  FLO.U32 R9, R11 ;  /* 0x0000000b00097300 */ /* 0x000ee200000e0000 */
[----:B------:R-:W-:-:S07]  /*2c60*/  LOP3.LUT R6, R2, R11, RZ, 0xc0, !PT ;  /* 0x0000000b02067212 */ /* 0x000fce00078ec0ff */
[----:B------:R-:W0:Y:S01]  /*2c70*/  POPC R6, R6 ;  /* 0x0000000600067309 */ /* 0x000e220000000000 */
[----:B---3--:R-:W-:-:S13]  /*2c80*/  ISETP.NE.AND P0, PT, R4, R9, PT ;  /* 0x000000090400720c */ /* 0x008fda0003f05270 */
[----:B0-2-4-:R-:W-:Y:S05]  /*2c90*/  @P0 BRA `(.L_x_32) ;  /* 0x0000000000040947 */ /* 0x015fea0003800000 */
[----:B------:R0:W2:Y:S02]  /*2ca0*/  ATOMS.ADD R12, [R31], R6 ;  /* 0x000000061f0c738c */ /* 0x0000a40000000000 */
.L_x_32:
[----:B------:R-:W-:Y:S05]  /*2cb0*/  BSYNC.RECONVERGENT B0 ;  /* 0x0000000000007941 */ /* 0x000fea0003800200 */
.L_x_31:
[----:B------:R-:W-:Y:S01]  /*2cc0*/  R2P PR, R50, 0x7f ;  /* 0x0000007f32007804 */ /* 0x000fe20000000000 */
[----:B------:R-:W-:-:S12]  /*2cd0*/  BSSY.RECONVERGENT B0, `(.L_x_33) ;  /* 0x0000021000007945 */ /* 0x000fd80003800200 */
        /* <DEDUP_REMOVED lines=22> */
[----:B------:R-:W-:Y:S01]  /*2e40*/  LOP3.LUT R7, R14, R7, RZ, 0xc0, !PT ;  /* 0x000000070e077212 */ /* 0x000fe200078ec0ff */
[----:B------:R-:W-:-:S03]  /*2e50*/  IMAD.MOV.U32 R14, RZ, RZ, RZ ;  /* 0x000000ffff0e7224 */ /* 0x000fc600078e00ff */
[----:B------:R-:W-:Y:S02]  /*2e60*/  LOP3.LUT R13, R10, R7, RZ, 0xc0, !PT ;  /* 0x000000070a0d7212 */ /* 0x000fe400078ec0ff */
[----:B--2---:R2:W3:Y:S02]  /*2e70*/  SHFL.IDX PT, R7, R12, R9, 0x1f ;  /* 0x00001f090c077589 */ /* 0x0044e400000e0000 */
[----:B------:R-:W4:Y:S01]  /*2e80*/  FLO.U32 R11, R13 ;  /* 0x0000000d000b7300 */ /* 0x000f2200000e0000 */
[----:B------:R-:W-:-:S07]  /*2e90*/  LOP3.LUT R10, R2, R13, RZ, 0xc0, !PT ;  /* 0x0000000d020a7212 */ /* 0x000fce00078ec0ff */
[----:B------:R-:W0:Y:S01]  /*2ea0*/  POPC R10, R10 ;  /* 0x0000000a000a7309 */ /* 0x000e220000000000 */
[----:B----4-:R-:W-:-:S13]  /*2eb0*/  ISETP.NE.AND P0, PT, R4, R11, PT ;  /* 0x0000000b0400720c */ /* 0x010fda0003f05270 */
[----:B0-23--:R-:W-:Y:S05]  /*2ec0*/  @P0 BRA `(.L_x_34) ;  /* 0x0000000000040947 */ /* 0x00dfea0003800000 */
[----:B------:R0:W2:Y:S02]  /*2ed0*/  ATOMS.ADD R14, [R29], R10 ;  /* 0x0000000a1d0e738c */ /* 0x0000a40000000000 */
.L_x_34:
[----:B------:R-:W-:Y:S05]  /*2ee0*/  BSYNC.RECONVERGENT B0 ;  /* 0x0000000000007941 */ /* 0x000fea0003800200 */
.L_x_33:
[----:B------:R-:W-:Y:S01]  /*2ef0*/  R2P PR, R49, 0x7f ;  /* 0x0000007f31007804 */ /* 0x000fe20000000000 */
[----:B--2---:R2:W3:Y:S01]  /*2f00*/  SHFL.IDX PT, R11, R14, R11, 0x1f ;  /* 0x00001f0b0e0b7589 */ /* 0x0044e200000e0000 */
[----:B------:R-:W-:Y:S11]  /*2f10*/  BSSY.RECONVERGENT B0, `(.L_x_35) ;  /* 0x0000020000007945 */ /* 0x000ff60003800200 */
[----:B------:R-:W-:-:S02]  /*2f20*/  VOTE.ANY R9, PT, P0 ;  /* 0x0000000000097806 */ /* 0x000fc400000e0100 */
[----:B------:R-:W-:Y:S02]  /*2f30*/  VOTE.ANY R12, PT, P1 ;  /* 0x00000000000c7806 */ /* 0x000fe400008e0100 */
[----:B------:R-:W-:Y:S02]  /*2f40*/  @!P0 LOP3.LUT R9, RZ, R9, RZ, 0x33, !PT ;  /* 0x00000009ff098212 */ /* 0x000fe400078e33ff */
[----:B------:R-:W-:Y:S02]  /*2f50*/  @!P1 LOP3.LUT R12, RZ, R12, RZ, 0x33, !PT ;  /* 0x0000000cff0c9212 */ /* 0x000fe400078e33ff */
[----:B-1----:R-:W-:Y:S02]  /*2f60*/  VOTE.ANY R30, PT, P2 ;  /* 0x00000000001e7806 */ /* 0x002fe400010e0100 */
[----:B------:R-:W-:Y:S02]  /*2f70*/  LOP3.LUT R9, R12, R9, RZ, 0xc0, !PT ;  /* 0x000000090c097212 */ /* 0x000fe400078ec0ff */
[----:B------:R-:W-:-:S02]  /*2f80*/  @!P2 LOP3.LUT R30, RZ, R30, RZ, 0x33, !PT ;  /* 0x0000001eff1ea212 */ /* 0x000fc400078e33ff */
[----:B------:R-:W-:Y:S02]  /*2f90*/  VOTE.ANY R12, PT, P3 ;  /* 0x00000000000c7806 */ /* 0x000fe400018e0100 */
[----:B------:R-:W-:Y:S02]  /*2fa0*/  LOP3.LUT R9, R30, R9, RZ, 0xc0, !PT ;  /* 0x000000091e097212 */ /* 0x000fe400078ec0ff */
[----:B------:R-:W-:Y:S02]  /*2fb0*/  @!P3 LOP3.LUT R12, RZ, R12, RZ, 0x33, !PT ;  /* 0x0000000cff0cb212 */ /* 0x000fe400078e33ff */
[----:B------:R-:W-:Y:S02]  /*2fc0*/  LOP3.LUT P0, RZ, R49, 0x80, RZ, 0xc0, !PT ;  /* 0x0000008031ff7812 */ /* 0x000fe4000780c0ff */
[----:B------:R-:W-:Y:S02]  /*2fd0*/  VOTE.ANY R30, PT, P4 ;  /* 0x00000000001e7806 */ /* 0x000fe400020e0100 */
[----:B------:R-:W-:-:S02]  /*2fe0*/  LOP3.LUT R9, R12, R9, RZ, 0xc0, !PT ;  /* 0x000000090c097212 */ /* 0x000fc400078ec0ff */
[----:B------:R-:W-:Y:S02]  /*2ff0*/  VOTE.ANY R12, PT, P5 ;  /* 0x00000000000c7806 */ /* 0x000fe400028e0100 */
[----:B------:R-:W-:Y:S02]  /*3000*/  @!P4 LOP3.LUT R30, RZ, R30, RZ, 0x33, !PT ;  /* 0x0000001eff1ec212 */ /* 0x000fe400078e33ff */
[----:B------:R-:W-:Y:S02]  /*3010*/  @!P5 LOP3.LUT R12, RZ, R12, RZ, 0x33, !PT ;  /* 0x0000000cff0cd212 */ /* 0x000fe400078e33ff */
[----:B------:R-:W-:Y:S02]  /*3020*/  LOP3.LUT R9, R30, R9, RZ, 0xc0, !PT ;  /* 0x000000091e097212 */ /* 0x000fe400078ec0ff */
[----:B------:R-:W-:Y:S02]  /*3030*/  VOTE.ANY R30, PT, P6 ;  /* 0x00000000001e7806 */ /* 0x000fe400030e0100 */
[----:B------:R-:W-:-:S02]  /*3040*/  LOP3.LUT R9, R12, R9, RZ, 0xc0, !PT ;  /* 0x000000090c097212 */ /* 0x000fc400078ec0ff */
[----:B------:R-:W-:Y:S02]  /*3050*/  VOTE.ANY R12, PT, P0 ;  /* 0x00000000000c7806 */ /* 0x000fe400000e0100 */
[----:B------:R-:W-:Y:S02]  /*3060*/  @!P6 LOP3.LUT R30, RZ, R30, RZ, 0x33, !PT ;  /* 0x0000001eff1ee212 */ /* 0x000fe400078e33ff */
[----:B------:R-:W-:Y:S02]  /*3070*/  @!P0 LOP3.LUT R12, RZ, R12, RZ, 0x33, !PT ;  /* 0x0000000cff0c8212 */ /* 0x000fe400078e33ff */
[----:B------:R-:W-:Y:S01]  /*3080*/  LOP3.LUT R9, R30, R9, RZ, 0xc0, !PT ;  /* 0x000000091e097212 */ /* 0x000fe200078ec0ff */
[----:B------:R-:W-:-:S03]  /*3090*/  IMAD.MOV.U32 R30, RZ, RZ, RZ ;  /* 0x000000ffff1e7224 */ /* 0x000fc600078e00ff */
[----:B0-----:R-:W-:-:S04]  /*30a0*/  LOP3.LUT R29, R12, R9, RZ, 0xc0, !PT ;  /* 0x000000090c1d7212 */ /* 0x001fc800078ec0ff */
[----:B------:R-:W0:Y:S01]  /*30b0*/  FLO.U32 R13, R29 ;  /* 0x0000001d000d7300 */ /* 0x000e2200000e0000 */
[----:B------:R-:W-:-:S07]  /*30c0*/  LOP3.LUT R9, R2, R29, RZ, 0xc0, !PT ;  /* 0x0000001d02097212 */ /* 0x000fce00078ec0ff */
[----:B------:R-:W1:Y:S01]  /*30d0*/  POPC R9, R9 ;  /* 0x0000000900097309 */ /* 0x000e620000000000 */
[----:B0-----:R-:W-:-:S13]  /*30e0*/  ISETP.NE.AND P0, PT, R4, R13, PT ;  /* 0x0000000d0400720c */ /* 0x001fda0003f05270 */
[----:B-123--:R-:W-:Y:S05]  /*30f0*/  @P0 BRA `(.L_x_36) ;  /* 0x0000000000040947 */ /* 0x00efea0003800000 */
[----:B------:R0:W1:Y:S02]  /*3100*/  ATOMS.ADD R30, [R28], R9 ;  /* 0x000000091c1e738c */ /* 0x0000640000000000 */
.L_x_36:
[----:B------:R-:W-:Y:S05]  /*3110*/  BSYNC.RECONVERGENT B0 ;  /* 0x0000000000007941 */ /* 0x000fea0003800200 */
.L_x_35:
[----:B------:R-:W-:Y:S01]  /*3120*/  R2P PR, R48, 0x7f ;  /* 0x0000007f30007804 */ /* 0x000fe20000000000 */
[----:B-1----:R1:W2:Y:S01]  /*3130*/  SHFL.IDX PT, R14, R30, R13, 0x1f ;  /* 0x00001f0d1e0e7589 */ /* 0x0022a200000e0000 */
[----:B------:R-:W-:Y:S01]  /*3140*/  BSSY.RECONVERGENT B0, `(.L_x_37) ;  /* 0x0000020000007945 */ /* 0x000fe20003800200 */
[----:B0-----:R-:W-:-:S10]  /*3150*/  IMAD.MOV.U32 R28, RZ, RZ, RZ ;  /* 0x000000ffff1c7224 */ /* 0x001fd400078e00ff */
        /* <DEDUP_REMOVED lines=24> */
[----:B------:R-:W0:Y:S01]  /*32e0*/  FLO.U32 R29, R31 ;  /* 0x0000001f001d7300 */ /* 0x000e2200000e0000 */
[----:B------:R-:W-:-:S07]  /*32f0*/  LOP3.LUT R12, R2, R31, RZ, 0xc0, !PT ;  /* 0x0000001f020c7212 */ /* 0x000fce00078ec0ff */
[----:B------:R-:W3:Y:S01]  /*3300*/  POPC R12, R12 ;  /* 0x0000000c000c7309 */ /* 0x000ee20000000000 */
[----:B0-----:R-:W-:-:S13]  /*3310*/  ISETP.NE.AND P0, PT, R4, R29, PT ;  /* 0x0000001d0400720c */ /* 0x001fda0003f05270 */
[----:B-123--:R-:W-:Y:S05]  /*3320*/  @P0 BRA `(.L_x_38) ;  /* 0x0000000000040947 */ /* 0x00efea0003800000 */
[----:B------:R0:W1:Y:S02]  /*3330*/  ATOMS.ADD R28, [R27], R12 ;  /* 0x0000000c1b1c738c */ /* 0x0000640000000000 */
.L_x_38:
[----:B------:R-:W-:Y:S05]  /*3340*/  BSYNC.RECONVERGENT B0 ;  /* 0x0000000000007941 */ /* 0x000fea0003800200 */
.L_x_37:
[----:B------:R-:W-:Y:S01]  /*3350*/  R2P PR, R47, 0x7f ;  /* 0x0000007f2f007804 */ /* 0x000fe20000000000 */
[----:B01----:R0:W1:Y:S01]  /*3360*/  SHFL.IDX PT, R27, R28, R29, 0x1f ;  /* 0x00001f1d1c1b7589 */ /* 0x00306200000e0000 */
[----:B------:R-:W-:Y:S11]  /*3370*/  BSSY.RECONVERGENT B0, `(.L_x_39) ;  /* 0x0000020000007945 */ /* 0x000ff60003800200 */
[----:B------:R-:W-:-:S02]  /*3380*/  VOTE.ANY R13, PT, P0 ;  /* 0x00000000000d7806 */ /* 0x000fc400000e0100 */
[----:B------:R-:W-:Y:S02]  /*3390*/  VOTE.ANY R30, PT, P1 ;  /* 0x00000000001e7806 */ /* 0x000fe400008e0100 */
[----:B------:R-:W-:Y:S02]  /*33a0*/  @!P0 LOP3.LUT R13, RZ, R13, RZ, 0x33, !PT ;  /* 0x0000000dff0d8212 */ /* 0x000fe400078e33ff */
[----:B------:R-:W-:Y:S02]  /*33b0*/  @!P1 LOP3.LUT R30, RZ, R30, RZ, 0x33, !PT ;  /* 0x0000001eff1e9212 */ /* 0x000fe400078e33ff */
[----:B------:R-:W-:Y:S02]  /*33c0*/  VOTE.ANY R48, PT, P2 ;  /* 0x0000000000307806 */ /* 0x000fe400010e0100 */
        /* <DEDUP_REMOVED lines=17> */
[----:B------:R-:W-:-:S04]  /*34e0*/  LOP3.LUT R13, R48, R13, RZ, 0xc0, !PT ;  /* 0x0000000d300d7212 */ /* 0x000fc800078ec0ff */
[----:B------:R-:W-:Y:S01]  /*34f0*/  LOP3.LUT R47, R30, R13, RZ, 0xc0, !PT ;  /* 0x0000000d1e2f7212 */ /* 0x000fe200078ec0ff */
[----:B------:R-:W-:-:S03]  /*3500*/  IMAD.MOV.U32 R30, RZ, RZ, RZ ;  /* 0x000000ffff1e7224 */ /* 0x000fc600078e00ff */
[----:B------:R-:W2:Y:S01]  /*3510*/  FLO.U32 R31, R47 ;  /* 0x0000002f001f7300 */ /* 0x000ea200000e0000 */
[----:B------:R-:W-:-:S07]  /*3520*/  LOP3.LUT R13, R2, R47, RZ, 0xc0, !PT ;  /* 0x0000002f020d7212 */ /* 0x000fce00078ec0ff */
[----:B------:R-:W3:Y:S01]  /*3530*/  POPC R13, R13 ;  /* 0x0000000d000d7309 */ /* 0x000ee20000000000 */
[----:B--2---:R-:W-:-:S13]  /*3540*/  ISETP.NE.AND P0, PT, R4, R31, PT ;  /* 0x0000001f0400720c */ /* 0x004fda0003f05270 */
[----:B01-3--:R-:W-:Y:S05]  /*3550*/  @P0 BRA `(.L_x_40) ;  /* 0x0000000000040947 */ /* 0x00bfea0003800000 */
[----:B------:R0:W1:Y:S02]  /*3560*/  ATOMS.ADD R30, [R26], R13 ;  /* 0x0000000d1a1e738c */ /* 0x0000640000000000 */
.L_x_40:
[----:B------:R-:W-:Y:S05]  /*3570*/  BSYNC.RECONVERGENT B0 ;  /* 0x0000000000007941 */ /* 0x000fea0003800200 */
.L_x_39:
[----:B------:R-:W-:Y:S01]  /*3580*/  R2P PR, R46, 0x7f ;  /* 0x0000007f2e007804 */ /* 0x000fe20000000000 */
[----:B-1----:R1:W2:Y:S01]  /*3590*/  SHFL.IDX PT, R28, R30, R31, 0x1f ;  /* 0x00001f1f1e1c7589 */ /* 0x0022a200000e0000 */
[----:B------:R-:W-:Y:S11]  /*35a0*/  BSSY.RECONVERGENT B0, `(.L_x_41) ;  /* 0x0000020000007945 */ /* 0x000ff60003800200 */
[----:B0-----:R-:W-:-:S02]  /*35b0*/  VOTE.ANY R26, PT, P0 ;  /* 0x00000000001a7806 */ /* 0x001fc400000e0100 */
        /* <DEDUP_REMOVED lines=9> */
[----:B------:R-:W-:Y:S01]  /*3650*/  LOP3.LUT P0, RZ, R46, 0x80, RZ, 0xc0, !PT ;  /* 0x000000802eff7812 */ /* 0x000fe2000780c0ff */
[----:B------:R-:W-:Y:S01]  /*3660*/  IMAD.MOV.U32 R46, RZ, RZ, RZ ;  /* 0x000000ffff2e7224 */ /* 0x000fe200078e00ff */
        /* <DEDUP_REMOVED lines=19> */
.L_x_42:
[----:B------:R-:W-:Y:S05]  /*37a0*/  BSYNC.RECONVERGENT B0 ;  /* 0x0000000000007941 */ /* 0x000fea0003800200 */
.L_x_41:
        /* <DEDUP_REMOVED lines=27> */
[----:B------:R-:W-:-:S04]  /*3960*/  LOP3.LUT R45, R30, R25, RZ, 0xc0, !PT ;  /* 0x000000191e2d7212 */ /* 0x000fc800078ec0ff */
[----:B------:R-:W0:Y:S01]  /*3970*/  FLO.U32 R31, R45 ;  /* 0x0000002d001f7300 */ /* 0x000e2200000e0000 */
[----:B------:R-:W-:-:S07]  /*3980*/  LOP3.LUT R25, R2, R45, RZ, 0xc0, !PT ;  /* 0x0000002d02197212 */ /* 0x000fce00078ec0ff */
[----:B------:R-:W3:Y:S01]  /*3990*/  POPC R25, R25 ;  /* 0x0000001900197309 */ /* 0x000ee20000000000 */
[----:B0-----:R-:W-:-:S13]  /*39a0*/  ISETP.NE.AND P0, PT, R4, R31, PT ;  /* 0x0000001f0400720c */ /* 0x001fda0003f05270 */
[----:B-123--:R-:W-:Y:S05]  /*39b0*/  @P0 BRA `(.L_x_44) ;  /* 0x0000000000080947 */ /* 0x00efea0003800000 */
[----:B------:R-:W2:Y:S04]  /*39c0*/  LDL.LU R47, [R1+0x4] ;  /* 0x00000400012f7983 */ /* 0x000ea80000300800 */
[----:B--2---:R0:W1:Y:S02]  /*39d0*/  ATOMS.ADD R48, [R47], R25 ;  /* 0x000000192f30738c */ /* 0x0040640000000000 */
.L_x_44:
[----:B------:R-:W-:Y:S05]  /*39e0*/  BSYNC.RECONVERGENT B0 ;  /* 0x0000000000007941 */ /* 0x000fea0003800200 */
.L_x_43:
[----:B------:R-:W-:Y:S01]  /*39f0*/  R2P PR, R44, 0x7f ;  /* 0x0000007f2c007804 */ /* 0x000fe20000000000 */
[----:B------:R-:W-:Y:S01]  /*3a00*/  BSSY.RECONVERGENT B0, `(.L_x_45) ;  /* 0x0000022000007945 */ /* 0x000fe20003800200 */
[----:B------:R-:W-:-:S11]  /*3a10*/  IMAD.MOV.U32 R46, RZ, RZ, RZ ;  /* 0x000000ffff2e7224 */ /* 0x000fd600078e00ff */
[----:B------:R-:W-:Y:S02]  /*3a20*/  VOTE.ANY R30, PT, P0 ;  /* 0x00000000001e7806 */ /* 0x000fe400000e0100 */
[----:B------:R-:W-:Y:S02]  /*3a30*/  VOTE.ANY R45, PT, P1 ;  /* 0x00000000002d7806 */ /* 0x000fe400008e0100 */
[----:B------:R-:W-:Y:S02]  /*3a40*/  @!P0 LOP3.LUT R30, RZ, R30, RZ, 0x33, !PT ;  /* 0x0000001eff1e8212 */ /* 0x000fe400078e33ff */
[----:B------:R-:W-:Y:S02]  /*3a50*/  @!P1 LOP3.LUT R45, RZ, R45, RZ, 0x33, !PT ;  /* 0x0000002dff2d9212 */ /* 0x000fe400078e33ff */
[----:B0-----:R-:W-:Y:S02]  /*3a60*/  VOTE.ANY R47, PT, P2 ;  /* 0x00000000002f7806 */ /* 0x001fe400010e0100 */
[----:B------:R-:W-:-:S02]  /*3a70*/  LOP3.LUT R30, R45, R30, RZ, 0xc0, !PT ;  /* 0x0000001e2d1e7212 */ /* 0x000fc400078ec0ff */
[----:B------:R-:W-:Y:S02]  /*3a80*/  @!P2 LOP3.LUT R47, RZ, R47, RZ, 0x33, !PT ;  /* 0x0000002fff2fa212 */ /* 0x000fe400078e33ff */
[----:B------:R-:W-:Y:S02]  /*3a90*/  VOTE.ANY R45, PT, P3 ;  /* 0x00000000002d7806 */ /* 0x000fe400018e0100 */
[----:B------:R-:W-:Y:S02]  /*3aa0*/  LOP3.LUT R30, R47, R30, RZ, 0xc0, !PT ;  /* 0x0000001e2f1e7212 */ /* 0x000fe400078ec0ff */
[----:B------:R-:W-:Y:S02]  /*3ab0*/  @!P3 LOP3.LUT R45, RZ, R45, RZ, 0x33, !PT ;  /* 0x0000002dff2db212 */ /* 0x000fe400078e33ff */
[----:B------:R-:W-:Y:S02]  /*3ac0*/  LOP3.LUT P0, RZ, R44, 0x80, RZ, 0xc0, !PT ;  /* 0x000000802cff7812 */ /* 0x000fe4000780c0ff */
[----:B------:R-:W-:Y:S01]  /*3ad0*/  VOTE.ANY R47, PT, P4 ;  /* 0x00000000002f7806 */ /* 0x000fe200020e0100 */
[----:B-1----:R0:W1:Y:S01]  /*3ae0*/  SHFL.IDX PT, R44, R48, R31, 0x1f ;  /* 0x00001f1f302c7589 */ /* 0x00206200000e0000 */
        /* <DEDUP_REMOVED lines=12> */
[----:B------:R-:W2:Y:S01]  /*3bb0*/  FLO.U32 R45, R47 ;  /* 0x0000002f002d7300 */ /* 0x000ea200000e0000 */
[----:B------:R-:W-:-:S07]  /*3bc0*/  LOP3.LUT R30, R2, R47, RZ, 0xc0, !PT ;  /* 0x0000002f021e7212 */ /* 0x000fce00078ec0ff */
[----:B------:R-:W3:Y:S01]  /*3bd0*/  POPC R30, R30 ;  /* 0x0000001e001e7309 */ /* 0x000ee20000000000 */
[----:B--2---:R-:W-:-:S13]  /*3be0*/  ISETP.NE.AND P0, PT, R4, R45, PT ;  /* 0x0000002d0400720c */ /* 0x004fda0003f05270 */
[----:B01-3--:R-:W-:Y:S05]  /*3bf0*/  @P0 BRA `(.L_x_46) ;  /* 0x0000000000080947 */ /* 0x00bfea0003800000 */
[----:B------:R-:W2:Y:S04]  /*3c00*/  LDL.LU R49, [R1] ;  /* 0x0000000001317983 */ /* 0x000ea80000300800 */
[----:B--2---:R0:W1:Y:S02]  /*3c10*/  ATOMS.ADD R46, [R49], R30 ;  /* 0x0000001e312e738c */ /* 0x0040640000000000 */
.L_x_46:
[----:B------:R-:W-:Y:S05]  /*3c20*/  BSYNC.RECONVERGENT B0 ;  /* 0x0000000000007941 */ /* 0x000fea0003800200 */
.L_x_45:
        /* <DEDUP_REMOVED lines=13> */
[----:B------:R-:W-:Y:S01]  /*3d00*/  VOTE.ANY R50, PT, P4 ;  /* 0x0000000000327806 */ /* 0x000fe200020e0100 */
[----:B-1----:R1:W2:Y:S01]  /*3d10*/  SHFL.IDX PT, R43, R46, R45, 0x1f ;  /* 0x00001f2d2e2b7589 */ /* 0x0022a200000e0000 */
        /* <DEDUP_REMOVED lines=11> */
[----:B0-----:R-:W-:Y:S01]  /*3dd0*/  LOP3.LUT R49, R48, R31, RZ, 0xc0, !PT ;  /* 0x0000001f30317212 */ /* 0x001fe200078ec0ff */
[----:B------:R-:W-:-:S03]  /*3de0*/  IMAD.MOV.U32 R48, RZ, RZ, RZ ;  /* 0x000000ffff307224 */ /* 0x000fc600078e00ff */
[----:B------:R-:W0:Y:S01]  /*3df0*/  FLO.U32 R47, R49 ;  /* 0x00000031002f7300 */ /* 0x000e2200000e0000 */
[----:B------:R-:W-:-:S07]  /*3e00*/  LOP3.LUT R31, R2, R49, RZ, 0xc0, !PT ;  /* 0x00000031021f7212 */ /* 0x000fce00078ec0ff */
[----:B------:R-:W3:Y:S01]  /*3e10*/  POPC R31, R31 ;  /* 0x0000001f001f7309 */ /* 0x000ee20000000000 */
[----:B0-----:R-:W-:-:S13]  /*3e20*/  ISETP.NE.AND P0, PT, R4, R47, PT ;  /* 0x0000002f0400720c */ /* 0x001fda0003f05270 */
[----:B-123--:R-:W-:Y:S05]  /*3e30*/  @P0 BRA `(.L_x_48) ;  /* 0x0000000000040947 */ /* 0x00efea0003800000 */
[----:B------:R0:W1:Y:S02]  /*3e40*/  ATOMS.ADD R48, [R24], R31 ;  /* 0x0000001f1830738c */ /* 0x0000640000000000 */
.L_x_48:
[----:B------:R-:W-:Y:S05]  /*3e50*/  BSYNC.RECONVERGENT B0 ;  /* 0x0000000000007941 */ /* 0x000fea0003800200 */
.L_x_47:
[----:B------:R-:W-:Y:S01]  /*3e60*/  R2P PR, R42, 0x7f ;  /* 0x0000007f2a007804 */ /* 0x000fe20000000000 */
[----:B------:R-:W-:Y:S01]  /*3e70*/  BSSY.RECONVERGENT B0, `(.L_x_49) ;  /* 0x0000021000007945 */ /* 0x000fe20003800200 */
[----:B------:R-:W-:-:S11]  /*3e80*/  IMAD.MOV.U32 R46, RZ, RZ, RZ ;  /* 0x000000ffff2e7224 */ /* 0x000fd600078e00ff */
[----:B0-----:R-:W-:Y:S02]  /*3e90*/  VOTE.ANY R24, PT, P0 ;  /* 0x0000000000187806 */ /* 0x001fe400000e0100 */
        /* <DEDUP_REMOVED lines=29> */
[----:B------:R0:W1:Y:S02]  /*4070*/  ATOMS.ADD R46, [R23], R24 ;  /* 0x00000018172e738c */ /* 0x0000640000000000 */
.L_x_50:
[----:B------:R-:W-:Y:S05]  /*4080*/  BSYNC.RECONVERGENT B0 ;  /* 0x0000000000007941 */ /* 0x000fea0003800200 */
.L_x_49:
[----:B------:R-:W-:Y:S01]  /*4090*/  R2P PR, R41, 0x7f ;  /* 0x0000007f29007804 */ /* 0x000fe20000000000 */
[----:B------:R-:W-:-:S12]  /*40a0*/  BSSY.RECONVERGENT B0, `(.L_x_51) ;  /* 0x0000021000007945 */ /* 0x000fd80003800200 */
        /* <DEDUP_REMOVED lines=23> */
[----:B------:R-:W-:Y:S01]  /*4220*/  LOP3.LUT R49, R48, R23, RZ, 0xc0, !PT ;  /* 0x0000001730317212 */ /* 0x000fe200078ec0ff */
[----:B------:R-:W-:Y:S01]  /*4230*/  IMAD.MOV.U32 R48, RZ, RZ, RZ ;  /* 0x000000ffff307224 */ /* 0x000fe200078e00ff */
[----:B-1----:R0:W1:Y:S02]  /*4240*/  SHFL.IDX PT, R23, R46, R45, 0x1f ;  /* 0x00001f2d2e177589 */ /* 0x00206400000e0000 */
[----:B------:R-:W2:Y:S01]  /*4250*/  FLO.U32 R47, R49 ;  /* 0x00000031002f7300 */ /* 0x000ea200000e0000 */
[----:B------:R-:W-:-:S07]  /*4260*/  LOP3.LUT R41, R2, R49, RZ, 0xc0, !PT ;  /* 0x0000003102297212 */ /* 0x000fce00078ec0ff */
[----:B------:R-:W3:Y:S01]  /*4270*/  POPC R41, R41 ;  /* 0x0000002900297309 */ /* 0x000ee20000000000 */
[----:B--2---:R-:W-:-:S13]  /*4280*/  ISETP.NE.AND P0, PT, R4, R47, PT ;  /* 0x0000002f0400720c */ /* 0x004fda0003f05270 */
[----:B01-3--:R-:W-:Y:S05]  /*4290*/  @P0 BRA `(.L_x_52) ;  /* 0x0000000000040947 */ /* 0x00bfea0003800000 */
[----:B------:R0:W1:Y:S02]  /*42a0*/  ATOMS.ADD R48, [R22], R41 ;  /* 0x000000291630738c */ /* 0x0000640000000000 */
.L_x_52:
[----:B------:R-:W-:Y:S05]  /*42b0*/  BSYNC.RECONVERGENT B0 ;  /* 0x0000000000007941 */ /* 0x000fea0003800200 */
.L_x_51:
        /* <DEDUP_REMOVED lines=34> */
.L_x_54:
[----:B------:R-:W-:Y:S05]  /*44e0*/  BSYNC.RECONVERGENT B0 ;  /* 0x0000000000007941 */ /* 0x000fea0003800200 */
.L_x_53:
        /* <DEDUP_REMOVED lines=34> */
.L_x_56:
[----:B------:R-:W-:Y:S05]  /*4710*/  BSYNC.RECONVERGENT B0 ;  /* 0x0000000000007941 */ /* 0x000fea0003800200 */
.L_x_55:
        /* <DEDUP_REMOVED lines=34> */
.L_x_58:
[----:B------:R-:W-:Y:S05]  /*4940*/  BSYNC.RECONVERGENT B0 ;  /* 0x0000000000007941 */ /* 0x000fea0003800200 */
.L_x_57:
        /* <DEDUP_REMOVED lines=34> */
.L_x_60:
[----:B------:R-:W-:Y:S05]  /*4b70*/  BSYNC.RECONVERGENT B0 ;  /* 0x0000000000007941 */ /* 0x000fea0003800200 */
.L_x_59:
        /* <DEDUP_REMOVED lines=26> */
[----:B------:R-:W-:Y:S02]  /*4d20*/  LOP3.LUT R49, R45, R18, RZ, 0xc0, !PT ;  /* 0x000000122d317212 */ /* 0x000fe400078ec0ff */
[----:B-1----:R0:W1:Y:S02]  /*4d30*/  SHFL.IDX PT, R18, R48, R47, 0x1f ;  /* 0x00001f2f30127589 */ /* 0x00206400000e0000 */
[----:B------:R-:W2:Y:S01]  /*4d40*/  FLO.U32 R45, R49 ;  /* 0x00000031002d7300 */ /* 0x000ea200000e0000 */
[----:B------:R-:W-:-:S07]  /*4d50*/  LOP3.LUT R34, R2, R49, RZ, 0xc0, !PT ;  /* 0x0000003102227212 */ /* 0x000fce00078ec0ff */
[----:B------:R-:W3:Y:S01]  /*4d60*/  POPC R34, R34 ;  /* 0x0000002200227309 */ /* 0x000ee20000000000 */
[----:B--2---:R-:W-:-:S13]  /*4d70*/  ISETP.NE.AND P0, PT, R4, R45, PT ;  /* 0x0000002d0400720c */ /* 0x004fda0003f05270 */
[----:B01-3--:R-:W-:Y:S05]  /*4d80*/  @P0 BRA `(.L_x_62) ;  /* 0x0000000000040947 */ /* 0x00bfea0003800000 */
[----:B------:R0:W1:Y:S02]  /*4d90*/  ATOMS.ADD R46, [R17], R34 ;  /* 0x00000022112e738c */ /* 0x0000640000000000 */
.L_x_62:
[----:B------:R-:W-:Y:S05]  /*4da0*/  BSYNC.RECONVERGENT B0 ;  /* 0x0000000000007941 */ /* 0x000fea0003800200 */
.L_x_61:
        /* <DEDUP_REMOVED lines=28> */
[----:B------:R-:W0:Y:S01]  /*4f70*/  FLO.U32 R33, R47 ;  /* 0x0000002f00217300 */ /* 0x000e2200000e0000 */
[----:B------:R-:W-:-:S07]  /*4f80*/  LOP3.LUT R17, R2, R47, RZ, 0xc0, !PT ;  /* 0x0000002f02117212 */ /* 0x000fce00078ec0ff */
[----:B------:R-:W3:Y:S01]  /*4f90*/  POPC R17, R17 ;  /* 0x0000001100117309 */ /* 0x000ee20000000000 */
[----:B0-----:R-:W-:-:S13]  /*4fa0*/  ISETP.NE.AND P0, PT, R4, R33, PT ;  /* 0x000000210400720c */ /* 0x001fda0003f05270 */
[----:B-123--:R-:W-:Y:S05]  /*4fb0*/  @P0 BRA `(.L_x_64) ;  /* 0x0000000000040947 */ /* 0x00efea0003800000 */
[----:B------:R0:W1:Y:S02]  /*4fc0*/  ATOMS.ADD R48, [R16], R17 ;  /* 0x000000111030738c */ /* 0x0000640000000000 */
.L_x_64:
[----:B------:R-:W-:Y:S05]  /*4fd0*/  BSYNC.RECONVERGENT B0 ;  /* 0x0000000000007941 */ /* 0x000fea0003800200 */
.L_x_63:
[----:B------:R-:W-:Y:S01]  /*4fe0*/  R2P PR, R32, 0x7f ;  /* 0x0000007f20007804 */ /* 0x000fe20000000000 */
[----:B-1----:R1:W2:Y:S01]  /*4ff0*/  SHFL.IDX PT, R48, R48, R33, 0x1f ;  /* 0x00001f2130307589 */ /* 0x0022a200000e0000 */
[----:B------:R-:W-:Y:S01]  /*5000*/  BSSY.RECONVERGENT B0, `(.L_x_65) ;  /* 0x0000021000007945 */ /* 0x000fe20003800200 */
[----:B------:R-:W-:Y:S02]  /*5010*/  IMAD.IADD R8, R5, 0x1, R8 ;  /* 0x0000000105087824 */ /* 0x000fe400078e0208 */
[----:B------:R-:W-:-:S08]  /*5020*/  IMAD.MOV.U32 R5, RZ, RZ, RZ ;  /* 0x000000ffff057224 */ /* 0x000fd000078e00ff */
        /* <DEDUP_REMOVED lines=30> */
.L_x_66:
[----:B------:R-:W-:Y:S05]  /*5210*/  BSYNC.RECONVERGENT B0 ;  /* 0x0000000000007941 */ /* 0x000fea0003800200 */
.L_x_65:
[----:B------:R-:W2:Y:S01]  /*5220*/  LDL.LU R4, [R1+0x8] ;  /* 0x0000080001047983 */ /* 0x000ea20000300800 */
[----:B------:R-:W-:Y:S01]  /*5230*/  IMAD.IADD R6, R6, 0x1, R7 ;  /* 0x0000000106067824 */ /* 0x000fe200078e0207 */
[----:B------:R-:W-:Y:S01]  /*5240*/  BSSY B1, `(.L_x_67) ;  /* 0x000006c000017945 */ /* 0x000fe20003800000 */
[----:B------:R-:W-:Y:S01]  /*5250*/  IMAD.IADD R10, R10, 0x1, R11 ;  /* 0x000000010a0a7824 */ /* 0x000fe200078e020b */
[----:B-1----:R-:W0:Y:S01]  /*5260*/  SHFL.IDX PT, R5, R5, R16, 0x1f ;  /* 0x00001f1005057589 */ /* 0x002e2200000e0000 */
[----:B------:R-:W-:Y:S02]  /*5270*/  IMAD.IADD R14, R9, 0x1, R14 ;  /* 0x00000001090e7824 */ /* 0x000fe400078e020e */
[--C-:B------:R-:W-:Y:S01]  /*5280*/  IMAD R8, R8, 0x4, R73.reuse ;  /* 0x0000000408087824 */ /* 0x100fe200078e0249 */
[----:B------:R-:W-:Y:S01]  /*5290*/  BAR.SYNC.DEFER_BLOCKING 0x0 ;  /* 0x0000000000007b1d */ /* 0x000fe20000010000 */
[----:B------:R-:W-:Y:S02]  /*52a0*/  IMAD.IADD R28, R13, 0x1, R28 ;  /* 0x000000010d1c7824 */ /* 0x000fe400078e021c */
[----:B------:R-:W-:-:S02]  /*52b0*/  IMAD R7, R6, 0x4, R73 ;  /* 0x0000000406077824 */ /* 0x000fc400078e0249 */
[----:B------:R-:W-:Y:S02]  /*52c0*/  IMAD.IADD R26, R26, 0x1, R29 ;  /* 0x000000011a1a7824 */ /* 0x000fe400078e021d */
[--C-:B------:R-:W-:Y:S02]  /*52d0*/  IMAD R10, R10, 0x4, R73.reuse ;  /* 0x000000040a0a7824 */ /* 0x100fe400078e0249 */
[----:B------:R-:W-:Y:S02]  /*52e0*/  IMAD.IADD R44, R25, 0x1, R44 ;  /* 0x00000001192c7824 */ /* 0x000fe400078e022c */
[----:B------:R-:W-:Y:S02]  /*52f0*/  IMAD R9, R14, 0x4, R73 ;  /* 0x000000040e097824 */ /* 0x000fe400078e0249 */
[----:B------:R-:W-:Y:S02]  /*5300*/  IMAD.IADD R42, R31, 0x1, R42 ;  /* 0x000000011f2a7824 */ /* 0x000fe400078e022a */
[----:B------:R-:W-:-:S02]  /*5310*/  IMAD.IADD R24, R24, 0x1, R23 ;  /* 0x0000000118187824 */ /* 0x000fc400078e0217 */
[----:B------:R-:W-:Y:S02]  /*5320*/  IMAD R6, R26, 0x4, R73 ;  /* 0x000000041a067824 */ /* 0x000fe400078e0249 */
[----:B------:R-:W-:Y:S02]  /*5330*/  IMAD.IADD R40, R41, 0x1, R40 ;  /* 0x0000000129287824 */ /* 0x000fe400078e0228 */
[----:B0-----:R-:W-:Y:S02]  /*5340*/  IMAD.IADD R2, R2, 0x1, R5 ;  /* 0x0000000102027824 */ /* 0x001fe400078e0205 */
[--C-:B------:R-:W-:Y:S01]  /*5350*/  IMAD R5, R28, 0x4, R73.reuse ;  /* 0x000000041c057824 */ /* 0x100fe200078e0249 */
[----:B------:R0:W-:Y:S01]  /*5360*/  STS [R8+-0x4], R71 ;  /* 0xfffffc4708007388 */ /* 0x0001e20000000800 */
[----:B------:R-:W-:Y:S02]  /*5370*/  IMAD R11, R44, 0x4, R73 ;  /* 0x000000042c0b7824 */ /* 0x000fe400078e0249 */
[----:B------:R-:W-:Y:S01]  /*5380*/  IMAD.IADD R22, R22, 0x1, R37 ;  /* 0x0000000116167824 */ /* 0x000fe200078e0225 */
[----:B------:R1:W-:Y:S01]  /*5390*/  STS [R7+-0x4], R70 ;  /* 0xfffffc4607007388 */ /* 0x0003e20000000800 */
[----:B------:R-:W-:-:S02]  /*53a0*/  IMAD.IADD R36, R21, 0x1, R36 ;  /* 0x0000000115247824 */ /* 0x000fc400078e0224 */
[----:B------:R-:W-:Y:S01]  /*53b0*/  IMAD.IADD R20, R20, 0x1, R35 ;  /* 0x0000000114147824 */ /* 0x000fe200078e0223 */
[----:B------:R3:W-:Y:S01]  /*53c0*/  STS [R10+-0x4], R69 ;  /* 0xfffffc450a007388 */ /* 0x0007e20000000800 */
[----:B------:R-:W-:Y:S02]  /*53d0*/  IMAD.IADD R18, R19, 0x1, R18 ;  /* 0x0000000113127824 */ /* 0x000fe400078e0212 */
[----:B0-----:R-:W-:Y:S01]  /*53e0*/  IMAD R8, R24, 0x4, R73 ;  /* 0x0000000418087824 */ /* 0x001fe200078e0249 */
[----:B------:R0:W-:Y:S01]  /*53f0*/  STS [R9+-0x4], R68 ;  /* 0xfffffc4409007388 */ /* 0x0001e20000000800 */
[----:B------:R-:W-:Y:S02]  /*5400*/  IMAD.IADD R34, R34, 0x1, R45 ;  /* 0x0000000122227824 */ /* 0x000fe400078e022d */
[----:B-1----:R-:W-:Y:S02]  /*5410*/  IMAD R7, R42, 0x4, R73 ;  /* 0x000000042a077824 */ /* 0x002fe400078e0249 */
[----:B------:R-:W-:-:S02]  /*5420*/  IMAD.IADD R48, R17, 0x1, R48 ;  /* 0x0000000111307824 */ /* 0x000fc400078e0230 */
[--C-:B---3--:R-:W-:Y:S02]  /*5430*/  IMAD R10, R22, 0x4, R73.reuse ;  /* 0x00000004160a7824 */ /* 0x108fe400078e0249 */
[--C-:B------:R-:W-:Y:S02]  /*5440*/  IMAD R13, R36, 0x4, R73.reuse ;  /* 0x00000004240d7824 */ /* 0x100fe400078e0249 */
[--C-:B0-----:R-:W-:Y:S02]  /*5450*/  IMAD R9, R40, 0x4, R73.reuse ;  /* 0x0000000428097824 */ /* 0x101fe400078e0249 */
[----:B------:R-:W-:Y:S01]  /*5460*/  IMAD R2, R2, 0x4, R73 ;  /* 0x0000000402027824 */ /* 0x000fe200078e0249 */
[----:B--2---:R-:W-:Y:S01]  /*5470*/  ISETP.NE.AND P0, PT, R4, RZ, PT ;  /* 0x000000ff0400720c */ /* 0x004fe20003f05270 */
[----:B------:R-:W-:Y:S02]  /*5480*/  IMAD.IADD R4, R12, 0x1, R27 ;  /* 0x000000010c047824 */ /* 0x000fe400078e021b */
[----:B------:R-:W-:-:S02]  /*5490*/  IMAD.IADD R12, R30, 0x1, R43 ;  /* 0x000000011e0c7824 */ /* 0x000fc400078e022b */
[--C-:B------:R-:W-:Y:S02]  /*54a0*/  IMAD R4, R4, 0x4, R73.reuse ;  /* 0x0000000404047824 */ /* 0x100fe400078e0249 */
[----:B------:R-:W-:-:S03]  /*54b0*/  IMAD R12, R12, 0x4, R73 ;  /* 0x000000040c0c7824 */ /* 0x000fc600078e0249 */
[----:B------:R0:W-:Y:S04]  /*54c0*/  STS [R4+-0x4], R67 ;  /* 0xfffffc4304007388 */ /* 0x0001e80000000800 */
[----:B------:R1:W-:Y:S04]  /*54d0*/  STS [R5+-0x4], R66 ;  /* 0xfffffc4205007388 */ /* 0x0003e80000000800 */
[----:B------:R2:W-:Y:S01]  /*54e0*/  STS [R6+-0x4], R65 ;  /* 0xfffffc4106007388 */ /* 0x0005e20000000800 */
[----:B0-----:R-:W-:-:S03]  /*54f0*/  IMAD R4, R20, 0x4, R73 ;  /* 0x0000000414047824 */ /* 0x001fc600078e0249 */
[----:B------:R0:W-:Y:S01]  /*5500*/  STS [R11+-0x4], R64 ;  /* 0xfffffc400b007388 */ /* 0x0001e20000000800 */
[----:B-1----:R-:W-:-:S03]  /*5510*/  IMAD R5, R18, 0x4, R73 ;  /* 0x0000000412057824 */ /* 0x002fc600078e0249 */
[----:B------:R-:W-:Y:S01]  /*5520*/  STS [R12+-0x4], R63 ;  /* 0xfffffc3f0c007388 */ /* 0x000fe20000000800 */
[----:B--2---:R-:W-:-:S03]  /*5530*/  IMAD R6, R34, 0x4, R73 ;  /* 0x0000000422067824 */ /* 0x004fc600078e0249 */
[----:B------:R-:W-:Y:S01]  /*5540*/  STS [R7+-0x4], R62 ;  /* 0xfffffc3e07007388 */ /* 0x000fe20000000800 */
[----:B0-----:R-:W-:-:S03]  /*5550*/  IMAD R11, R48, 0x4, R73 ;  /* 0x00000004300b7824 */ /* 0x001fc600078e0249 */
[----:B------:R-:W-:Y:S04]  /*5560*/  STS [R8+-0x4], R61 ;  /* 0xfffffc3d08007388 */ /* 0x000fe80000000800 */
[----:B------:R-:W-:Y:S04]  /*5570*/  STS [R9+-0x4], R60 ;  /* 0xfffffc3c09007388 */ /* 0x000fe80000000800 */
[----:B------:R-:W-:Y:S04]  /*5580*/  STS [R10+-0x4], R59 ;  /* 0xfffffc3b0a007388 */ /* 0x000fe80000000800 */
[----:B------:R0:W-:Y:S04]  /*5590*/  STS [R13+-0x4], R58 ;  /* 0xfffffc3a0d007388 */ /* 0x0001e80000000800 */
[----:B------:R1:W-:Y:S04]  /*55a0*/  STS [R4+-0x4], R57 ;  /* 0xfffffc3904007388 */ /* 0x0003e80000000800 */
[----:B------:R1:W-:Y:S01]  /*55b0*/  STS [R5+-0x4], R56 ;  /* 0xfffffc3805007388 */ /* 0x0003e20000000800 */
[----:B0-----:R-:W-:-:S03]  /*55c0*/  IMAD R13, R39, 0x8, R73 ;  /* 0x00000008270d7824 */ /* 0x001fc600078e0249 */
[----:B------:R1:W-:Y:S04]  /*55d0*/  STS [R6+-0x4], R55 ;  /* 0xfffffc3706007388 */ /* 0x0003e80000000800 */
[----:B------:R1:W-:Y:S04]  /*55e0*/  STS [R11+-0x4], R54 ;  /* 0xfffffc360b007388 */ /* 0x0003e80000000800 */
[----:B------:R1:W-:Y:S01]  /*55f0*/  STS [R2+-0x4], R53 ;  /* 0xfffffc3502007388 */ /* 0x0003e20000000800 */
[----:B------:R-:W-:Y:S05]  /*5600*/  @P0 BRA `(.L_x_68) ;  /* 0x0000000000bc0947 */ /* 0x000fea0003800000 */
[----:B------:R-:W1:Y:S02]  /*5610*/  LDCU.64 UR8, c[0x0][0x398] ;  /* 0x00007300ff0877ac */ /* 0x000e640008000a00 */
[----:B-1----:R-:W-:-:S04]  /*5620*/  LEA R6, P0, R39, UR8, 0x3 ;  /* 0x0000000827067c11 */ /* 0x002fc8000f8018ff */
[----:B------:R-:W-:-:S05]  /*5630*/  LEA.HI.X R7, R39, UR9, RZ, 0x3, P0 ;  /* 0x0000000927077c11 */ /* 0x000fca00080f1cff */
[----:B------:R-:W2:Y:S01]  /*5640*/  LDG.E.64 R4, desc[UR6][R6.64] ;  /* 0x0000000606047981 */ /* 0x000ea2000c1e1b00 */
[----:B------:R-:W-:Y:S02]  /*5650*/  SHF.R.S32.HI R9, RZ, 0x1f, R3 ;  /* 0x0000001fff097819 */ /* 0x000fe40000011403 */
[----:B--2---:R-:W-:-:S05]  /*5660*/  IADD3 R4, P0, PT, -R3, R4, RZ ;  /* 0x0000000403047210 */ /* 0x004fca0007f1e1ff */
[----:B------:R-:W-:Y:S01]  /*5670*/  IMAD.X R5, R5, 0x1, ~R9, P0 ;  /* 0x0000000105057824 */ /* 0x000fe200000e0e09 */
[----:B------:R-:W-:Y:S01]  /*5680*/  ISETP.GE.AND P0, PT, R72, 0x1, PT ;  /* 0x000000014800780c */ /* 0x000fe20003f06270 */
[----:B------:R-:W-:-:S03]  /*5690*/  IMAD.MOV.U32 R9, RZ, RZ, R52 ;  /* 0x000000ffff097224 */ /* 0x000fc600078e0034 */
[----:B------:R0:W-:Y:S09]  /*56a0*/  STS.64 [R13+0x7200], R4 ;  /* 0x007200040d007388 */ /* 0x0001f20000000a00 */
[----:B------:R-:W-:Y:S05]  /*56b0*/  @!P0 BRA `(.L_x_69) ;  /* 0x00000000006c8947 */ /* 0x000fea0003800000 */
[----:B------:R-:W-:Y:S01]  /*56c0*/  BSSY B0, `(.L_x_70) ;  /* 0x0000019000007945 */ /* 0x000fe20003800000 */
[----:B------:R-:W-:Y:S02]  /*56d0*/  IMAD.MOV.U32 R2, RZ, RZ, -0x1 ;  /* 0xffffffffff027424 */ /* 0x000fe400078e00ff */
[----:B------:R-:W-:Y:S02]  /*56e0*/  IMAD.MOV.U32 R6, RZ, RZ, R72 ;  /* 0x000000ffff067224 */ /* 0x000fe400078e0048 */
[----:B------:R-:W-:-:S07]  /*56f0*/  IMAD.MOV.U32 R9, RZ, RZ, R52 ;  /* 0x000000ffff097224 */ /* 0x000fce00078e0034 */
.L_x_74:
[----:B0-----:R-:W0:Y:S01]  /*5700*/  LDC.64 R4, c[0x0][0x380] ;  /* 0x0000e000ff047b82 */ /* 0x001e220000000a00 */
[----:B------:R-:W-:Y:S01]  /*5710*/  VIADD R11, R6, 0xffffffff ;  /* 0xffffffff060b7836 */ /* 0x000fe20000000000 */
[----:B------:R-:W-:Y:S03]  /*5720*/  BSSY B2, `(.L_x_71) ;  /* 0x0000008000027945 */ /* 0x000fe60003800000 */
[----:B------:R-:W-:-:S04]  /*5730*/  IMAD R7, R11, 0x100, R39 ;  /* 0x000001000b077824 */ /* 0x000fc800078e0227 */
[----:B0-----:R-:W-:-:S07]  /*5740*/  IMAD.WIDE R4, R7, 0x4, R4 ;  /* 0x0000000407047825 */ /* 0x001fce00078e0204 */
.L_x_72:
[----:B------:R-:W-:Y:S05]  /*5750*/  YIELD ;  /* 0x0000000000007946 */ /* 0x000fea0003800000 */
[----:B------:R0:W-:Y:S06]  /*5760*/  MEMBAR.SC.CTA ;  /* 0x0000000000007992 */ /* 0x0001ec0000000000 */
[----:B0-----:R-:W2:Y:S02]  /*5770*/  LDG.E.STRONG.SYS R7, desc[UR6][R4.64] ;  /* 0x0000000604077981 */ /* 0x001ea4000c1f5900 */
[----:B--2---:R-:W-:-:S13]  /*5780*/  ISETP.NE.AND P0, PT, R7, RZ, PT ;  /* 0x000000ff0700720c */ /* 0x004fda0003f05270 */
[----:B------:R-:W-:Y:S05]  /*5790*/  @!P0 BRA `(.L_x_72) ;  /* 0xfffffffc00ec8947 */ /* 0x000fea000383ffff */
[----:B------:R-:W-:Y:S05]  /*57a0*/  BSYNC B2 ;  /* 0x0000000000027941 */ /* 0x000fea0003800000 */
.L_x_71:
[----:B------:R-:W-:Y:S01]  /*57b0*/  BSSY.RECONVERGENT B2, `(.L_x_73) ;  /* 0x0000006000027945 */ /* 0x000fe20003800200 */
[C---:B------:R-:W-:Y:S02]  /*57c0*/  ISETP.GT.AND P0, PT, R7.reuse, -0x1, PT ;  /* 0xffffffff0700780c */ /* 0x040fe40003f04270 */
[----:B------:R-:W-:Y:S01]  /*57d0*/  LOP3.LUT R4, R7, 0x3fffffff, RZ, 0xc0, !PT ;  /* 0x3fffffff07047812 */ /* 0x000fe200078ec0ff */
[----:B------:R-:W-:Y:S05]  /*57e0*/  WARPSYNC.EXCLUSIVE R2 ;  /* 0x0000000002007348 */ /* 0x000fea0003a00000 */
[----:B------:R-:W-:-:S05]  /*57f0*/  IMAD.IADD R9, R4, 0x1, R9 ;  /* 0x0000000104097824 */ /* 0x000fca00078e0209 */
[----:B------:R-:W-:-:S07]  /*5800*/  VOTE.ANY R2, PT, P0 ;  /* 0x0000000000027806 */ /* 0x000fce00000e0100 */
[----:B------:R-:W-:Y:S05]  /*5810*/  BSYNC.RECONVERGENT B2 ;  /* 0x0000000000027941 */ /* 0x000fea0003800200 */
.L_x_73:
[----:B------:R-:W-:Y:S01]  /*5820*/  ISETP.GT.U32.AND P1, PT, R6, 0x1, PT ;  /* 0x000000010600780c */ /* 0x000fe20003f24070 */
[----:B------:R-:W-:-:S12]  /*5830*/  IMAD.MOV.U32 R6, RZ, RZ, R11 ;  /* 0x000000ffff067224 */ /* 0x000fd800078e000b */
[----:B------:R-:W-:Y:S05]  /*5840*/  @P0 BRA P1, `(.L_x_74) ;  /* 0xfffffffc00ac0947 */ /* 0x000fea000083ffff */
[----:B------:R-:W-:Y:S05]  /*5850*/  BSYNC B0 ;  /* 0x0000000000007941 */ /* 0x000fea0003800000 */
.L_x_70:
[----:B------:R1:W2:Y:S02]  /*5860*/  LDS.64 R4, [R13+0x7200] ;  /* 0x007200000d047984 */ /* 0x0002a40000000a00 */
.L_x_69:
        /* <DEDUP_REMOVED lines=9> */
.L_x_68:
[----:B------:R-:W-:Y:S05]  /*5900*/  BSYNC B1 ;  /* 0x0000000000017941 */ /* 0x000fea0003800000 */
.L_x_67:
[----:B0-----:R-:W0:Y:S01]  /*5910*/  LDC.64 R8, c[0x0][0x390] ;  /* 0x0000e400ff087b82 */ /* 0x001e220000000a00 */
[----:B-1----:R-:W-:-:S04]  /*5920*/  IMAD.MOV.U32 R5, RZ, RZ, 0x1c80 ;  /* 0x00001c80ff057424 */ /* 0x002fc800078e00ff */
[----:B------:R-:W-:-:S03]  /*5930*/  IMAD R5, R72, R5, 0x1c80 ;  /* 0x00001c8048057424 */ /* 0x000fc600078e0205 */
[----:B------:R-:W1:Y:S01]  /*5940*/  LDC R6, c[0x0][0x3c0] ;  /* 0x0000f000ff067b82 */ /* 0x000e620000000800 */
[----:B0-----:R-:W-:Y:S02]  /*5950*/  ISETP.EQ.U32.AND P1, PT, R8, RZ, PT ;  /* 0x000000ff0800720c */ /* 0x001fe40003f22070 */
[CC--:B-1----:R-:W-:Y:S02]  /*5960*/  ISETP.GE.AND P0, PT, R5.reuse, R6.reuse, PT ;  /* 0x000000060500720c */ /* 0x0c2fe40003f06270 */
[----:B------:R-:W-:Y:S02]  /*5970*/  ISETP.GT.AND P3, PT, R5, R6, PT ;  /* 0x000000060500720c */ /* 0x000fe40003f64270 */
[----:B------:R-:W-:-:S04]  /*5980*/  ISETP.EQ.OR.EX P0, PT, R9, RZ, !P0, P1 ;  /* 0x000000ff0900720c */ /* 0x000fc80004702710 */
[----:B------:R-:W-:-:S13]  /*5990*/  ISETP.GT.U32.OR P0, PT, R39, 0xff, P0 ;  /* 0x000000ff2700780c */ /* 0x000fda0000704470 */
[----:B------:R-:W-:Y:S05]  /*59a0*/  @P0 BRA `(.L_x_75) ;  /* 0x0000000000200947 */ /* 0x000fea0003800000 */
[----:B------:R-:W0:Y:S01]  /*59b0*/  LDS.64 R4, [R13+0x7200] ;  /* 0x007200000d047984 */ /* 0x000e220000000a00 */
[--C-:B------:R-:W-:Y:S02]  /*59c0*/  SHF.R.S32.HI R7, RZ, 0x1f, R52.reuse ;  /* 0x0000001fff077819 */ /* 0x100fe40000011434 */
[C---:B------:R-:W-:Y:S02]  /*59d0*/  LEA R2, P2, R39.reuse, R8, 0x3 ;  /* 0x0000000827027211 */ /* 0x040fe400078418ff */
[----:B0-----:R-:W-:Y:S02]  /*59e0*/  IADD3 R52, P0, P1, R4, R3, R52 ;  /* 0x0000000304347210 */ /* 0x001fe4000791e034 */
[----:B------:R-:W-:Y:S02]  /*59f0*/  SHF.R.S32.HI R4, RZ, 0x1f, R3 ;  /* 0x0000001fff047819 */ /* 0x000fe40000011403 */
[----:B------:R-:W-:Y:S02]  /*5a00*/  LEA.HI.X R3, R39, R9, RZ, 0x3, P2 ;  /* 0x0000000927037211 */ /* 0x000fe400010f1cff */
[----:B------:R-:W-:-:S05]  /*5a10*/  IADD3.X R53, PT, PT, R5, R4, R7, P0, P1 ;  /* 0x0000000405357210 */ /* 0x000fca00007e2407 */
[----:B------:R0:W-:Y:S02]  /*5a20*/  STG.E.64 desc[UR6][R2.64], R52 ;  /* 0x0000003402007986 */ /* 0x0001e4000c101b06 */
.L_x_75:
[----:B------:R-:W-:Y:S05]  /*5a30*/  WARPSYNC.ALL ;  /* 0x0000000000007948 */ /* 0x000fea0003800000 */
[----:B------:R-:W-:Y:S06]  /*5a40*/  BAR.SYNC.DEFER_BLOCKING 0x0 ;  /* 0x0000000000007b1d */ /* 0x000fec0000010000 */
[----:B------:R-:W-:Y:S05]  /*5a50*/  @P3 BRA `(.L_x_76) ;  /* 0x0000000c00503947 */ /* 0x000fea0003800000 */
[----:B------:R-:W0:Y:S01]  /*5a60*/  LDS R9, [R0] ;  /* 0x0000000000097984 */ /* 0x000e220000000800 */
[----:B------:R-:W0:Y:S01]  /*5a70*/  LDCU UR5, c[0x0][0x3c4] ;  /* 0x00007880ff0577ac */ /* 0x000e220008000800 */
[----:B------:R-:W1:Y:S01]  /*5a80*/  LDCU.64 UR8, c[0x0][0x3a0] ;  /* 0x00007400ff0877ac */ /* 0x000e620008000a00 */
[----:B0-----:R-:W-:-:S04]  /*5a90*/  SHF.R.U32.HI R2, RZ, UR5, R9 ;  /* 0x00000005ff027c19 */ /* 0x001fc80008011609 */
[----:B------:R-:W-:-:S05]  /*5aa0*/  LOP3.LUT R2, R2, UR4, RZ, 0x30, !PT ;  /* 0x0000000402027c12 */ /* 0x000fca000f8e30ff */
[----:B------:R-:W-:-:S06]  /*5ab0*/  IMAD R3, R2, 0x8, R73 ;  /* 0x0000000802037824 */ /* 0x000fcc00078e0249 */
[----:B------:R-:W0:Y:S02]  /*5ac0*/  LDS.64 R2, [R3+0x7200] ;  /* 0x0072000003027984 */ /* 0x000e240000000a00 */
[----:B0-----:R-:W-:-:S05]  /*5ad0*/  IADD3 R2, P0, PT, R2, R39, RZ ;  /* 0x0000002702027210 */ /* 0x001fca0007f1e0ff */
[----:B------:R-:W-:Y:S01]  /*5ae0*/  IMAD.X R5, RZ, RZ, R3, P0 ;  /* 0x000000ffff057224 */ /* 0x000fe200000e0603 */
[----:B-1----:R-:W-:-:S04]  /*5af0*/  LEA R4, P0, R2, UR8, 0x2 ;  /* 0x0000000802047c11 */ /* 0x002fc8000f8010ff */
[----:B------:R-:W-:-:S05]  /*5b00*/  LEA.HI.X R5, R2, UR9, R5, 0x2, P0 ;  /* 0x0000000902057c11 */ /* 0x000fca00080f1405 */
[----:B------:R-:W-:Y:S01]  /*5b10*/  STG.E desc[UR6][R4.64], R9 ;  /* 0x0000000904007986 */ /* 0x000fe2000c101906 */
[----:B------:R-:W-:-:S03]  /*5b20*/  NOP ;  /* 0x0000000000007918 */ /* 0x000fc60000000000 */
[----:B------:R-:W0:Y:S02]  /*5b30*/  LDS R11, [R0+0x600] ;  /* 0x00060000000b7984 */ /* 0x000e240000000800 */
[----:B0-----:R-:W-:-:S04]  /*5b40*/  SHF.R.U32.HI R2, RZ, UR5, R11 ;  /* 0x00000005ff027c19 */ /* 0x001fc8000801160b */
[----:B------:R-:W-:-:S05]  /*5b50*/  LOP3.LUT R2, R2, UR4, RZ, 0x30, !PT ;  /* 0x0000000402027c12 */ /* 0x000fca000f8e30ff */
[----:B------:R-:W-:-:S06]  /*5b60*/  IMAD R3, R2, 0x8, R73 ;  /* 0x0000000802037824 */ /* 0x000fcc00078e0249 */
[----:B------:R-:W0:Y:S02]  /*5b70*/  LDS.64 R2, [R3+0x7200] ;  /* 0x0072000003027984 */ /* 0x000e240000000a00 */
[----:B0-----:R-:W-:-:S05]  /*5b80*/  IADD3 R2, P0, PT, R2, R39, RZ ;  /* 0x0000002702027210 */ /* 0x001fca0007f1e0ff */
[----:B------:R-:W-:Y:S01]  /*5b90*/  IMAD.X R7, RZ, RZ, R3, P0 ;  /* 0x000000ffff077224 */ /* 0x000fe200000e0603 */
[----:B------:R-:W-:-:S04]  /*5ba0*/  LEA R6, P0, R2, UR8, 0x2 ;  /* 0x0000000802067c11 */ /* 0x000fc8000f8010ff */
[----:B------:R-:W-:-:S05]  /*5bb0*/  LEA.HI.X R7, R2, UR9, R7, 0x2, P0 ;  /* 0x0000000902077c11 */ /* 0x000fca00080f1407 */
[----:B------:R-:W-:Y:S01]  /*5bc0*/  STG.E desc[UR6][R6.64+0x600], R11 ;  /* 0x0006000b06007986 */ /* 0x000fe2000c101906 */
[----:B------:R-:W-:-:S03]  /*5bd0*/  NOP ;  /* 0x0000000000007918 */ /* 0x000fc60000000000 */
[----:B------:R-:W0:Y:S02]  /*5be0*/  LDS R9, [R0+0xc00] ;  /* 0x000c000000097984 */ /* 0x000e240000000800 */
[----:B0-----:R-:W-:-:S04]  /*5bf0*/  SHF.R.U32.HI R2, RZ, UR5, R9 ;  /* 0x00000005ff027c19 */ /* 0x001fc80008011609 */
[----:B------:R-:W-:-:S05]  /*5c00*/  LOP3.LUT R2, R2, UR4, RZ, 0x30, !PT ;  /* 0x0000000402027c12 */ /* 0x000fca000f8e30ff */
[----:B------:R-:W-:-:S05]  /*5c10*/  IMAD R8, R2, 0x8, R73 ;  /* 0x0000000802087824 */ /* 0x000fca00078e0249 */
        /* <DEDUP_REMOVED lines=182> */
[----:B------:R-:W-:Y:S01]  /*6780*/  NOP ;  /* 0x0000000000007918 */ /* 0x000fe20000000000 */
[----:B------:R-:W-:Y:S05]  /*6790*/  EXIT ;  /* 0x000000000000794d */ /* 0x000fea0003800000 */
.L_x_76:
[----:B0-----:R-:W-:Y:S01]  /*67a0*/  IMAD R3, R72, -0x1c80, R6 ;  /* 0xffffe38048037824 */ /* 0x001fe200078e0206 */
[----:B------:R-:W-:Y:S01]  /*67b0*/  BSSY.RECONVERGENT B0, `(.L_x_77) ;  /* 0x000001c000007945 */ /* 0x000fe20003800200 */
[C---:B------:R-:W-:Y:S02]  /*67c0*/  VIADD R6, R39.reuse, 0x480 ;  /* 0x0000048027067836 */ /* 0x040fe40000000000 */
[C---:B------:R-:W-:Y:S01]  /*67d0*/  VIADD R2, R39.reuse, 0x180 ;  /* 0x0000018027027836 */ /* 0x040fe20000000000 */
[CC--:B------:R-:W-:Y:S01]  /*67e0*/  ISETP.GE.AND P1, PT, R39.reuse, R3.reuse, PT ;  /* 0x000000032700720c */ /* 0x0c0fe20003f26270 */
[C---:B------:R-:W-:Y:S01]  /*67f0*/  VIADD R4, R39.reuse, 0x300 ;  /* 0x0000030027047836 */ /* 0x040fe20000000000 */
[-C--:B------:R-:W-:Y:S01]  /*6800*/  ISETP.GE.AND P4, PT, R6, R3.reuse, PT ;  /* 0x000000030600720c */ /* 0x080fe20003f86270 */
[C---:B------:R-:W-:Y:S01]  /*6810*/  VIADD R6, R39.reuse, 0x900 ;  /* 0x0000090027067836 */ /* 0x040fe20000000000 */
[-C--:B------:R-:W-:Y:S01]  /*6820*/  ISETP.GE.AND P2, PT, R2, R3.reuse, PT ;  /* 0x000000030200720c */ /* 0x080fe20003f46270 */
[C---:B------:R-:W-:Y:S01]  /*6830*/  VIADD R2, R39.reuse, 0x600 ;  /* 0x0000060027027836 */ /* 0x040fe20000000000 */
[-C--:B------:R-:W-:Y:S01]  /*6840*/  ISETP.GE.AND P3, PT, R4, R3.reuse, PT ;  /* 0x000000030400720c */ /* 0x080fe20003f66270 */
[C---:B------:R-:W-:Y:S01]  /*6850*/  VIADD R4, R39.reuse, 0x780 ;  /* 0x0000078027047836 */ /* 0x040fe20000000000 */
[-C--:B------:R-:W-:Y:S01]  /*6860*/  ISETP.GE.AND P0, PT, R6, R3.reuse, PT ;  /* 0x000000030600720c */ /* 0x080fe20003f06270 */
[----:B------:R-:W-:Y:S01]  /*6870*/  VIADD R6, R39, 0xa80 ;  /* 0x00000a8027067836 */ /* 0x000fe20000000000 */
[----:B------:R-:W-:-:S02]  /*6880*/  ISETP.GE.AND P5, PT, R2, R3, PT ;  /* 0x000000030200720c */ /* 0x000fc40003fa6270 */
[----:B------:R-:W-:Y:S01]  /*6890*/  ISETP.GE.AND P6, PT, R4, R3, PT ;  /* 0x000000030400720c */ /* 0x000fe20003fc6270 */
[----:B------:R-:W-:-:S12]  /*68a0*/  @P1 BRA `(.L_x_78) ;  /* 0x0000000000301947 */ /* 0x000fd80003800000 */
[----:B------:R-:W0:Y:S01]  /*68b0*/  LDS R7, [R0] ;  /* 0x0000000000077984 */ /* 0x000e220000000800 */
[----:B------:R-:W0:Y:S01]  /*68c0*/  LDCU UR5, c[0x0][0x3c4] ;  /* 0x00007880ff0577ac */ /* 0x000e220008000800 */
[----:B------:R-:W1:Y:S01]  /*68d0*/  LDCU.64 UR8, c[0x0][0x3a0] ;  /* 0x00007400ff0877ac */ /* 0x000e620008000a00 */
[----:B0-----:R-:W-:-:S04]  /*68e0*/  SHF.R.U32.HI R2, RZ, UR5, R7 ;  /* 0x00000005ff027c19 */ /* 0x001fc80008011607 */
[----:B------:R-:W-:-:S05]  /*68f0*/  LOP3.LUT R2, R2, UR4, RZ, 0x30, !PT ;  /* 0x0000000402027c12 */ /* 0x000fca000f8e30ff */
[----:B------:R-:W-:-:S05]  /*6900*/  IMAD R2, R2, 0x8, R73 ;  /* 0x0000000802027824 */ /* 0x000fca00078e0249 */
[----:B------:R-:W0:Y:S02]  /*6910*/  LDS.64 R4, [R2+0x7200] ;  /* 0x0072000002047984 */ /* 0x000e240000000a00 */
[----:B0-----:R-:W-:-:S05]  /*6920*/  IADD3 R8, P1, PT, R4, R39, RZ ;  /* 0x0000002704087210 */ /* 0x001fca0007f3e0ff */
[----:B------:R-:W-:Y:S01]  /*6930*/  IMAD.X R5, RZ, RZ, R5, P1 ;  /* 0x000000ffff057224 */ /* 0x000fe200008e0605 */
[----:B-1----:R-:W-:-:S04]  /*6940*/  LEA R4, P1, R8, UR8, 0x2 ;  /* 0x0000000808047c11 */ /* 0x002fc8000f8210ff */
[----:B------:R-:W-:-:S05]  /*6950*/  LEA.HI.X R5, R8, UR9, R5, 0x2, P1 ;  /* 0x0000000908057c11 */ /* 0x000fca00088f1405 */
[----:B------:R0:W-:Y:S04]  /*6960*/  STG.E desc[UR6][R4.64], R7 ;  /* 0x0000000704007986 */ /* 0x0001e8000c101906 */
.L_x_78:
[----:B------:R-:W-:Y:S05]  /*6970*/  BSYNC.RECONVERGENT B0 ;  /* 0x0000000000007941 */ /* 0x000fea0003800200 */
.L_x_77:
[----:B------:R-:W-:Y:S01]  /*6980*/  NOP ;  /* 0x0000000000007918 */ /* 0x000fe20000000000 */
[----:B------:R-:W-:Y:S01]  /*6990*/  BSSY.RECONVERGENT B0, `(.L_x_79) ;  /* 0x0000010000007945 */ /* 0x000fe20003800200 */
[----:B------:R-:W-:Y:S02]  /*69a0*/  ISETP.GE.AND P1, PT, R6, R3, PT ;  /* 0x000000030600720c */ /* 0x000fe40003f26270 */
[----:B------:R-:W-:Y:S01]  /*69b0*/  LOP3.LUT R6, R39, 0xc00, RZ, 0xfc, !PT ;  /* 0x00000c0027067812 */ /* 0x000fe200078efcff */
[----:B------:R-:W-:Y:S10]  /*69c0*/  @P2 BRA `(.L_x_80) ;  /* 0x0000000000302947 */ /* 0x000ff40003800000 */
[----:B0-----:R-:W0:Y:S01]  /*69d0*/  LDS R7, [R0+0x600] ;  /* 0x0006000000077984 */ /* 0x001e220000000800 */
        /* <DEDUP_REMOVED lines=11> */
.L_x_80:
[----:B------:R-:W-:Y:S05]  /*6a90*/  BSYNC.RECONVERGENT B0 ;  /* 0x0000000000007941 */ /* 0x000fea0003800200 */
.L_x_79:
[----:B------:R-:W-:Y:S01]  /*6aa0*/  NOP ;  /* 0x0000000000007918 */ /* 0x000fe20000000000 */
[----:B------:R-:W-:Y:S01]  /*6ab0*/  BSSY.RECONVERGENT B0, `(.L_x_81) ;  /* 0x0000010000007945 */ /* 0x000fe20003800200 */
[----:B------:R-:W-:Y:S01]  /*6ac0*/  ISETP.GE.AND P2, PT, R6, R3, PT ;  /* 0x000000030600720c */ /* 0x000fe20003f46270 */
[----:B------:R-:W-:Y:S02]  /*6ad0*/  VIADD R6, R39, 0xd80 ;  /* 0x00000d8027067836 */ /* 0x000fe40000000000 */
[----:B------:R-:W-:Y:S10]  /*6ae0*/  @P3 BRA `(.L_x_82) ;  /* 0x0000000000303947 */ /* 0x000ff40003800000 */
[----:B01----:R-:W0:Y:S01]  /*6af0*/  LDS R7, [R0+0xc00] ;  /* 0x000c000000077984 */ /* 0x003e220000000800 */
        /* <DEDUP_REMOVED lines=11> */
.L_x_82:
[----:B------:R-:W-:Y:S05]  /*6bb0*/  BSYNC.RECONVERGENT B0 ;  /* 0x0000000000007941 */ /* 0x000fea0003800200 */
.L_x_81:
[----:B------:R-:W-:Y:S01]  /*6bc0*/  NOP ;  /* 0x0000000000007918 */ /* 0x000fe20000000000 */
[----:B------:R-:W-:Y:S01]  /*6bd0*/  BSSY.RECONVERGENT B0, `(.L_x_83) ;  /* 0x0000010000007945 */ /* 0x000fe20003800200 */
[----:B------:R-:W-:Y:S01]  /*6be0*/  ISETP.GE.AND P3, PT, R6, R3, PT ;  /* 0x000000030600720c */ /* 0x000fe20003f66270 */
[----:B------:R-:W-:Y:S02]  /*6bf0*/  VIADD R6, R39, 0xf00 ;  /* 0x00000f0027067836 */ /* 0x000fe40000000000 */
[----:B------:R-:W-:Y:S10]  /*6c00*/  @P4 BRA `(.L_x_84) ;  /* 0x0000000000304947 */ /* 0x000ff40003800000 */
[----:B012---:R-:W0:Y:S01]  /*6c10*/  LDS R7, [R0+0x1200] ;  /* 0x0012000000077984 */ /* 0x007e220000000800 */
        /* <DEDUP_REMOVED lines=11> */
.L_x_84:
[----:B------:R-:W-:Y:S05]  /*6cd0*/  BSYNC.RECONVERGENT B0 ;  /* 0x0000000000007941 */ /* 0x000fea0003800200 */
.L_x_83:
[----:B------:R-:W-:Y:S01]  /*6ce0*/  NOP ;  /* 0x0000000000007918 */ /* 0x000fe20000000000 */
[----:B------:R-:W-:Y:S01]  /*6cf0*/  BSSY.RECONVERGENT B0, `(.L_x_85) ;  /* 0x0000010000007945 */ /* 0x000fe20003800200 */
[----:B------:R-:W-:Y:S01]  /*6d00*/  ISETP.GE.AND P4, PT, R6, R3, PT ;  /* 0x000000030600720c */ /* 0x000fe20003f86270 */
[----:B------:R-:W-:Y:S02]  /*6d10*/  VIADD R6, R39, 0x1080 ;  /* 0x0000108027067836 */ /* 0x000fe40000000000 */
[----:B------:R-:W-:Y:S10]  /*6d20*/  @P5 BRA `(.L_x_86) ;  /* 0x0000000000305947 */ /* 0x000ff40003800000 */
[----:B0123--:R-:W0:Y:S01]  /*6d30*/  LDS R7, [R0+0x1800] ;  /* 0x0018000000077984 */ /* 0x00fe220000000800 */
        /* <DEDUP_REMOVED lines=11> */
.L_x_86:
[----:B------:R-:W-:Y:S05]  /*6df0*/  BSYNC.RECONVERGENT B0 ;  /* 0x0000000000007941 */ /* 0x000fea0003800200 */
.L_x_85:
[----:B------:R-:W-:Y:S01]  /*6e00*/  NOP ;  /* 0x0000000000007918 */ /* 0x000fe20000000000 */
[----:B------:R-:W-:Y:S01]  /*6e10*/  BSSY.RECONVERGENT B0, `(.L_x_87) ;  /* 0x0000010000007945 */ /* 0x000fe20003800200 */
[----:B------:R-:W-:Y:S01]  /*6e20*/  ISETP.GE.AND P5, PT, R6, R3, PT ;  /* 0x000000030600720c */ /* 0x000fe20003fa6270 */
[----:B------:R-:W-:Y:S02]  /*6e30*/  VIADD R6, R39, 0x1200 ;  /* 0x0000120027067836 */ /* 0x000fe40000000000 */
[----:B------:R-:W-:Y:S10]  /*6e40*/  @P6 BRA `(.L_x_88) ;  /* 0x0000000000306947 */ /* 0x000ff40003800000 */
[----:B01234-:R-:W0:Y:S01]  /*6e50*/  LDS R7, [R0+0x1e00] ;  /* 0x001e000000077984 */ /* 0x01fe220000000800 */
        /* <DEDUP_REMOVED lines=11> */
.L_x_88:
[----:B------:R-:W-:Y:S05]  /*6f10*/  BSYNC.RECONVERGENT B0 ;  /* 0x0000000000007941 */ /* 0x000fea0003800200 */
.L_x_87:
        /* <DEDUP_REMOVED lines=17> */
.L_x_90:
[----:B------:R-:W-:Y:S05]  /*7030*/  BSYNC.RECONVERGENT B0 ;  /* 0x0000000000007941 */ /* 0x000fea0003800200 */
.L_x_89:
        /* <DEDUP_REMOVED lines=17> */
.L_x_92:
[----:B------:R-:W-:Y:S05]  /*7150*/  BSYNC.RECONVERGENT B0 ;  /* 0x0000000000007941 */ /* 0x000fea0003800200 */
.L_x_91:
        /* <DEDUP_REMOVED lines=17> */
.L_x_94:
[----:B------:R-:W-:Y:S05]  /*7270*/  BSYNC.RECONVERGENT B0 ;  /* 0x0000000000007941 */ /* 0x000fea0003800200 */
.L_x_93:
[----:B------:R-:W-:Y:S01]  /*7280*/  NOP ;  /* 0x0000000000007918 */ /* 0x000fe20000000000 */
[----:B------:R-:W-:Y:S01]  /*7290*/  BSSY.RECONVERGENT B0, `(.L_x_95) ;  /* 0x0000010000007945 */ /* 0x000fe20003800200 */
[----:B------:R-:W-:Y:S02]  /*72a0*/  ISETP.GE.AND P2, PT, R6, R3, PT ;  /* 0x000000030600720c */ /* 0x000fe40003f46270 */
[----:B------:R-:W-:Y:S01]  /*72b0*/  LOP3.LUT R6, R39, 0x1800, RZ, 0xfc, !PT ;  /* 0x0000180027067812 */ /* 0x000fe200078efcff */
        /* <DEDUP_REMOVED lines=13> */
.L_x_96:
[----:B------:R-:W-:Y:S05]  /*7390*/  BSYNC.RECONVERGENT B0 ;  /* 0x0000000000007941 */ /* 0x000fea0003800200 */
.L_x_95:
        /* <DEDUP_REMOVED lines=17> */
.L_x_98:
[----:B------:R-:W-:Y:S05]  /*74b0*/  BSYNC.RECONVERGENT B0 ;  /* 0x0000000000007941 */ /* 0x000fea0003800200 */
.L_x_97:
[----:B------:R-:W-:Y:S01]  /*74c0*/  NOP ;  /* 0x0000000000007918 */ /* 0x000fe20000000000 */
[----:B------:R-:W-:Y:S01]  /*74d0*/  BSSY.RECONVERGENT B0, `(.L_x_99) ;  /* 0x000000f000007945 */ /* 0x000fe20003800200 */
[----:B------:R-:W-:-:S03]  /*74e0*/  ISETP.GE.AND P4, PT, R6, R3, PT ;  /* 0x000000030600720c */ /* 0x000fc60003f86270 */
        /* <DEDUP_REMOVED lines=13> */
.L_x_100:
[----:B------:R-:W-:Y:S05]  /*75c0*/  BSYNC.RECONVERGENT B0 ;  /* 0x0000000000007941 */ /* 0x000fea0003800200 */
.L_x_99:
[----:B------:R-:W-:Y:S01]  /*75d0*/  NOP ;  /* 0x0000000000007918 */ /* 0x000fe20000000000 */
[----:B------:R-:W-:Y:S04]  /*75e0*/  BSSY.RECONVERGENT B0, `(.L_x_101) ;  /* 0x000000e000007945 */ /* 0x000fe80003800200 */
[----:B------:R-:W-:Y:S05]  /*75f0*/  @P6 BRA `(.L_x_102) ;  /* 0x0000000000306947 */ /* 0x000fea0003800000 */
        /* <DEDUP_REMOVED lines=12> */
.L_x_102:
[----:B------:R-:W-:Y:S05]  /*76c0*/  BSYNC.RECONVERGENT B0 ;  /* 0x0000000000007941 */ /* 0x000fea0003800200 */
.L_x_101:
        /* <DEDUP_REMOVED lines=15> */
.L_x_104:
[----:B------:R-:W-:Y:S05]  /*77c0*/  BSYNC.RECONVERGENT B0 ;  /* 0x0000000000007941 */ /* 0x000fea0003800200 */
.L_x_103:
        /* <DEDUP_REMOVED lines=15> */
.L_x_106:
[----:B------:R-:W-:Y:S05]  /*78c0*/  BSYNC.RECONVERGENT B0 ;  /* 0x0000000000007941 */ /* 0x000fea0003800200 */
.L_x_105:
        /* <DEDUP_REMOVED lines=15> */
.L_x_108:
[----:B------:R-:W-:Y:S05]  /*79c0*/  BSYNC.RECONVERGENT B0 ;  /* 0x0000000000007941 */ /* 0x000fea0003800200 */
.L_x_107:
        /* <DEDUP_REMOVED lines=15> */
.L_x_110:
[----:B------:R-:W-:Y:S05]  /*7ac0*/  BSYNC.RECONVERGENT B0 ;  /* 0x0000000000007941 */ /* 0x000fea0003800200 */
.L_x_109:
        /* <DEDUP_REMOVED lines=15> */
.L_x_112:
[----:B------:R-:W-:Y:S05]  /*7bc0*/  BSYNC.RECONVERGENT B0 ;  /* 0x0000000000007941 */ /* 0x000fea0003800200 */
.L_x_111:
[----:B------:R-:W-:Y:S01]  /*7bd0*/  NOP ;  /* 0x0000000000007918 */ /* 0x000fe20000000000 */
[----:B01234-:R-:W0:Y:S01]  /*7be0*/  LDS R7, [R0+0x6c00] ;  /* 0x006c000000077984 */ /* 0x01fe220000000800 */
[----:B------:R-:W0:Y:S02]  /*7bf0*/  LDCU UR5, c[0x0][0x3c4] ;  /* 0x00007880ff0577ac */ /* 0x000e240008000800 */
[----:B0-----:R-:W-:-:S04]  /*7c00*/  SHF.R.U32.HI R2, RZ, UR5, R7 ;  /* 0x00000005ff027c19 */ /* 0x001fc80008011607 */
[----:B------:R-:W-:-:S05]  /*7c10*/  LOP3.LUT R2, R2, UR4, RZ, 0x30, !PT ;  /* 0x0000000402027c12 */ /* 0x000fca000f8e30ff */
[----:B------:R-:W-:Y:S02]  /*7c20*/  IMAD R4, R2, 0x8, R73 ;  /* 0x0000000802047824 */ /* 0x000fe400078e0249 */
[----:B------:R-:W-:-:S04]  /*7c30*/  VIADD R2, R39, 0x1b00 ;  /* 0x00001b0027027836 */ /* 0x000fc80000000000 */
[----:B------:R-:W0:Y:S01]  /*7c40*/  LDS.64 R4, [R4+0x7200] ;  /* 0x0072000004047984 */ /* 0x000e220000000a00 */
[----:B------:R-:W-:-:S13]  /*7c50*/  ISETP.GE.AND P0, PT, R2, R3, PT ;  /* 0x000000030200720c */ /* 0x000fda0003f06270 */
[----:B------:R-:W1:Y:S01]  /*7c60*/  @!P0 LDC.64 R2, c[0x0][0x3a0] ;  /* 0x0000e800ff028b82 */ /* 0x000e620000000a00 */
[----:B0-----:R-:W-:-:S05]  /*7c70*/  IADD3 R38, P1, PT, R4, R39, RZ ;  /* 0x0000002704267210 */ /* 0x001fca0007f3e0ff */
[----:B------:R-:W-:Y:S01]  /*7c80*/  IMAD.X R5, RZ, RZ, R5, P1 ;  /* 0x000000ffff057224 */ /* 0x000fe200008e0605 */
[----:B-1----:R-:W-:-:S04]  /*7c90*/  @!P0 LEA R2, P1, R38, R2, 0x2 ;  /* 0x0000000226028211 */ /* 0x002fc800078210ff */
[----:B------:R-:W-:-:S05]  /*7ca0*/  @!P0 LEA.HI.X R3, R38, R3, R5, 0x2, P1 ;  /* 0x0000000326038211 */ /* 0x000fca00008f1405 */
[----:B------:R-:W-:Y:S01]  /*7cb0*/  @!P0 STG.E desc[UR6][R2.64+0x6c00], R7 ;  /* 0x006c000702008986 */ /* 0x000fe2000c101906 */
[----:B------:R-:W-:Y:S01]  /*7cc0*/  NOP ;  /* 0x0000000000007918 */ /* 0x000fe20000000000 */
[----:B------:R-:W-:Y:S05]  /*7cd0*/  EXIT ;  /* 0x000000000000794d */ /* 0x000fea0003800000 */
.L_x_26:
[----:B------:R-:W-:Y:S02]  /*7ce0*/  IMAD.MOV.U32 R0, RZ, RZ, 0x1 ;  /* 0x00000001ff007424 */ /* 0x000fe400078e00ff */
[----:B------:R-:W-:Y:S02]  /*7cf0*/  IMAD.MOV.U32 R77, RZ, RZ, R2 ;  /* 0x000000ffff4d7224 */ /* 0x000fe400078e0002 */
[----:B------:R-:W-:Y:S02]  /*7d00*/  IMAD.MOV.U32 R75, RZ, RZ, RZ ;  /* 0x000000ffff4b7224 */ /* 0x000fe400078e00ff */
[----:B------:R-:W-:-:S07]  /*7d10*/  IMAD.MOV.U32 R76, RZ, RZ, -0x1 ;  /* 0xffffffffff4c7424 */ /* 0x000fce00078e00ff */
[----:B------:R-:W-:Y:S05]  /*7d20*/  WARPSYNC.COLLECTIVE R76, `(.L_x_113) ;  /* 0x000000004c087348 */ /* 0x000fea0003c00000 */
[----:B------:R0:W1:Y:S02]  /*7d30*/  SHFL.UP P0, R0, R77, R0, R75 ;  /* 0x040000004d007389 */ /* 0x000064000000004b */
[----:B01----:R-:W-:Y:S05]  /*7d40*/  ENDCOLLECTIVE ;  /* 0x000000000000791b */ /* 0x003fea0003800000 */
.L_x_113:
[----:B------:R-:W-:Y:S02]  /*7d50*/  IMAD.MOV.U32 R77, RZ, RZ, R0 ;  /* 0x000000ffff4d7224 */ /* 0x000fe400078e0000 */
[----:B------:R-:W-:Y:S02]  /*7d60*/  IMAD.MOV.U32 R0, RZ, RZ, 0x2 ;  /* 0x00000002ff007424 */ /* 0x000fe400078e00ff */
[----:B------:R-:W-:-:S07]  /*7d70*/  @P0 IMAD.IADD R77, R2, 0x1, R77 ;  /* 0x00000001024d0824 */ /* 0x000fce00078e024d */
[----:B------:R-:W-:Y:S05]  /*7d80*/  WARPSYNC.COLLECTIVE R76, `(.L_x_114) ;  /* 0x000000004c087348 */ /* 0x000fea0003c00000 */
[----:B------:R0:W1:Y:S02]  /*7d90*/  SHFL.UP P0, R0, R77, R0, R75 ;  /* 0x040000004d007389 */ /* 0x000064000000004b */
[----:B01----:R-:W-:Y:S05]  /*7da0*/  ENDCOLLECTIVE ;  /* 0x000000000000791b */ /* 0x003fea0003800000 */
.L_x_114:
[----:B------:R-:W-:Y:S02]  /*7db0*/  IMAD.MOV.U32 R74, RZ, RZ, R0 ;  /* 0x000000ffff4a7224 */ /* 0x000fe400078e0000 */
[----:B------:R-:W-:Y:S02]  /*7dc0*/  IMAD.MOV.U32 R0, RZ, RZ, 0x4 ;  /* 0x00000004ff007424 */ /* 0x000fe400078e00ff */
[----:B------:R-:W-:-:S04]  /*7dd0*/  @P0 IMAD.IADD R74, R77, 0x1, R74 ;  /* 0x000000014d4a0824 */ /* 0x000fc800078e024a */
[----:B------:R-:W-:-:S07]  /*7de0*/  IMAD.MOV.U32 R77, RZ, RZ, R74 ;  /* 0x000000ffff4d7224 */ /* 0x000fce00078e004a */
[----:B------:R-:W-:Y:S05]  /*7df0*/  WARPSYNC.COLLECTIVE R76, `(.L_x_115) ;  /* 0x000000004c087348 */ /* 0x000fea0003c00000 */
[----:B------:R0:W1:Y:S02]  /*7e00*/  SHFL.UP P0, R0, R77, R0, R75 ;  /* 0x040000004d007389 */ /* 0x000064000000004b */
[----:B01----:R-:W-:Y:S05]  /*7e10*/  ENDCOLLECTIVE ;  /* 0x000000000000791b */ /* 0x003fea0003800000 */
.L_x_115:
[----:B------:R-:W-:Y:S02]  /*7e20*/  IMAD.MOV.U32 R77, RZ, RZ, R0 ;  /* 0x000000ffff4d7224 */ /* 0x000fe400078e0000 */
[----:B------:R-:W-:Y:S02]  /*7e30*/  IMAD.MOV.U32 R0, RZ, RZ, 0x8 ;  /* 0x00000008ff007424 */ /* 0x000fe400078e00ff */
[----:B------:R-:W-:-:S07]  /*7e40*/  @P0 IMAD.IADD R77, R74, 0x1, R77 ;  /* 0x000000014a4d0824 */ /* 0x000fce00078e024d */
[----:B------:R-:W-:Y:S05]  /*7e50*/  WARPSYNC.COLLECTIVE R76, `(.L_x_116) ;  /* 0x000000004c087348 */ /* 0x000fea0003c00000 */
[----:B------:R0:W1:Y:S02]  /*7e60*/  SHFL.UP P0, R0, R77, R0, R75 ;  /* 0x040000004d007389 */ /* 0x000064000000004b */
[----:B01----:R-:W-:Y:S05]  /*7e70*/  ENDCOLLECTIVE ;  /* 0x000000000000791b */ /* 0x003fea0003800000 */
.L_x_116:
[----:B------:R-:W-:Y:S02]  /*7e80*/  IMAD.MOV.U32 R74, RZ, RZ, R0 ;  /* 0x000000ffff4a7224 */ /* 0x000fe400078e0000 */
[----:B------:R-:W-:Y:S02]  /*7e90*/  IMAD.MOV.U32 R0, RZ, RZ, 0x10 ;  /* 0x00000010ff007424 */ /* 0x000fe400078e00ff */
[----:B------:R-:W-:-:S04]  /*7ea0*/  @P0 IMAD.IADD R74, R77, 0x1, R74 ;  /* 0x000000014d4a0824 */ /* 0x000fc800078e024a */
[----:B------:R-:W-:-:S07]  /*7eb0*/  IMAD.MOV.U32 R77, RZ, RZ, R74 ;  /* 0x000000ffff4d7224 */ /* 0x000fce00078e004a */
[----:B------:R-:W-:Y:S05]  /*7ec0*/  WARPSYNC.COLLECTIVE R76, `(.L_x_117) ;  /* 0x000000004c087348 */ /* 0x000fea0003c00000 */
[----:B------:R0:W1:Y:S02]  /*7ed0*/  SHFL.UP P0, R0, R77, R0, R75 ;  /* 0x040000004d007389 */ /* 0x000064000000004b */
[----:B01----:R-:W-:Y:S05]  /*7ee0*/  ENDCOLLECTIVE ;  /* 0x000000000000791b */ /* 0x003fea0003800000 */
.L_x_117:
[----:B------:R-:W-:Y:S05]  /*7ef0*/  BRA `(.L_x_118) ;  /* 0xffffffa4001c7947 */ /* 0x000fea000383ffff */
.L_x_119:
[----:B------:R-:W-:-:S00]  /*7f00*/  BRA `(.L_x_119) ;  /* 0xfffffffc00fc7947 */ /* 0x000fc0000383ffff */
[----:B------:R-:W-:-:S00]  /*7f10*/  NOP ;  /* 0x0000000000007918 */ /* 0x000fc00000000000 */
        /* <DEDUP_REMOVED lines=14> */
.L_x_250:


//--------------------- .text._ZN3cub18CUB_300001_SM_10006detail10radix_sort33DeviceRadixSortExclusiveSumKernelINS1_5radix10policy_hubIjNS0_8NullTypeEyE10Policy1000EyEEvPT0_ --------------------------
	.section	.text._ZN3cub18CUB_300001_SM_10006detail10radix_sort33DeviceRadixSortExclusiveSumKernelINS1_5radix10policy_hubIjNS0_8NullTypeEyE10Policy1000EyEEvPT0_,"ax",@progbits
	.align	128
        .global         _ZN3cub18CUB_300001_SM_10006detail10radix_sort33DeviceRadixSortExclusiveSumKernelINS1_5radix10policy_hubIjNS0_8NullTypeEyE10Policy1000EyEEvPT0_
        .type           _ZN3cub18CUB_300001_SM_10006detail10radix_sort33DeviceRadixSortExclusiveSumKernelINS1_5radix10policy_hubIjNS0_8NullTypeEyE10Policy1000EyEEvPT0_,@function
        .size           _ZN3cub18CUB_300001_SM_10006detail10radix_sort33DeviceRadixSortExclusiveSumKernelINS1_5radix10policy_hubIjNS0_8NullTypeEyE10Policy1000EyEEvPT0_,(.L_x_251 - _ZN3cub18CUB_300001_SM_10006detail10radix_sort33DeviceRadixSortExclusiveSumKernelINS1_5radix10policy_hubIjNS0_8NullTypeEyE10Policy1000EyEEvPT0_)
        .other          _ZN3cub18CUB_300001_SM_10006detail10radix_sort33DeviceRadixSortExclusiveSumKernelINS1_5radix10policy_hubIjNS0_8NullTypeEyE10Policy1000EyEEvPT0_,@"STO_CUDA_ENTRY STV_DEFAULT"
_ZN3cub18CUB_300001_SM_10006detail10radix_sort33DeviceRadixSortExclusiveSumKernelINS1_5radix10policy_hubIjNS0_8NullTypeEyE10Policy1000EyEEvPT0_:
.text._ZN3cub18CUB_300001_SM_10006detail10radix_sort33DeviceRadixSortExclusiveSumKernelINS1_5radix10policy_hubIjNS0_8NullTypeEyE10Policy1000EyEEvPT0_:
[----:B------:R-:W-:Y:S01]  /*0000*/  LDC R1, c[0x0][0x37c] ;  /* 0x0000df00ff017b82 */ /* 0x000fe20000000800 */
[----:B------:R-:W0:Y:S07]  /*0010*/  S2R R18, SR_TID.X ;  /* 0x0000000000127919 */ /* 0x000e2e0000002100 */
[----:B------:R-:W1:Y:S01]  /*0020*/  LDC.64 R16, c[0x0][0x380] ;  /* 0x0000e000ff107b82 */ /* 0x000e620000000a00 */
[----:B------:R-:W2:Y:S01]  /*0030*/  LDCU.64 UR4, c[0x0][0x358] ;  /* 0x00006b00ff0477ac */ /* 0x000ea20008000a00 */
[----:B------:R-:W3:Y:S01]  /*0040*/  S2R R5, SR_CTAID.X ;  /* 0x0000000000057919 */ /* 0x000ee20000002500 */
[----:B0-----:R-:W-:Y:S01]  /*0050*/  ISETP.GT.U32.AND P1, PT, R18, 0xff, PT ;  /* 0x000000ff1200780c */ /* 0x001fe20003f24070 */
[----:B---3--:R-:W-:-:S04]  /*0060*/  IMAD R5, R5, 0x100, R18 ;  /* 0x0000010005057824 */ /* 0x008fc800078e0212 */
[----:B-1----:R-:W-:-:S08]  /*0070*/  IMAD.WIDE R16, R5, 0x8, R16 ;  /* 0x0000000805107825 */ /* 0x002fd000078e0210 */
[----:B--2---:R-:W2:Y:S01]  /*0080*/  @!P1 LDG.E.64 R2, desc[UR4][R16.64] ;  /* 0x0000000410029981 */ /* 0x004ea2000c1e1b00 */
[----:B------:R-:W-:Y:S02]  /*0090*/  MOV R0, 0x400 ;  /* 0x0000040000007802 */ /* 0x000fe40000000f00 */
[C---:B------:R-:W-:Y:S01]  /*00a0*/  ISETP.GT.U32.AND P0, PT, R18.reuse, 0x1f, PT ;  /* 0x0000001f1200780c */ /* 0x040fe20003f04070 */
[----:B------:R-:W0:Y:S02]  /*00b0*/  S2R R5, SR_CgaCtaId ;  /* 0x0000000000057919 */ /* 0x000e240000008800 */
[----:B0-----:R-:W-:Y:S02]  /*00c0*/  LEA R5, R5, R0, 0x18 ;  /* 0x0000000005057211 */ /* 0x001fe400078ec0ff */
[----:B------:R-:W-:-:S05]  /*00d0*/  LEA.HI R0, R18, R18, RZ, 0x1d ;  /* 0x0000001212007211 */ /* 0x000fca00078fe8ff */
[----:B------:R-:W-:-:S05]  /*00e0*/  IMAD R0, R0, 0x8, R5 ;  /* 0x0000000800007824 */ /* 0x000fca00078e0205 */
[----:B--2---:R0:W-:Y:S01]  /*00f0*/  STS.64 [R0+0x10], R2 ;  /* 0x0000100200007388 */ /* 0x0041e20000000a00 */
[----:B------:R-:W-:Y:S06]  /*0100*/  BAR.SYNC.DEFER_BLOCKING 0x0 ;  /* 0x0000000000007b1d */ /* 0x000fec0000010000 */
[----:B------:R-:W-:Y:S05]  /*0110*/  @P0 BRA `(.L_x_120) ;  /* 0x0000000400240947 */ /* 0x000fea0003800000 */
[----:B------:R-:W-:Y:S01]  /*0120*/  IMAD R18, R18, 0x48, R5 ;  /* 0x0000004812127824 */ /* 0x000fe200078e0205 */
[----:B------:R-:W-:-:S04]  /*0130*/  UMOV UR6, 0xffffffff ;  /* 0xffffffff00067882 */ /* 0x000fc80000000000 */
[----:B------:R-:W-:Y:S04]  /*0140*/  LDS.64 R14, [R18+0x10] ;  /* 0x00001000120e7984 */ /* 0x000fe80000000a00 */
[----:B------:R-:W-:Y:S04]  /*0150*/  LDS.64 R12, [R18+0x18] ;  /* 0x00001800120c7984 */ /* 0x000fe80000000a00 */
[----:B------:R-:W1:Y:S04]  /*0160*/  LDS.64 R10, [R18+0x20] ;  /* 0x00002000120a7984 */ /* 0x000e680000000a00 */
[----:B------:R-:W-:Y:S04]  /*0170*/  LDS.64 R8, [R18+0x28] ;  /* 0x0000280012087984 */ /* 0x000fe80000000a00 */
[----:B------:R-:W2:Y:S04]  /*0180*/  LDS.64 R6, [R18+0x30] ;  /* 0x0000300012067984 */ /* 0x000ea80000000a00 */
[----:B------:R-:W-:Y:S04]  /*0190*/  LDS.64 R4, [R18+0x38] ;  /* 0x0000380012047984 */ /* 0x000fe80000000a00 */
[----:B0-----:R-:W0:Y:S04]  /*01a0*/  LDS.64 R2, [R18+0x40] ;  /* 0x0000400012027984 */ /* 0x001e280000000a00 */
[----:B------:R-:W3:Y:S01]  /*01b0*/  LDS.64 R20, [R18+0x48] ;  /* 0x0000480012147984 */ /* 0x000ee20000000a00 */
[----:B-1----:R-:W-:-:S04]  /*01c0*/  IADD3 R19, P3, P4, R10, R12, R14 ;  /* 0x0000000c0a137210 */ /* 0x002fc80007c7e00e */
[----:B------:R-:W-:Y:S02]  /*01d0*/  IADD3.X R23, PT, PT, R11, R13, R15, P3, P4 ;  /* 0x0000000d0b177210 */ /* 0x000fe40001fe840f */
[----:B--2---:R-:W-:-:S04]  /*01e0*/  IADD3 R19, P0, P2, R6, R19, R8 ;  /* 0x0000001306137210 */ /* 0x004fc80007a1e008 */
[----:B------:R-:W-:Y:S02]  /*01f0*/  IADD3.X R23, PT, PT, R7, R23, R9, P0, P2 ;  /* 0x0000001707177210 */ /* 0x000fe400007e4409 */
[----:B0-----:R-:W-:-:S04]  /*0200*/  IADD3 R19, P3, P4, R2, R19, R4 ;  /* 0x0000001302137210 */ /* 0x001fc80007c7e004 */
[----:B---3--:R-:W-:Y:S02]  /*0210*/  IADD3 R20, P0, PT, R20, R19, RZ ;  /* 0x0000001314147210 */ /* 0x008fe40007f1e0ff */
[----:B------:R-:W-:-:S05]  /*0220*/  IADD3.X R19, PT, PT, R3, R23, R5, P3, P4 ;  /* 0x0000001703137210 */ /* 0x000fca0001fe8405 */
[----:B------:R-:W-:Y:S01]  /*0230*/  IMAD.X R19, R21, 0x1, R19, P0 ;  /* 0x0000000115137824 */ /* 0x000fe200000e0613 */
[----:B------:R-:W-:Y:S06]  /*0240*/  BRA.DIV UR6, `(.L_x_121) ;  /* 0x0000000206f07947 */ /* 0x000fec000b800000 */
[----:B------:R-:W0:Y:S04]  /*0250*/  SHFL.UP PT, R27, R20, 0x1, RZ ;  /* 0x04200000141b7989 */ /* 0x000e2800000e00ff */
[----:B------:R-:W1:Y:S01]  /*0260*/  SHFL.UP P0, R25, R19, 0x1, RZ ;  /* 0x0420000013197989 */ /* 0x000e6200000000ff */
[----:B0-----:R-:W-:-:S04]  /*0270*/  IADD3 R22, P2, PT, R27, R20, RZ ;  /* 0x000000141b167210 */ /* 0x001fc80007f5e0ff */
[----:B-1----:R-:W-:Y:S01]  /*0280*/  SEL R27, R22, R27, P0 ;  /* 0x0000001b161b7207 */ /* 0x002fe20000000000 */
[----:B------:R-:W-:-:S04]  /*0290*/  IMAD.X R26, R25, 0x1, R19, P2 ;  /* 0x00000001191a7824 */ /* 0x000fc800010e0613 */
[----:B------:R-:W0:Y:S01]  /*02a0*/  SHFL.UP PT, R28, R27, 0x2, RZ ;  /* 0x044000001b1c7989 */ /* 0x000e2200000e00ff */
[----:B------:R-:W-:-:S05]  /*02b0*/  SEL R26, R26, R25, P0 ;  /* 0x000000191a1a7207 */ /* 0x000fca0000000000 */
[----:B------:R-:W1:Y:S01]  /*02c0*/  SHFL.UP P0, R25, R26, 0x2, RZ ;  /* 0x044000001a197989 */ /* 0x000e6200000000ff */
[----:B0-----:R-:W-:-:S05]  /*02d0*/  IADD3 R21, P2, PT, R28, R27, RZ ;  /* 0x0000001b1c157210 */ /* 0x001fca0007f5e0ff */
[----:B-1----:R-:W-:Y:S01]  /*02e0*/  IMAD.X R22, R25, 0x1, R26, P2 ;  /* 0x0000000119167824 */ /* 0x002fe200010e061a */
[----:B------:R-:W-:-:S04]  /*02f0*/  SEL R28, R21, R28, P0 ;  /* 0x0000001c151c7207 */ /* 0x000fc80000000000 */
[----:B------:R-:W-:Y:S01]  /*0300*/  SEL R29, R22, R25, P0 ;  /* 0x00000019161d7207 */ /* 0x000fe20000000000 */
        /* <DEDUP_REMOVED lines=12> */
[----:B------:R0:W1:Y:S04]  /*03d0*/  SHFL.UP PT, R28, R27, 0x10, RZ ;  /* 0x060000001b1c7989 */ /* 0x00006800000e00ff */
[----:B------:R0:W2:Y:S02]  /*03e0*/  SHFL.UP P0, R25, R26, 0x10, RZ ;  /* 0x060000001a197989 */ /* 0x0000a400000000ff */
.L_x_132:
[----:B-1----:R-:W-:-:S04]  /*03f0*/  IADD3 R21, P2, PT, R28, R27, RZ ;  /* 0x0000001b1c157210 */ /* 0x002fc80007f5e0ff */
[----:B--2---:R-:W-:Y:S01]  /*0400*/  SEL R21, R21, R28, P0 ;  /* 0x0000001c15157207 */ /* 0x004fe20000000000 */
[----:B------:R-:W-:-:S05]  /*0410*/  IMAD.X R22, R25, 0x1, R26, P2 ;  /* 0x0000000119167824 */ /* 0x000fca00010e061a */
[----:B------:R-:W-:Y:S02]  /*0420*/  SEL R22, R22, R25, P0 ;  /* 0x0000001916167207 */ /* 0x000fe40000000000 */
[----:B------:R-:W-:-:S05]  /*0430*/  IADD3 R20, P0, PT, R21, -R20, RZ ;  /* 0x8000001415147210 */ /* 0x000fca0007f1e0ff */
[----:B------:R-:W-:Y:S01]  /*0440*/  IMAD.X R21, R22, 0x1, ~R19, P0 ;  /* 0x0000000116157824 */ /* 0x000fe200000e0e13 */
[----:B------:R-:W-:-:S04]  /*0450*/  IADD3 R14, P0, PT, R14, R20, RZ ;  /* 0x000000140e0e7210 */ /* 0x000fc80007f1e0ff */
[----:B------:R1:W-:Y:S01]  /*0460*/  STS.64 [R18+0x10], R20 ;  /* 0x0000101412007388 */ /* 0x0003e20000000a00 */
[----:B------:R-:W-:Y:S01]  /*0470*/  IMAD.X R15, R15, 0x1, R21, P0 ;  /* 0x000000010f0f7824 */ /* 0x000fe200000e0615 */
        /* <DEDUP_REMOVED lines=17> */
[----:B------:R-:W-:-:S05]  /*0590*/  IMAD.X R3, R3, 0x1, R5, P0 ;  /* 0x0000000103037824 */ /* 0x000fca00000e0605 */
[----:B------:R1:W-:Y:S03]  /*05a0*/  STS.64 [R18+0x48], R2 ;  /* 0x0000480212007388 */ /* 0x0003e60000000a00 */
.L_x_120:
[----:B------:R-:W-:Y:S05]  /*05b0*/  WARPSYNC.ALL ;  /* 0x0000000000007948 */ /* 0x000fea0003800000 */
[----:B------:R-:W-:Y:S06]  /*05c0*/  BAR.SYNC.DEFER_BLOCKING 0x0 ;  /* 0x0000000000007b1d */ /* 0x000fec0000010000 */
[----:B------:R-:W-:Y:S05]  /*05d0*/  @P1 EXIT ;  /* 0x000000000000194d */ /* 0x000fea0003800000 */
[----:B01----:R-:W0:Y:S04]  /*05e0*/  LDS.64 R2, [R0+0x10] ;  /* 0x0000100000027984 */ /* 0x003e280000000a00 */
[----:B0-----:R-:W-:Y:S01]  /*05f0*/  STG.E.64 desc[UR4][R16.64], R2 ;  /* 0x0000000210007986 */ /* 0x001fe2000c101b04 */
[----:B------:R-:W-:Y:S05]  /*0600*/  EXIT ;  /* 0x000000000000794d */ /* 0x000fea0003800000 */
.L_x_121:
[----:B------:R-:W-:Y:S02]  /*0610*/  IMAD.MOV.U32 R24, RZ, RZ, R20 ;  /* 0x000000ffff187224 */ /* 0x000fe400078e0014 */
[----:B------:R-:W-:Y:S02]  /*0620*/  IMAD.MOV.U32 R23, RZ, RZ, 0x1 ;  /* 0x00000001ff177424 */ /* 0x000fe400078e00ff */
[----:B------:R-:W-:Y:S02]  /*0630*/  IMAD.MOV.U32 R22, RZ, RZ, RZ ;  /* 0x000000ffff167224 */ /* 0x000fe400078e00ff */
[----:B------:R-:W-:-:S07]  /*0640*/  IMAD.MOV.U32 R21, RZ, RZ, -0x1 ;  /* 0xffffffffff157424 */ /* 0x000fce00078e00ff */
[----:B------:R-:W-:Y:S05]  /*0650*/  WARPSYNC.COLLECTIVE R21, `(.L_x_122) ;  /* 0x0000000015087348 */ /* 0x000fea0003c00000 */
[----:B------:R0:W1:Y:S02]  /*0660*/  SHFL.UP P0, R25, R24, R23, R22 ;  /* 0x0400001718197389 */ /* 0x0000640000000016 */
[----:B01----:R-:W-:Y:S05]  /*0670*/  ENDCOLLECTIVE ;  /* 0x000000000000791b */ /* 0x003fea0003800000 */
.L_x_122:
[----:B------:R-:W-:Y:S02]  /*0680*/  IMAD.MOV.U32 R24, RZ, RZ, R19 ;  /* 0x000000ffff187224 */ /* 0x000fe400078e0013 */
[----:B------:R-:W-:-:S07]  /*0690*/  IMAD.MOV.U32 R27, RZ, RZ, R25 ;  /* 0x000000ffff1b7224 */ /* 0x000fce00078e0019 */
[----:B------:R-:W-:Y:S05]  /*06a0*/  WARPSYNC.COLLECTIVE R21, `(.L_x_123) ;  /* 0x0000000015087348 */ /* 0x000fea0003c00000 */
[----:B------:R0:W1:Y:S02]  /*06b0*/  SHFL.UP P0, R25, R24, R23, R22 ;  /* 0x0400001718197389 */ /* 0x0000640000000016 */
[----:B01----:R-:W-:Y:S05]  /*06c0*/  ENDCOLLECTIVE ;  /* 0x000000000000791b */ /* 0x003fea0003800000 */
.L_x_123:
[----:B------:R-:W-:Y:S01]  /*06d0*/  IADD3 R26, P2, PT, R27, R20, RZ ;  /* 0x000000141b1a7210 */ /* 0x000fe20007f5e0ff */
[----:B------:R-:W-:-:S03]  /*06e0*/  IMAD.MOV.U32 R23, RZ, RZ, 0x2 ;  /* 0x00000002ff177424 */ /* 0x000fc600078e00ff */
[----:B------:R-:W-:Y:S01]  /*06f0*/  SEL R27, R26, R27, P0 ;  /* 0x0000001b1a1b7207 */ /* 0x000fe20000000000 */
[----:B------:R-:W-:-:S04]  /*0700*/  IMAD.X R26, R25, 0x1, R19, P2 ;  /* 0x00000001191a7824 */ /* 0x000fc800010e0613 */
[----:B------:R-:W-:Y:S01]  /*0710*/  IMAD.MOV.U32 R24, RZ, RZ, R27 ;  /* 0x000000ffff187224 */ /* 0x000fe200078e001b */
[----:B------:R-:W-:-:S07]  /*0720*/  SEL R26, R26, R25, P0 ;  /* 0x000000191a1a7207 */ /* 0x000fce0000000000 */
[----:B------:R-:W-:Y:S05]  /*0730*/  WARPSYNC.COLLECTIVE R21, `(.L_x_124) ;  /* 0x0000000015087348 */ /* 0x000fea0003c00000 */
[----:B------:R0:W1:Y:S02]  /*0740*/  SHFL.UP P0, R25, R24, R23, R22 ;  /* 0x0400001718197389 */ /* 0x0000640000000016 */
[----:B01----:R-:W-:Y:S05]  /*0750*/  ENDCOLLECTIVE ;  /* 0x000000000000791b */ /* 0x003fea0003800000 */
.L_x_124:
[----:B------:R-:W-:Y:S02]  /*0760*/  IMAD.MOV.U32 R24, RZ, RZ, R26 ;  /* 0x000000ffff187224 */ /* 0x000fe400078e001a */
[----:B------:R-:W-:-:S07]  /*0770*/  IMAD.MOV.U32 R28, RZ, RZ, R25 ;  /* 0x000000ffff1c7224 */ /* 0x000fce00078e0019 */
[----:B------:R-:W-:Y:S05]  /*0780*/  WARPSYNC.COLLECTIVE R21, `(.L_x_125) ;  /* 0x0000000015087348 */ /* 0x000fea0003c00000 */
[----:B------:R0:W1:Y:S02]  /*0790*/  SHFL.UP P0, R25, R24, R23, R22 ;  /* 0x0400001718197389 */ /* 0x0000640000000016 */
[----:B01----:R-:W-:Y:S05]  /*07a0*/  ENDCOLLECTIVE ;  /* 0x000000000000791b */ /* 0x003fea0003800000 */
.L_x_125:
        /* <DEDUP_REMOVED lines=9> */
.L_x_126:
[----:B------:R-:W-:Y:S02]  /*0840*/  IMAD.MOV.U32 R24, RZ, RZ, R29 ;  /* 0x000000ffff187224 */ /* 0x000fe400078e001d */
[----:B------:R-:W-:-:S07]  /*0850*/  IMAD.MOV.U32 R27, RZ, RZ, R25 ;  /* 0x000000ffff1b7224 */ /* 0x000fce00078e0019 */
[----:B------:R-:W-:Y:S05]  /*0860*/  WARPSYNC.COLLECTIVE R21, `(.L_x_127) ;  /* 0x0000000015087348 */ /* 0x000fea0003c00000 */
[----:B------:R0:W1:Y:S02]  /*0870*/  SHFL.UP P0, R25, R24, R23, R22 ;  /* 0x0400001718197389 */ /* 0x0000640000000016 */
[----:B01----:R-:W-:Y:S05]  /*0880*/  ENDCOLLECTIVE ;  /* 0x000000000000791b */ /* 0x003fea0003800000 */
.L_x_127:
        /* <DEDUP_REMOVED lines=9> */
.L_x_128:
[----:B------:R-:W-:Y:S02]  /*0920*/  IMAD.MOV.U32 R24, RZ, RZ, R29 ;  /* 0x000000ffff187224 */ /* 0x000fe400078e001d */
[----:B------:R-:W-:-:S07]  /*0930*/  IMAD.MOV.U32 R27, RZ, RZ, R25 ;  /* 0x000000ffff1b7224 */ /* 0x000fce00078e0019 */
[----:B------:R-:W-:Y:S05]  /*0940*/  WARPSYNC.COLLECTIVE R21, `(.L_x_129) ;  /* 0x0000000015087348 */ /* 0x000fea0003c00000 */
[----:B------:R0:W1:Y:S02]  /*0950*/  SHFL.UP P0, R25, R24, R23, R22 ;  /* 0x0400001718197389 */ /* 0x0000640000000016 */
[----:B01----:R-:W-:Y:S05]  /*0960*/  ENDCOLLECTIVE ;  /* 0x000000000000791b */ /* 0x003fea0003800000 */
.L_x_129:
        /* <DEDUP_REMOVED lines=9> */
.L_x_130:
[----:B------:R-:W-:Y:S02]  /*0a00*/  IMAD.MOV.U32 R24, RZ, RZ, R26 ;  /* 0x000000ffff187224 */ /* 0x000fe400078e001a */
[----:B------:R-:W-:-:S07]  /*0a10*/  IMAD.MOV.U32 R28, RZ, RZ, R25 ;  /* 0x000000ffff1c7224 */ /* 0x000fce00078e0019 */
[----:B------:R-:W-:Y:S05]  /*0a20*/  WARPSYNC.COLLECTIVE R21, `(.L_x_131) ;  /* 0x0000000015087348 */ /* 0x000fea0003c00000 */
[----:B------:R0:W1:Y:S02]  /*0a30*/  SHFL.UP P0, R25, R24, R23, R22 ;  /* 0x0400001718197389 */ /* 0x0000640000000016 */
[----:B01----:R-:W-:Y:S05]  /*0a40*/  ENDCOLLECTIVE ;  /* 0x000000000000791b */ /* 0x003fea0003800000 */
.L_x_131:
[----:B------:R-:W-:Y:S05]  /*0a50*/  BRA `(.L_x_132) ;  /* 0xfffffff800647947 */ /* 0x000fea000383ffff */
.L_x_133:
        /* <DEDUP_REMOVED lines=10> */
.L_x_251:


//--------------------- .text._ZN3cub18CUB_300001_SM_10006detail10radix_sort30DeviceRadixSortHistogramKernelINS1_5radix10policy_hubIjNS0_8NullTypeEyE10Policy1000ELNS0_9SortOrderE0EjyNS1_21identity_decomposer_tEEEvPT2_PKT1_SB_iiT3_ --------------------------
	.section	.text._ZN3cub18CUB_300001_SM_10006detail10radix_sort30DeviceRadixSortHistogramKernelINS1_5radix10policy_hubIjNS0_8NullTypeEyE10Policy1000ELNS0_9SortOrderE0EjyNS1_21identity_decomposer_tEEEvPT2_PKT1_SB_iiT3_,"ax",@progbits
	.align	128
        .global         _ZN3cub18CUB_300001_SM_10006detail10radix_sort30DeviceRadixSortHistogramKernelINS1_5radix10policy_hubIjNS0_8NullTypeEyE10Policy1000ELNS0_9SortOrderE0EjyNS1_21identity_decomposer_tEEEvPT2_PKT1_SB_iiT3_
        .type           _ZN3cub18CUB_300001_SM_10006detail10radix_sort30DeviceRadixSortHistogramKernelINS1_5radix10policy_hubIjNS0_8NullTypeEyE10Policy1000ELNS0_9SortOrderE0EjyNS1_21identity_decomposer_tEEEvPT2_PKT1_SB_iiT3_,@function
        .size           _ZN3cub18CUB_300001_SM_10006detail10radix_sort30DeviceRadixSortHistogramKernelINS1_5radix10policy_hubIjNS0_8NullTypeEyE10Policy1000ELNS0_9SortOrderE0EjyNS1_21identity_decomposer_tEEEvPT2_PKT1_SB_iiT3_,(.L_x_252 - _ZN3cub18CUB_300001_SM_10006detail10radix_sort30DeviceRadixSortHistogramKernelINS1_5radix10policy_hubIjNS0_8NullTypeEyE10Policy1000ELNS0_9SortOrderE0EjyNS1_21identity_decomposer_tEEEvPT2_PKT1_SB_iiT3_)
        .other          _ZN3cub18CUB_300001_SM_10006detail10radix_sort30DeviceRadixSortHistogramKernelINS1_5radix10policy_hubIjNS0_8NullTypeEyE10Policy1000ELNS0_9SortOrderE0EjyNS1_21identity_decomposer_tEEEvPT2_PKT1_SB_iiT3_,@"STO_CUDA_ENTRY STV_DEFAULT"
_ZN3cub18CUB_300001_SM_10006detail10radix_sort30DeviceRadixSortHistogramKernelINS1_5radix10policy_hubIjNS0_8NullTypeEyE10Policy1000ELNS0_9SortOrderE0EjyNS1_21identity_decomposer_tEEEvPT2_PKT1_SB_iiT3_:
.text._ZN3cub18CUB_300001_SM_10006detail10radix_sort30DeviceRadixSortHistogramKernelINS1_5radix10policy_hubIjNS0_8NullTypeEyE10Policy1000ELNS0_9SortOrderE0EjyNS1_21identity_decomposer_tEEEvPT2_PKT1_SB_iiT3_:
[----:B------:R-:W-:Y:S01]  /*0000*/  LDC R1, c[0x0][0x37c] ;  /* 0x0000df00ff017b82 */ /* 0x000fe20000000800 */
[----:B------:R-:W0:Y:S02]  /*0010*/  LDCU.64 UR4, c[0x0][0x390] ;  /* 0x00007200ff0477ac */ /* 0x000e240008000a00 */
[----:B0-----:R-:W-:-:S04]  /*0020*/  ISETP.NE.U32.AND P0, PT, RZ, UR4, PT ;  /* 0x00000004ff007c0c */ /* 0x001fc8000bf05070 */
[----:B------:R-:W-:-:S13]  /*0030*/  ISETP.NE.AND.EX P0, PT, RZ, UR5, PT, P0 ;  /* 0x00000005ff007c0c */ /* 0x000fda000bf05300 */
[----:B------:R-:W-:Y:S05]  /*0040*/  @!P0 EXIT ;  /* 0x000000000000894d */ /* 0x000fea0003800000 */
[----:B------:R-:W0:Y:S01]  /*0050*/  S2R R18, SR_TID.X ;  /* 0x0000000000127919 */ /* 0x000e220000002100 */
[----:B------:R-:W1:Y:S01]  /*0060*/  LDCU.64 UR4, c[0x0][0x398] ;  /* 0x00007300ff0477ac */ /* 0x000e620008000a00 */
[----:B------:R-:W2:Y:S01]  /*0070*/  S2UR UR7, SR_CgaCtaId ;  /* 0x00000000000779c3 */ /* 0x000ea20000008800 */
[----:B------:R-:W-:Y:S01]  /*0080*/  UMOV UR6, 0x400 ;  /* 0x0000040000067882 */ /* 0x000fe20000000000 */
[----:B------:R-:W3:Y:S06]  /*0090*/  LDCU.64 UR18, c[0x0][0x358] ;  /* 0x00006b00ff1277ac */ /* 0x000eec0008000a00 */
[----:B------:R-:W4:Y:S01]  /*00a0*/  S2UR UR8, SR_CTAID.X ;  /* 0x00000000000879c3 */ /* 0x000f220000002500 */
[----:B------:R-:W0:Y:S01]  /*00b0*/  LDCU UR21, c[0x0][0x370] ;  /* 0x00006e00ff1577ac */ /* 0x000e220008000800 */
[----:B-1----:R-:W-:-:S04]  /*00c0*/  UIADD3 UR4, UPT, UPT, UR5, 0x7, -UR4 ;  /* 0x0000000705047890 */ /* 0x002fc8000fffe804 */
[----:B------:R-:W-:Y:S02]  /*00d0*/  UISETP.GE.AND UP0, UPT, UR4, 0x8, UPT ;  /* 0x000000080400788c */ /* 0x000fe4000bf06270 */
[----:B------:R-:W-:Y:S02]  /*00e0*/  USHF.R.S32.HI UR5, URZ, 0x1f, UR4 ;  /* 0x0000001fff057899 */ /* 0x000fe40008011404 */
[----:B--2---:R-:W-:Y:S02]  /*00f0*/  ULEA UR6, UR7, UR6, 0x18 ;  /* 0x0000000607067291 */ /* 0x004fe4000f8ec0ff */
[----:B------:R-:W-:Y:S01]  /*0100*/  PLOP3.LUT P0, PT, PT, PT, UP0, 0x80, 0x8 ;  /* 0x000000000008781c */ /* 0x000fe20003f0f008 */
[----:B------:R-:W-:Y:S01]  /*0110*/  ULEA.HI UR5, UR5, UR4, URZ, 0x3 ;  /* 0x0000000405057291 */ /* 0x000fe2000f8f18ff */
[C---:B0-----:R-:W-:Y:S02]  /*0120*/  VIADD R19, R18.reuse, 0x80 ;  /* 0x0000008012137836 */ /* 0x041fe40000000000 */
[C---:B------:R-:W-:Y:S01]  /*0130*/  ISETP.GT.U32.OR P0, PT, R18.reuse, 0xff, !P0 ;  /* 0x000000ff1200780c */ /* 0x040fe20004704470 */
[----:B------:R-:W-:Y:S01]  /*0140*/  USHF.R.S32.HI UR5, URZ, 0x3, UR5 ;  /* 0x00000003ff057899 */ /* 0x000fe20008011405 */
[C---:B------:R-:W-:Y:S01]  /*0150*/  VIADD R20, R18.reuse, 0x100 ;  /* 0x0000010012147836 */ /* 0x040fe20000000000 */
[C---:B------:R-:W-:Y:S01]  /*0160*/  IADD3 R25, PT, PT, R18.reuse, 0x500, RZ ;  /* 0x0000050012197810 */ /* 0x040fe20007ffe0ff */
[C---:B------:R-:W-:Y:S01]  /*0170*/  VIADD R21, R18.reuse, 0x180 ;  /* 0x0000018012157836 */ /* 0x040fe20000000000 */
[----:B------:R-:W-:Y:S01]  /*0180*/  P2R R28, PR, RZ, 0x1 ;  /* 0x00000001ff1c7803 */ /* 0x000fe20000000000 */
[C---:B------:R-:W-:Y:S01]  /*0190*/  VIADD R22, R18.reuse, 0x200 ;  /* 0x0000020012167836 */ /* 0x040fe20000000000 */
[C---:B------:R-:W-:Y:S01]  /*01a0*/  LEA R27, R18.reuse, UR6, 0x2 ;  /* 0x00000006121b7c11 */ /* 0x040fe2000f8e10ff */
[C---:B------:R-:W-:Y:S01]  /*01b0*/  VIADD R23, R18.reuse, 0x280 ;  /* 0x0000028012177836 */ /* 0x040fe20000000000 */
[----:B----4-:R-:W-:Y:S01]  /*01c0*/  USHF.L.U32 UR8, UR8, 0xb, URZ ;  /* 0x0000000b08087899 */ /* 0x010fe200080006ff */
[C---:B------:R-:W-:Y:S01]  /*01d0*/  VIADD R24, R18.reuse, 0x300 ;  /* 0x0000030012187836 */ /* 0x040fe20000000000 */
[----:B------:R-:W-:Y:S01]  /*01e0*/  ULOP3.LUT UR20, UR5, 0x7, URZ, 0xc0, !UPT ;  /* 0x0000000705147892 */ /* 0x000fe2000f8ec0ff */
[----:B------:R-:W-:Y:S01]  /*01f0*/  VIADD R26, R18, 0x780 ;  /* 0x00000780121a7836 */ /* 0x000fe20000000000 */
[----:B------:R-:W-:Y:S01]  /*0200*/  ULOP3.LUT UR9, UR5, 0x3, URZ, 0xc0, !UPT ;  /* 0x0000000305097892 */ /* 0x000fe2000f8ec0ff */
[----:B------:R-:W-:Y:S01]  /*0210*/  UMOV UR6, URZ ;  /* 0x000000ff00067c82 */ /* 0x000fe20008000000 */
[----:B---3--:R-:W-:-:S10]  /*0220*/  UMOV UR7, URZ ;  /* 0x000000ff00077c82 */ /* 0x008fd40008000000 */
.L_x_217:
[----:B------:R-:W-:Y:S01]  /*0230*/  ISETP.NE.AND P0, PT, R28, RZ, PT ;  /* 0x000000ff1c00720c */ /* 0x000fe20003f05270 */
[----:B------:R-:W-:-:S12]  /*0240*/  BSSY.RECONVERGENT B0, `(.L_x_134) ;  /* 0x0000082000007945 */ /* 0x000fd80003800200 */
[----:B0-2345:R-:W-:Y:S05]  /*0250*/  @P0 BRA `(.L_x_135) ;  /* 0x0000000800000947 */ /* 0x03dfea0003800000 */
[----:B------:R-:W0:Y:S02]  /*0260*/  LDC.64 R2, c[0x0][0x398] ;  /* 0x0000e600ff027b82 */ /* 0x000e240000000a00 */
[----:B0-----:R-:W-:-:S04]  /*0270*/  IADD3 R2, PT, PT, R3, 0x7, -R2 ;  /* 0x0000000703027810 */ /* 0x001fc80007ffe802 */
[----:B------:R-:W-:-:S04]  /*0280*/  SHF.R.S32.HI R3, RZ, 0x1f, R2 ;  /* 0x0000001fff037819 */ /* 0x000fc80000011402 */
[----:B------:R-:W-:-:S04]  /*0290*/  LEA.HI R3, R3, R2, RZ, 0x3 ;  /* 0x0000000203037211 */ /* 0x000fc800078f18ff */
[----:B------:R-:W-:-:S04]  /*02a0*/  SHF.R.S32.HI R3, RZ, 0x3, R3 ;  /* 0x00000003ff037819 */ /* 0x000fc80000011403 */
[C---:B------:R-:W-:Y:S01]  /*02b0*/  LOP3.LUT R5, R3.reuse, 0xffffff0, RZ, 0xc0, !PT ;  /* 0x0ffffff003057812 */ /* 0x040fe200078ec0ff */
[----:B------:R-:W-:-:S05]  /*02c0*/  VIADD R0, R3, 0xffffffff ;  /* 0xffffffff03007836 */ /* 0x000fca0000000000 */
[----:B------:R-:W-:Y:S01]  /*02d0*/  ISETP.GE.U32.AND P0, PT, R0, 0xf, PT ;  /* 0x0000000f0000780c */ /* 0x000fe20003f06070 */
[----:B------:R-:W-:-:S12]  /*02e0*/  IMAD.MOV.U32 R0, RZ, RZ, RZ ;  /* 0x000000ffff007224 */ /* 0x000fd800078e00ff */
[----:B------:R-:W-:Y:S05]  /*02f0*/  @!P0 BRA `(.L_x_136) ;  /* 0x00000000005c8947 */ /* 0x000fea0003800000 */
[----:B------:R-:W-:Y:S02]  /*0300*/  IMAD.MOV R2, RZ, RZ, -R5 ;  /* 0x000000ffff027224 */ /* 0x000fe400078e0a05 */
[----:B------:R-:W-:-:S07]  /*0310*/  VIADD R0, R27, 0x2000 ;  /* 0x000020001b007836 */ /* 0x000fce0000000000 */
.L_x_137:
[----:B------:R-:W-:Y:S01]  /*0320*/  VIADD R2, R2, 0x10 ;  /* 0x0000001002027836 */ /* 0x000fe20000000000 */
[----:B------:R-:W-:Y:S04]  /*0330*/  STS [R0+-0x2000], RZ ;  /* 0xffe000ff00007388 */ /* 0x000fe80000000800 */
        /* <DEDUP_REMOVED lines=16> */
[----:B0-----:R-:W-:Y:S01]  /*0440*/  IADD3 R0, PT, PT, R0, 0x4000, RZ ;  /* 0x0000400000007810 */ /* 0x001fe20007ffe0ff */
[----:B------:R-:W-:Y:S06]  /*0450*/  @P1 BRA `(.L_x_137) ;  /* 0xfffffffc00b01947 */ /* 0x000fec000383ffff */
[----:B------:R-:W-:-:S07]  /*0460*/  IMAD.MOV.U32 R0, RZ, RZ, R5 ;  /* 0x000000ffff007224 */ /* 0x000fce00078e0005 */
.L_x_136:
[----:B------:R-:W-:Y:S01]  /*0470*/  LOP3.LUT R2, R3, 0xf, RZ, 0xc0, !PT ;  /* 0x0000000f03027812 */ /* 0x000fe200078ec0ff */
[----:B------:R-:W-:-:S03]  /*0480*/  IMAD.U32 R4, RZ, RZ, UR20 ;  /* 0x00000014ff047e24 */ /* 0x000fc6000f8e00ff */
[C---:B------:R-:W-:Y:S01]  /*0490*/  ISETP.NE.AND P1, PT, R2.reuse, RZ, PT ;  /* 0x000000ff0200720c */ /* 0x040fe20003f25270 */
[----:B------:R-:W-:Y:S02]  /*04a0*/  VIADD R2, R2, 0xffffffff ;  /* 0xffffffff02027836 */ /* 0x000fe40000000000 */
[----:B------:R-:W-:-:S10]  /*04b0*/  VIADD R4, R4, 0xffffffff ;  /* 0xffffffff04047836 */ /* 0x000fd40000000000 */
[----:B------:R-:W-:Y:S05]  /*04c0*/  @!P1 BRA `(.L_x_138) ;  /* 0x00000000007c9947 */ /* 0x000fea0003800000 */
[----:B------:R-:W-:Y:S01]  /*04d0*/  ISETP.GE.U32.AND P2, PT, R2, 0x7, PT ;  /* 0x000000070200780c */ /* 0x000fe20003f46070 */
[----:B------:R-:W-:-:S12]  /*04e0*/  UISETP.NE.AND UP0, UPT, UR20, URZ, UPT ;  /* 0x000000ff1400728c */ /* 0x000fd8000bf05270 */
[----:B------:R-:W-:Y:S05]  /*04f0*/  @!P2 BRA `(.L_x_139) ;  /* 0x000000000028a947 */ /* 0x000fea0003800000 */
        /* <DEDUP_REMOVED lines=10> */
.L_x_139:
[----:B------:R-:W-:Y:S05]  /*05a0*/  BRA.U !UP0, `(.L_x_138) ;  /* 0x0000000108447547 */ /* 0x000fea000b800000 */
[----:B------:R-:W-:Y:S01]  /*05b0*/  ISETP.GE.U32.AND P2, PT, R4, 0x3, PT ;  /* 0x000000030400780c */ /* 0x000fe20003f46070 */
[----:B------:R-:W-:-:S12]  /*05c0*/  UISETP.NE.AND UP0, UPT, UR9, URZ, UPT ;  /* 0x000000ff0900728c */ /* 0x000fd8000bf05270 */
[C---:B0-----:R-:W-:Y:S01]  /*05d0*/  @P2 LEA R3, R0.reuse, R27, 0xa ;  /* 0x0000001b00032211 */ /* 0x041fe200078e50ff */
[----:B------:R-:W-:-:S04]  /*05e0*/  @P2 VIADD R0, R0, 0x4 ;  /* 0x0000000400002836 */ /* 0x000fc80000000000 */
[----:B------:R1:W-:Y:S04]  /*05f0*/  @P2 STS [R3], RZ ;  /* 0x000000ff03002388 */ /* 0x0003e80000000800 */
[----:B------:R1:W-:Y:S04]  /*0600*/  @P2 STS [R3+0x400], RZ ;  /* 0x000400ff03002388 */ /* 0x0003e80000000800 */
[----:B------:R1:W-:Y:S04]  /*0610*/  @P2 STS [R3+0x800], RZ ;  /* 0x000800ff03002388 */ /* 0x0003e80000000800 */
[----:B------:R1:W-:Y:S01]  /*0620*/  @P2 STS [R3+0xc00], RZ ;  /* 0x000c00ff03002388 */ /* 0x0003e20000000800 */
[----:B------:R-:W-:Y:S05]  /*0630*/  BRA.U !UP0, `(.L_x_138) ;  /* 0x0000000108207547 */ /* 0x000fea000b800000 */
[----:B------:R-:W-:Y:S01]  /*0640*/  IMAD R0, R0, 0x400, R27 ;  /* 0x0000040000007824 */ /* 0x000fe200078e021b */
[----:B------:R-:W-:-:S04]  /*0650*/  UISETP.NE.AND UP0, UPT, UR9, 0x1, UPT ;  /* 0x000000010900788c */ /* 0x000fc8000bf05270 */
[----:B------:R2:W-:Y:S05]  /*0660*/  STS [R0], RZ ;  /* 0x000000ff00007388 */ /* 0x0005ea0000000800 */
[----:B------:R-:W-:Y:S05]  /*0670*/  BRA.U !UP0, `(.L_x_138) ;  /* 0x0000000108107547 */ /* 0x000fea000b800000 */
[----:B------:R-:W-:Y:S01]  /*0680*/  UISETP.NE.AND UP0, UPT, UR9, 0x2, UPT ;  /* 0x000000020900788c */ /* 0x000fe2000bf05270 */
[----:B------:R3:W-:Y:S05]  /*0690*/  STS [R0+0x400], RZ ;  /* 0x000400ff00007388 */ /* 0x0007ea0000000800 */
[----:B------:R-:W-:-:S13]  /*06a0*/  PLOP3.LUT P2, PT, PT, PT, UP0, 0x80, 0x8 ;  /* 0x000000000008781c */ /* 0x000fda0003f4f008 */
[----:B------:R3:W-:Y:S02]  /*06b0*/  @P2 STS [R0+0x800], RZ ;  /* 0x000800ff00002388 */ /* 0x0007e40000000800 */
.L_x_138:
[----:B------:R-:W-:-:S13]  /*06c0*/  ISETP.GT.U32.AND P2, PT, R18, 0x7f, PT ;  /* 0x0000007f1200780c */ /* 0x000fda0003f44070 */
[----:B------:R-:W-:Y:S05]  /*06d0*/  @P2 BRA `(.L_x_135) ;  /* 0x0000000000e02947 */ /* 0x000fea0003800000 */
[----:B--23--:R-:W-:Y:S01]  /*06e0*/  IMAD.MOV.U32 R0, RZ, RZ, RZ ;  /* 0x000000ffff007224 */ /* 0x00cfe200078e00ff */
[----:B------:R-:W-:Y:S06]  /*06f0*/  @!P0 BRA `(.L_x_140) ;  /* 0x0000000000588947 */ /* 0x000fec0003800000 */
[----:B------:R-:W-:-:S07]  /*0700*/  IMAD.MOV.U32 R0, RZ, RZ, RZ ;  /* 0x000000ffff007224 */ /* 0x000fce00078e00ff */
.L_x_141:
[C---:B012---:R-:W-:Y:S02]  /*0710*/  IMAD R3, R0.reuse, 0x400, R27 ;  /* 0x0000040000037824 */ /* 0x047fe400078e021b */
[----:B------:R-:W-:-:S03]  /*0720*/  VIADD R0, R0, 0x10 ;  /* 0x0000001000007836 */ /* 0x000fc60000000000 */
[----:B------:R2:W-:Y:S02]  /*0730*/  STS [R3+0x200], RZ ;  /* 0x000200ff03007388 */ /* 0x0005e40000000800 */
[----:B------:R-:W-:Y:S02]  /*0740*/  ISETP.NE.AND P0, PT, R0, R5, PT ;  /* 0x000000050000720c */ /* 0x000fe40003f05270 */
[----:B------:R2:W-:Y:S04]  /*0750*/  STS [R3+0x600], RZ ;  /* 0x000600ff03007388 */ /* 0x0005e80000000800 */
        /* <DEDUP_REMOVED lines=13> */
[----:B------:R2:W-:Y:S01]  /*0830*/  STS [R3+0x3e00], RZ ;  /* 0x003e00ff03007388 */ /* 0x0005e20000000800 */
[----:B------:R-:W-:Y:S05]  /*0840*/  @P0 BRA `(.L_x_141) ;  /* 0xfffffffc00b00947 */ /* 0x000fea000383ffff */
[----:B------:R-:W-:-:S07]  /*0850*/  MOV R0, R5 ;  /* 0x0000000500007202 */ /* 0x000fce0000000f00 */
.L_x_140:
[----:B------:R-:W-:Y:S05]  /*0860*/  @!P1 BRA `(.L_x_135) ;  /* 0x00000000007c9947 */ /* 0x000fea0003800000 */
[----:B------:R-:W-:Y:S01]  /*0870*/  ISETP.GE.U32.AND P0, PT, R2, 0x7, PT ;  /* 0x000000070200780c */ /* 0x000fe20003f06070 */
[----:B------:R-:W-:-:S12]  /*0880*/  UISETP.NE.AND UP0, UPT, UR20, URZ, UPT ;  /* 0x000000ff1400728c */ /* 0x000fd8000bf05270 */
[----:B------:R-:W-:Y:S05]  /*0890*/  @!P0 BRA `(.L_x_142) ;  /* 0x0000000000288947 */ /* 0x000fea0003800000 */
[C---:B------:R-:W-:Y:S02]  /*08a0*/  IMAD R2, R0.reuse, 0x400, R27 ;  /* 0x0000040000027824 */ /* 0x040fe400078e021b */
[----:B------:R-:W-:-:S03]  /*08b0*/  VIADD R0, R0, 0x8 ;  /* 0x0000000800007836 */ /* 0x000fc60000000000 */
[----:B------:R3:W-:Y:S04]  /*08c0*/  STS [R2+0x200], RZ ;  /* 0x000200ff02007388 */ /* 0x0007e80000000800 */
[----:B------:R3:W-:Y:S04]  /*08d0*/  STS [R2+0x600], RZ ;  /* 0x000600ff02007388 */ /* 0x0007e80000000800 */
[----:B------:R3:W-:Y:S04]  /*08e0*/  STS [R2+0xa00], RZ ;  /* 0x000a00ff02007388 */ /* 0x0007e80000000800 */
[----:B------:R3:W-:Y:S04]  /*08f0*/  STS [R2+0xe00], RZ ;  /* 0x000e00ff02007388 */ /* 0x0007e80000000800 */
[----:B------:R3:W-:Y:S04]  /*0900*/  STS [R2+0x1200], RZ ;  /* 0x001200ff02007388 */ /* 0x0007e80000000800 */
[----:B------:R3:W-:Y:S04]  /*0910*/  STS [R2+0x1600], RZ ;  /* 0x001600ff02007388 */ /* 0x0007e80000000800 */
[----:B------:R3:W-:Y:S04]  /*0920*/  STS [R2+0x1a00], RZ ;  /* 0x001a00ff02007388 */ /* 0x0007e80000000800 */
[----:B------:R3:W-:Y:S02]  /*0930*/  STS [R2+0x1e00], RZ ;  /* 0x001e00ff02007388 */ /* 0x0007e40000000800 */
.L_x_142:
[----:B------:R-:W-:Y:S05]  /*0940*/  BRA.U !UP0, `(.L_x_135) ;  /* 0x0000000108447547 */ /* 0x000fea000b800000 */
[----:B------:R-:W-:Y:S01]  /*0950*/  ISETP.GE.U32.AND P0, PT, R4, 0x3, PT ;  /* 0x000000030400780c */ /* 0x000fe20003f06070 */
[----:B------:R-:W-:-:S12]  /*0960*/  UISETP.NE.AND UP0, UPT, UR9, URZ, UPT ;  /* 0x000000ff0900728c */ /* 0x000fd8000bf05270 */
[C---:B---3--:R-:W-:Y:S02]  /*0970*/  @P0 IMAD R2, R0.reuse, 0x400, R27 ;  /* 0x0000040000020824 */ /* 0x048fe400078e021b */
[----:B------:R-:W-:-:S03]  /*0980*/  @P0 VIADD R0, R0, 0x4 ;  /* 0x0000000400000836 */ /* 0x000fc60000000000 */
[----:B------:R4:W-:Y:S04]  /*0990*/  @P0 STS [R2+0x200], RZ ;  /* 0x000200ff02000388 */ /* 0x0009e80000000800 */
[----:B------:R4:W-:Y:S04]  /*09a0*/  @P0 STS [R2+0x600], RZ ;  /* 0x000600ff02000388 */ /* 0x0009e80000000800 */
[----:B------:R4:W-:Y:S04]  /*09b0*/  @P0 STS [R2+0xa00], RZ ;  /* 0x000a00ff02000388 */ /* 0x0009e80000000800 */
[----:B------:R4:W-:Y:S01]  /*09c0*/  @P0 STS [R2+0xe00], RZ ;  /* 0x000e00ff02000388 */ /* 0x0009e20000000800 */
[----:B------:R-:W-:Y:S05]  /*09d0*/  BRA.U !UP0, `(.L_x_135) ;  /* 0x0000000108207547 */ /* 0x000fea000b800000 */
[----:B------:R-:W-:Y:S01]  /*09e0*/  IMAD R0, R0, 0x400, R27 ;  /* 0x0000040000007824 */ /* 0x000fe200078e021b */
[----:B------:R-:W-:-:S04]  /*09f0*/  UISETP.NE.AND UP0, UPT, UR9, 0x1, UPT ;  /* 0x000000010900788c */ /* 0x000fc8000bf05270 */
[----:B------:R3:W-:Y:S05]  /*0a00*/  STS [R0+0x200], RZ ;  /* 0x000200ff00007388 */ /* 0x0007ea0000000800 */
[----:B------:R-:W-:Y:S05]  /*0a10*/  BRA.U !UP0, `(.L_x_135) ;  /* 0x0000000108107547 */ /* 0x000fea000b800000 */
[----:B------:R-:W-:Y:S01]  /*0a20*/  UISETP.NE.AND UP0, UPT, UR9, 0x2, UPT ;  /* 0x000000020900788c */ /* 0x000fe2000bf05270 */
[----:B------:R0:W-:Y:S05]  /*0a30*/  STS [R0+0x600], RZ ;  /* 0x000600ff00007388 */ /* 0x0001ea0000000800 */
[----:B------:R-:W-:-:S13]  /*0a40*/  PLOP3.LUT P0, PT, PT, PT, UP0, 0x80, 0x8 ;  /* 0x000000000008781c */ /* 0x000fda0003f0f008 */
[----:B------:R0:W-:Y:S02]  /*0a50*/  @P0 STS [R0+0xa00], RZ ;  /* 0x000a00ff00000388 */ /* 0x0001e40000000800 */
.L_x_135:
[----:B------:R-:W-:Y:S05]  /*0a60*/  BSYNC.RECONVERGENT B0 ;  /* 0x0000000000007941 */ /* 0x000fea0003800200 */
.L_x_134:
[----:B------:R-:W5:Y:S01]  /*0a70*/  LDCU.64 UR10, c[0x0][0x390] ;  /* 0x00007200ff0a77ac */ /* 0x000f620008000a00 */
[----:B------:R-:W-:Y:S02]  /*0a80*/  USHF.L.U32 UR4, UR6, 0x1e, URZ ;  /* 0x0000001e06047899 */ /* 0x000fe400080006ff */
[----:B------:R-:W-:Y:S02]  /*0a90*/  USHF.L.U64.HI UR5, UR6, 0x1e, UR7 ;  /* 0x0000001e06057899 */ /* 0x000fe40008010207 */
[----:B-----5:R-:W-:-:S04]  /*0aa0*/  UIADD3 UR4, UP0, UPT, -UR4, UR10, URZ ;  /* 0x0000000a04047290 */ /* 0x020fc8000ff1e1ff */
[----:B------:R-:W-:Y:S02]  /*0ab0*/  UIADD3.X UR5, UPT, UPT, ~UR5, UR11, URZ, UP0, !UPT ;  /* 0x0000000b05057290 */ /* 0x000fe400087fe5ff */
[----:B------:R-:W-:-:S04]  /*0ac0*/  UISETP.LT.U32.AND UP0, UPT, UR4, 0x40000000, UPT ;  /* 0x400000000400788c */ /* 0x000fc8000bf01070 */
[----:B------:R-:W-:-:S04]  /*0ad0*/  UISETP.LT.U32.AND.EX UP0, UPT, UR5, URZ, UPT, UP0 ;  /* 0x000000ff0500728c */ /* 0x000fc8000bf01100 */
[----:B------:R-:W-:Y:S02]  /*0ae0*/  USEL UR11, UR4, 0x40000000, UP0 ;  /* 0x40000000040b7887 */ /* 0x000fe40008000000 */
[----:B------:R-:W-:Y:S02]  /*0af0*/  USEL UR12, UR5, URZ, UP0 ;  /* 0x000000ff050c7287 */ /* 0x000fe40008000000 */
[----:B------:R-:W-:-:S04]  /*0b00*/  UISETP.GT.U32.AND UP0, UPT, UR11, UR8, UPT ;  /* 0x000000080b00728c */ /* 0x000fc8000bf04070 */
[----:B------:R-:W-:Y:S01]  /*0b10*/  UISETP.GT.U32.AND.EX UP0, UPT, UR12, URZ, UPT, UP0 ;  /* 0x000000ff0c00728c */ /* 0x000fe2000bf04100 */
[----:B------:R-:W-:Y:S08]  /*0b20*/  BAR.SYNC.DEFER_BLOCKING 0x0 ;  /* 0x0000000000007b1d */ /* 0x000ff00000010000 */
[----:B------:R-:W-:Y:S06]  /*0b30*/  BAR.SYNC.DEFER_BLOCKING 0x0 ;  /* 0x0000000000007b1d */ /* 0x000fec0000010000 */
[----:B------:R-:W-:Y:S05]  /*0b40*/  BRA.U !UP0, `(.L_x_143) ;  /* 0x0000000908d87547 */ /* 0x000fea000b800000 */
[----:B------:R-:W-:Y:S01]  /*0b50*/  UMOV UR10, UR8 ;  /* 0x00000008000a7c82 */ /* 0x000fe20008000000 */
[----:B------:R-:W-:-:S05]  /*0b60*/  UMOV UR5, URZ ;  /* 0x000000ff00057c82 */ /* 0x000fca0008000000 */
.L_x_148:
[----:B-----5:R-:W5:Y:S01]  /*0b70*/  LDCU.64 UR16, c[0x0][0x390] ;  /* 0x00007200ff1077ac */ /* 0x020f620008000a00 */
[----:B------:R-:W-:Y:S02]  /*0b80*/  USHF.L.U32 UR13, UR6, 0x1e, URZ ;  /* 0x0000001e060d7899 */ /* 0x000fe400080006ff */
[----:B------:R-:W-:Y:S02]  /*0b90*/  USHF.L.U64.HI UR14, UR6, 0x1e, UR7 ;  /* 0x0000001e060e7899 */ /* 0x000fe40008010207 */
[----:B------:R-:W-:-:S04]  /*0ba0*/  UIADD3 UR13, UP0, UPT, UR10, UR13, URZ ;  /* 0x0000000d0a0d7290 */ /* 0x000fc8000ff1e0ff */
[----:B------:R-:W-:Y:S02]  /*0bb0*/  UIADD3.X UR14, UPT, UPT, UR5, UR14, URZ, UP0, !UPT ;  /* 0x0000000e050e7290 */ /* 0x000fe400087fe4ff */
[----:B------:R-:W-:Y:S02]  /*0bc0*/  ULEA UR10, UP0, UR21, UR10, 0xb ;  /* 0x0000000a150a7291 */ /* 0x000fe4000f8058ff */
[----:B-----5:R-:W-:Y:S02]  /*0bd0*/  UIADD3 UR15, UP1, UPT, -UR13, UR16, URZ ;  /* 0x000000100d0f7290 */ /* 0x020fe4000ff3e1ff */
[----:B------:R-:W-:Y:S02]  /*0be0*/  UIADD3.X UR5, UPT, UPT, URZ, UR5, URZ, UP0, !UPT ;  /* 0x00000005ff057290 */ /* 0x000fe400087fe4ff */
[----:B------:R-:W-:Y:S02]  /*0bf0*/  UIADD3.X UR4, UPT, UPT, ~UR14, UR17, URZ, UP1, !UPT ;  /* 0x000000110e047290 */ /* 0x000fe40008ffe5ff */
[----:B------:R-:W-:-:S02]  /*0c00*/  UISETP.GE.U32.AND UP1, UPT, UR15, 0x800, UPT ;  /* 0x000008000f00788c */ /* 0x000fc4000bf26070 */
[----:B------:R-:W-:Y:S02]  /*0c10*/  UISETP.GE.U32.AND UP0, UPT, UR10, UR11, UPT ;  /* 0x0000000b0a00728c */ /* 0x000fe4000bf06070 */
[----:B------:R-:W-:Y:S02]  /*0c20*/  UISETP.GE.U32.AND.EX UP1, UPT, UR4, URZ, UPT, UP1 ;  /* 0x000000ff0400728c */ /* 0x000fe4000bf26110 */
[----:B------:R-:W-:-:S07]  /*0c30*/  UISETP.GE.U32.AND.EX UP0, UPT, UR5, UR12, UPT, UP0 ;  /* 0x0000000c0500728c */ /* 0x000fce000bf06100 */
[----:B012---:R-:W-:Y:S05]  /*0c40*/  BRA.U !UP1, `(.L_x_144) ;  /* 0x0000000109587547 */ /* 0x007fea000b800000 */
[----:B------:R-:W4:Y:S01]  /*0c50*/  LDCU.64 UR16, c[0x0][0x388] ;  /* 0x00007100ff1077ac */ /* 0x000f220008000a00 */
[----:B0-23--:R-:W-:-:S05]  /*0c60*/  IADD3 R0, P0, PT, R18, UR13, RZ ;  /* 0x0000000d12007c10 */ /* 0x00dfca000ff1e0ff */
[----:B-1----:R-:W-:Y:S01]  /*0c70*/  IMAD.X R3, RZ, RZ, UR14, P0 ;  /* 0x0000000eff037e24 */ /* 0x002fe200080e06ff */
[----:B----4-:R-:W-:-:S04]  /*0c80*/  LEA R14, P0, R0, UR16, 0x2 ;  /* 0x00000010000e7c11 */ /* 0x010fc8000f8010ff */
        /* <DEDUP_REMOVED lines=18> */
.L_x_144:
[C---:B------:R-:W-:Y:S01]  /*0db0*/  ISETP.GE.AND P5, PT, R18.reuse, UR15, PT ;  /* 0x0000000f12007c0c */ /* 0x040fe2000bfa6270 */
[----:B------:R-:W4:Y:S01]  /*0dc0*/  LDCU.64 UR16, c[0x0][0x388] ;  /* 0x00007100ff1077ac */ /* 0x000f220008000a00 */
[----:B0-23--:R-:W-:Y:S01]  /*0dd0*/  IADD3 R0, P0, PT, R18, UR13, RZ ;  /* 0x0000000d12007c10 */ /* 0x00dfe2000ff1e0ff */
[----:B------:R-:W-:Y:S01]  /*0de0*/  IMAD.MOV.U32 R17, RZ, RZ, -0x1 ;  /* 0xffffffffff117424 */ /* 0x000fe200078e00ff */
[----:B------:R-:W0:Y:S01]  /*0df0*/  S2R R18, SR_TID.X ;  /* 0x0000000000127919 */ /* 0x000e220000002100 */
[----:B------:R-:W-:Y:S01]  /*0e00*/  ISETP.GE.AND P2, PT, R19, UR15, PT ;  /* 0x0000000f13007c0c */ /* 0x000fe2000bf46270 */
[----:B------:R-:W-:Y:S01]  /*0e10*/  IMAD.MOV.U32 R16, RZ, RZ, -0x1 ;  /* 0xffffffffff107424 */ /* 0x000fe200078e00ff */
[----:B-1----:R-:W-:Y:S02]  /*0e20*/  IADD3.X R3, PT, PT, RZ, UR14, RZ, P0, !PT ;  /* 0x0000000eff037c10 */ /* 0x002fe400087fe4ff */
[----:B------:R-:W-:Y:S02]  /*0e30*/  ISETP.GE.AND P3, PT, R20, UR15, PT ;  /* 0x0000000f14007c0c */ /* 0x000fe4000bf66270 */
[----:B------:R-:W-:-:S02]  /*0e40*/  ISETP.GE.AND P4, PT, R21, UR15, PT ;  /* 0x0000000f15007c0c */ /* 0x000fc4000bf86270 */
[----:B----4-:R-:W-:-:S04]  /*0e50*/  LEA R14, P0, R0, UR16, 0x2 ;  /* 0x00000010000e7c11 */ /* 0x010fc8000f8010ff */
[----:B------:R-:W-:Y:S01]  /*0e60*/  LEA.HI.X R15, R0, UR17, R3, 0x2, P0 ;  /* 0x00000011000f7c11 */ /* 0x000fe200080f1403 */
[----:B------:R-:W-:Y:S02]  /*0e70*/  IMAD.MOV.U32 R13, RZ, RZ, -0x1 ;  /* 0xffffffffff0d7424 */ /* 0x000fe400078e00ff */
[----:B------:R-:W-:Y:S02]  /*0e80*/  IMAD.MOV.U32 R12, RZ, RZ, -0x1 ;  /* 0xffffffffff0c7424 */ /* 0x000fe400078e00ff */
[----:B------:R1:W5:Y:S01]  /*0e90*/  @!P5 LDG.E R17, desc[UR18][R14.64] ;  /* 0x000000120e11d981 */ /* 0x000362000c1e1900 */
[----:B------:R-:W-:-:S03]  /*0ea0*/  ISETP.GE.AND P5, PT, R22, UR15, PT ;  /* 0x0000000f16007c0c */ /* 0x000fc6000bfa6270 */
[----:B------:R1:W5:Y:S01]  /*0eb0*/  @!P2 LDG.E R16, desc[UR18][R14.64+0x200] ;  /* 0x000200120e10a981 */ /* 0x000362000c1e1900 */
[C---:B0-----:R-:W-:Y:S01]  /*0ec0*/  LOP3.LUT R0, R18.reuse, 0x400, RZ, 0xfc, !PT ;  /* 0x0000040012007812 */ /* 0x041fe200078efcff */
[----:B------:R-:W-:Y:S01]  /*0ed0*/  VIADD R2, R18, 0x380 ;  /* 0x0000038012027836 */ /* 0x000fe20000000000 */
[----:B------:R-:W-:Y:S01]  /*0ee0*/  ISETP.GE.AND P2, PT, R23, UR15, PT ;  /* 0x0000000f17007c0c */ /* 0x000fe2000bf46270 */
[----:B------:R1:W5:Y:S01]  /*0ef0*/  @!P3 LDG.E R13, desc[UR18][R14.64+0x400] ;  /* 0x000400120e0db981 */ /* 0x000362000c1e1900 */
[----:B------:R-:W-:Y:S01]  /*0f00*/  ISETP.GE.AND P1, PT, R0, UR15, PT ;  /* 0x0000000f00007c0c */ /* 0x000fe2000bf26270 */
[----:B------:R-:W-:Y:S01]  /*0f10*/  VIADD R0, R18, 0x480 ;  /* 0x0000048012007836 */ /* 0x000fe20000000000 */
[----:B------:R-:W-:Y:S01]  /*0f20*/  ISETP.GE.AND P0, PT, R2, UR15, PT ;  /* 0x0000000f02007c0c */ /* 0x000fe2000bf06270 */
[----:B------:R1:W5:Y:S01]  /*0f30*/  @!P4 LDG.E R12, desc[UR18][R14.64+0x600] ;  /* 0x000600120e0cc981 */ /* 0x000362000c1e1900 */
[----:B------:R-:W-:Y:S01]  /*0f40*/  ISETP.GE.AND P3, PT, R24, UR15, PT ;  /* 0x0000000f18007c0c */ /* 0x000fe2000bf66270 */
[----:B------:R-:W-:Y:S01]  /*0f50*/  IMAD.MOV.U32 R10, RZ, RZ, -0x1 ;  /* 0xffffffffff0a7424 */ /* 0x000fe200078e00ff */
[----:B------:R-:W-:-:S02]  /*0f60*/  ISETP.GE.AND P4, PT, R0, UR15, PT ;  /* 0x0000000f00007c0c */ /* 0x000fc4000bf86270 */
[----:B------:R-:W-:Y:S01]  /*0f70*/  MOV R11, 0xffffffff ;  /* 0xffffffff000b7802 */ /* 0x000fe20000000f00 */
[C---:B------:R-:W-:Y:S02]  /*0f80*/  VIADD R0, R18.reuse, 0x580 ;  /* 0x0000058012007836 */ /* 0x040fe40000000000 */
[----:B------:R-:W-:Y:S01]  /*0f90*/  VIADD R2, R18, 0x600 ;  /* 0x0000060012027836 */ /* 0x000fe20000000000 */
[----:B------:R1:W5:Y:S01]  /*0fa0*/  @!P2 LDG.E R10, desc[UR18][R14.64+0xa00] ;  /* 0x000a00120e0aa981 */ /* 0x000362000c1e1900 */
[----:B------:R-:W-:Y:S01]  /*0fb0*/  IMAD.MOV.U32 R9, RZ, RZ, -0x1 ;  /* 0xffffffffff097424 */ /* 0x000fe200078e00ff */
[----:B------:R-:W-:Y:S01]  /*0fc0*/  MOV R7, 0xffffffff ;  /* 0xffffffff00077802 */ /* 0x000fe20000000f00 */
[----:B------:R-:W-:Y:S01]  /*0fd0*/  IMAD.MOV.U32 R8, RZ, RZ, -0x1 ;  /* 0xffffffffff087424 */ /* 0x000fe200078e00ff */
[----:B------:R1:W5:Y:S01]  /*0fe0*/  @!P5 LDG.E R11, desc[UR18][R14.64+0x800] ;  /* 0x000800120e0bd981 */ /* 0x000362000c1e1900 */
[----:B------:R-:W-:Y:S01]  /*0ff0*/  IMAD.MOV.U32 R6, RZ, RZ, -0x1 ;  /* 0xffffffffff067424 */ /* 0x000fe200078e00ff */
[----:B------:R-:W-:Y:S01]  /*1000*/  ISETP.GE.AND P5, PT, R0, UR15, PT ;  /* 0x0000000f00007c0c */ /* 0x000fe2000bfa6270 */
[----:B------:R-:W-:Y:S01]  /*1010*/  VIADD R0, R18, 0x680 ;  /* 0x0000068012007836 */ /* 0x000fe20000000000 */
[----:B------:R-:W-:Y:S01]  /*1020*/  ISETP.GE.AND P2, PT, R2, UR15, PT ;  /* 0x0000000f02007c0c */ /* 0x000fe2000bf46270 */
[----:B------:R-:W-:Y:S01]  /*1030*/  VIADD R2, R18, 0x700 ;  /* 0x0000070012027836 */ /* 0x000fe20000000000 */
[----:B------:R1:W5:Y:S01]  /*1040*/  @!P3 LDG.E R9, desc[UR18][R14.64+0xc00] ;  /* 0x000c00120e09b981 */ /* 0x000362000c1e1900 */
[----:B------:R-:W-:-:S03]  /*1050*/  ISETP.GE.AND P3, PT, R25, UR15, PT ;  /* 0x0000000f19007c0c */ /* 0x000fc6000bf66270 */
[----:B------:R1:W5:Y:S01]  /*1060*/  @!P0 LDG.E R8, desc[UR18][R14.64+0xe00] ;  /* 0x000e00120e088981 */ /* 0x000362000c1e1900 */
[----:B------:R-:W-:-:S03]  /*1070*/  ISETP.GE.AND P0, PT, R0, UR15, PT ;  /* 0x0000000f00007c0c */ /* 0x000fc6000bf06270 */
[----:B------:R1:W5:Y:S01]  /*1080*/  @!P1 LDG.E R7, desc[UR18][R14.64+0x1000] ;  /* 0x001000120e079981 */ /* 0x000362000c1e1900 */
[----:B------:R-:W-:-:S03]  /*1090*/  ISETP.GE.AND P1, PT, R2, UR15, PT ;  /* 0x0000000f02007c0c */ /* 0x000fc6000bf26270 */
[----:B------:R1:W5:Y:S01]  /*10a0*/  @!P4 LDG.E R6, desc[UR18][R14.64+0x1200] ;  /* 0x001200120e06c981 */ /* 0x000362000c1e1900 */
[----:B------:R-:W-:Y:S01]  /*10b0*/  ISETP.GE.AND P4, PT, R26, UR15, PT ;  /* 0x0000000f1a007c0c */ /* 0x000fe2000bf86270 */
[----:B------:R-:W-:Y:S01]  /*10c0*/  IMAD.MOV.U32 R5, RZ, RZ, -0x1 ;  /* 0xffffffffff057424 */ /* 0x000fe200078e00ff */
[----:B------:R-:W-:Y:S01]  /*10d0*/  MOV R0, 0xffffffff ;  /* 0xffffffff00007802 */ /* 0x000fe20000000f00 */
[----:B------:R-:W-:Y:S02]  /*10e0*/  IMAD.MOV.U32 R4, RZ, RZ, -0x1 ;  /* 0xffffffffff047424 */ /* 0x000fe400078e00ff */
        /* <DEDUP_REMOVED lines=9> */
.L_x_145:
[----:B------:R-:W2:Y:S02]  /*1180*/  LDCU.64 UR16, c[0x0][0x398] ;  /* 0x00007300ff1077ac */ /* 0x000ea40008000a00 */
[----:B--2---:R-:W-:-:S09]  /*1190*/  UISETP.GT.AND UP1, UPT, UR17, UR16, UPT ;  /* 0x000000101100728c */ /* 0x004fd2000bf24270 */
[----:B------:R-:W-:Y:S05]  /*11a0*/  BRA.U !UP1, `(.L_x_146) ;  /* 0x00000005093c7547 */ /* 0x000fea000b800000 */
[----:B------:R-:W2:Y:S01]  /*11b0*/  S2UR UR13, SR_CgaCtaId ;  /* 0x00000000000d79c3 */ /* 0x000ea20000008800 */
[----:B------:R-:W-:Y:S01]  /*11c0*/  UMOV UR4, 0x400 ;  /* 0x0000040000047882 */ /* 0x000fe20000000000 */
[----:B------:R-:W3:Y:S01]  /*11d0*/  LDCU UR14, c[0x0][0x398] ;  /* 0x00007300ff0e77ac */ /* 0x000ee20008000800 */
[----:B--2---:R-:W-:-:S03]  /*11e0*/  ULEA UR13, UR13, UR4, 0x18 ;  /* 0x000000040d0d7291 */ /* 0x004fc6000f8ec0ff */
[----:B---3--:R-:W-:-:S09]  /*11f0*/  UMOV UR4, URZ ;  /* 0x000000ff00047c82 */ /* 0x008fd20008000000 */
.L_x_147:
[----:B012---:R-:W-:Y:S01]  /*1200*/  IMAD R14, RZ, RZ, -UR14 ;  /* 0x8000000eff0e7e24 */ /* 0x007fe2000f8e02ff */
[----:B------:R-:W-:Y:S01]  /*1210*/  ULEA UR15, UR4, UR13, 0xa ;  /* 0x0000000d040f7291 */ /* 0x000fe2000f8e50ff */
[----:B------:R-:W-:Y:S01]  /*1220*/  IMAD.U32 R15, RZ, RZ, UR17 ;  /* 0x00000011ff0f7e24 */ /* 0x000fe2000f8e00ff */
[----:B------:R-:W-:-:S04]  /*1230*/  UIADD3 UR4, UPT, UPT, UR4, 0x1, URZ ;  /* 0x0000000104047890 */ /* 0x000fc8000fffe0ff */
[----:B------:R-:W-:Y:S01]  /*1240*/  VIADDMNMX R14, R14, R15, 0x8, PT ;  /* 0x000000080e0e7446 */ /* 0x000fe2000380010f */
[----:B------:R-:W-:-:S05]  /*1250*/  IMAD.MOV.U32 R15, RZ, RZ, -0x1 ;  /* 0xffffffffff0f7424 */ /* 0x000fca00078e00ff */
[----:B------:R-:W-:Y:S02]  /*1260*/  SHF.L.U32 R14, R15, R14, RZ ;  /* 0x0000000e0f0e7219 */ /* 0x000fe400000006ff */
[----:B-----5:R-:W-:-:S04]  /*1270*/  SHF.R.U32.HI R15, RZ, UR14, R17 ;  /* 0x0000000eff0f7c19 */ /* 0x020fc80008011611 */
[----:B------:R-:W-:-:S04]  /*1280*/  LOP3.LUT R15, R15, R14, RZ, 0x30, !PT ;  /* 0x0000000e0f0f7212 */ /* 0x000fc800078e30ff */
[----:B------:R-:W-:-:S05]  /*1290*/  LEA R15, R15, UR15, 0x2 ;  /* 0x0000000f0f0f7c11 */ /* 0x000fca000f8e10ff */
[----:B------:R0:W-:Y:S02]  /*12a0*/  ATOMS.POPC.INC.32 RZ, [R15+URZ] ;  /* 0x000000000fff7f8c */ /* 0x0001e4000d8000ff */
[----:B0-----:R-:W-:-:S04]  /*12b0*/  SHF.R.U32.HI R15, RZ, UR14, R16 ;  /* 0x0000000eff0f7c19 */ /* 0x001fc80008011610 */
        /* <DEDUP_REMOVED lines=55> */
[----:B0-----:R-:W-:Y:S01]  /*1630*/  SHF.R.U32.HI R15, RZ, UR14, R29 ;  /* 0x0000000eff0f7c19 */ /* 0x001fe2000801161d */
[----:B------:R-:W-:-:S03]  /*1640*/  UIADD3 UR14, UPT, UPT, UR14, 0x8, URZ ;  /* 0x000000080e0e7890 */ /* 0x000fc6000fffe0ff */
[----:B------:R-:W-:Y:S01]  /*1650*/  LOP3.LUT R14, R15, R14, RZ, 0x30, !PT ;  /* 0x0000000e0f0e7212 */ /* 0x000fe200078e30ff */
[----:B------:R-:W-:-:S03]  /*1660*/  UISETP.GE.AND UP1, UPT, UR14, UR17, UPT ;  /* 0x000000110e00728c */ /* 0x000fc6000bf26270 */
[----:B------:R-:W-:-:S05]  /*1670*/  LEA R14, R14, UR15, 0x2 ;  /* 0x0000000f0e0e7c11 */ /* 0x000fca000f8e10ff */
[----:B------:R2:W-:Y:S01]  /*1680*/  ATOMS.POPC.INC.32 RZ, [R14+URZ] ;  /* 0x000000000eff7f8c */ /* 0x0005e2000d8000ff */
[----:B------:R-:W-:Y:S05]  /*1690*/  BRA.U !UP1, `(.L_x_147) ;  /* 0xfffffff909d87547 */ /* 0x000fea000b83ffff */
.L_x_146:
[----:B------:R-:W-:Y:S05]  /*16a0*/  BRA.U !UP0, `(.L_x_148) ;  /* 0xfffffff508307547 */ /* 0x000fea000b83ffff */
.L_x_143:
[----:B------:R-:W-:Y:S01]  /*16b0*/  BAR.SYNC.DEFER_BLOCKING 0x0 ;  /* 0x0000000000007b1d */ /* 0x000fe20000010000 */
[----:B------:R-:W-:-:S05]  /*16c0*/  ISETP.NE.AND P0, PT, R28, RZ, PT ;  /* 0x000000ff1c00720c */ /* 0x000fca0003f05270 */
[----:B------:R-:W-:Y:S08]  /*16d0*/  BSSY.RECONVERGENT B0, `(.L_x_149) ;  /* 0x000016e000007945 */ /* 0x000ff00003800200 */
[----:B------:R-:W-:Y:S05]  /*16e0*/  @P0 BRA `(.L_x_150) ;  /* 0x0000001400b00947 */ /* 0x000fea0003800000 */
[----:B012345:R-:W0:Y:S01]  /*16f0*/  LDC.64 R2, c[0x0][0x398] ;  /* 0x0000e600ff027b82 */ /* 0x03fe220000000a00 */
[----:B------:R-:W-:Y:S01]  /*1700*/  IMAD.MOV.U32 R7, RZ, RZ, RZ ;  /* 0x000000ffff077224 */ /* 0x000fe200078e00ff */
[----:B0-----:R-:W-:-:S04]  /*1710*/  IADD3 R2, PT, PT, R3, 0x7, -R2 ;  /* 0x0000000703027810 */ /* 0x001fc80007ffe802 */
[----:B------:R-:W-:-:S04]  /*1720*/  SHF.R.S32.HI R3, RZ, 0x1f, R2 ;  /* 0x0000001fff037819 */ /* 0x000fc80000011402 */
[----:B------:R-:W-:-:S04]  /*1730*/  LEA.HI R0, R3, R2, RZ, 0x3 ;  /* 0x0000000203007211 */ /* 0x000fc800078f18ff */
[----:B------:R-:W-:-:S04]  /*1740*/  SHF.R.S32.HI R0, RZ, 0x3, R0 ;  /* 0x00000003ff007819 */ /* 0x000fc80000011400 */
[C---:B------:R-:W-:Y:S01]  /*1750*/  LOP3.LUT R9, R0.reuse, 0xffffff8, RZ, 0xc0, !PT ;  /* 0x0ffffff800097812 */ /* 0x040fe200078ec0ff */
[----:B------:R-:W-:-:S05]  /*1760*/  VIADD R8, R0, 0xffffffff ;  /* 0xffffffff00087836 */ /* 0x000fca0000000000 */
[----:B------:R-:W-:-:S13]  /*1770*/  ISETP.GE.U32.AND P0, PT, R8, 0x7, PT ;  /* 0x000000070800780c */ /* 0x000fda0003f06070 */
[----:B------:R-:W-:Y:S05]  /*1780*/  @!P0 BRA `(.L_x_151) ;  /* 0x00000004006c8947 */ /* 0x000fea0003800000 */
[----:B------:R-:W0:Y:S01]  /*1790*/  LDC.64 R2, c[0x0][0x380] ;  /* 0x0000e000ff027b82 */ /* 0x000e220000000a00 */
[----:B------:R-:W-:-:S07]  /*17a0*/  HFMA2 R11, -RZ, RZ, 0, 0 ;  /* 0x00000000ff0b7431 */ /* 0x000fce00000001ff */
.L_x_168:
[----:B------:R-:W-:Y:S01]  /*17b0*/  IMAD R29, R11, 0x400, R27 ;  /* 0x000004000b1d7824 */ /* 0x000fe200078e021b */
[----:B------:R-:W-:Y:S04]  /*17c0*/  BSSY.RECONVERGENT B1, `(.L_x_152) ;  /* 0x000000a000017945 */ /* 0x000fe80003800200 */
[----:B01234-:R-:W1:Y:S04]  /*17d0*/  LDS R4, [R29] ;  /* 0x000000001d047984 */ /* 0x01fe680000000800 */
[----:B------:R2:W3:Y:S04]  /*17e0*/  LDS R17, [R29+0x400] ;  /* 0x000400001d117984 */ /* 0x0004e80000000800 */
[----:B------:R2:W4:Y:S01]  /*17f0*/  LDS R15, [R29+0x800] ;  /* 0x000800001d0f7984 */ /* 0x0005220000000800 */
[----:B-1----:R-:W-:-:S13]  /*1800*/  ISETP.NE.AND P0, PT, R4, RZ, PT ;  /* 0x000000ff0400720c */ /* 0x002fda0003f05270 */
[----:B--234-:R-:W-:Y:S05]  /*1810*/  @!P0 BRA `(.L_x_153) ;  /* 0x0000000000108947 */ /* 0x01cfea0003800000 */
[----:B------:R-:W-:Y:S02]  /*1820*/  IMAD R7, R11, 0x100, R18 ;  /* 0x000001000b077824 */ /* 0x000fe400078e0212 */
[----:B------:R-:W-:Y:S02]  /*1830*/  IMAD.MOV.U32 R5, RZ, RZ, RZ ;  /* 0x000000ffff057224 */ /* 0x000fe400078e00ff */
[----:B0-----:R-:W-:-:S05]  /*1840*/  IMAD.WIDE.U32 R6, R7, 0x8, R2 ;  /* 0x0000000807067825 */ /* 0x001fca00078e0002 */
[----:B------:R1:W-:Y:S02]  /*1850*/  REDG.E.ADD.64.STRONG.GPU desc[UR18][R6.64], R4 ;  /* 0x000000040600798e */ /* 0x0003e4000c12e512 */
.L_x_153:
[----:B------:R-:W-:Y:S05]  /*1860*/  BSYNC.RECONVERGENT B1 ;  /* 0x0000000000017941 */ /* 0x000fea0003800200 */
.L_x_152:
[----:B------:R-:W2:Y:S01]  /*1870*/  LDS R10, [R29+0xc00] ;  /* 0x000c00001d0a7984 */ /* 0x000ea20000000800 */
[----:B------:R-:W-:Y:S01]  /*1880*/  ISETP.NE.AND P6, PT, R17, RZ, PT ;  /* 0x000000ff1100720c */ /* 0x000fe20003fc5270 */
[----:B------:R-:W-:Y:S01]  /*1890*/  BSSY.RECONVERGENT B1, `(.L_x_154) ;  /* 0x0000012000017945 */ /* 0x000fe20003800200 */
[----:B------:R-:W-:Y:S01]  /*18a0*/  ISETP.NE.AND P0, PT, R15, RZ, PT ;  /* 0x000000ff0f00720c */ /* 0x000fe20003f05270 */
[----:B------:R-:W3:Y:S04]  /*18b0*/  LDS R12, [R29+0x1000] ;  /* 0x001000001d0c7984 */ /* 0x000ee80000000800 */
[----:B------:R-:W4:Y:S04]  /*18c0*/  LDS R14, [R29+0x1400] ;  /* 0x001400001d0e7984 */ /* 0x000f280000000800 */
[----:B------:R-:W5:Y:S04]  /*18d0*/  LDS R16, [R29+0x1800] ;  /* 0x001800001d107984 */ /* 0x000f680000000800 */
[----:B------:R-:W0:Y:S01]  /*18e0*/  LDS R13, [R29+0x1c00] ;  /* 0x001c00001d0d7984 */ /* 0x000e220000000800 */
[----:B--2---:R-:W-:-:S02]  /*18f0*/  ISETP.NE.AND P1, PT, R10, RZ, PT ;  /* 0x000000ff0a00720c */ /* 0x004fc40003f25270 */
[----:B---3--:R-:W-:Y:S02]  /*1900*/  ISETP.NE.AND P2, PT, R12, RZ, PT ;  /* 0x000000ff0c00720c */ /* 0x008fe40003f45270 */
[----:B----4-:R-:W-:Y:S02]  /*1910*/  ISETP.NE.AND P3, PT, R14, RZ, PT ;  /* 0x000000ff0e00720c */ /* 0x010fe40003f65270 */
[----:B-----5:R-:W-:Y:S02]  /*1920*/  ISETP.NE.AND P4, PT, R16, RZ, PT ;  /* 0x000000ff1000720c */ /* 0x020fe40003f85270 */
[----:B0-----:R-:W-:Y:S01]  /*1930*/  ISETP.NE.AND P5, PT, R13, RZ, PT ;  /* 0x000000ff0d00720c */ /* 0x001fe20003fa5270 */
[----:B------:R-:W-:-:S12]  /*1940*/  @!P6 BRA `(.L_x_155) ;  /* 0x000000000018e947 */ /* 0x000fd80003800000 */
[----:B-1----:R-:W-:Y:S01]  /*1950*/  IMAD R7, R11, 0x100, R18 ;  /* 0x000001000b077824 */ /* 0x002fe200078e0212 */
[----:B------:R-:W-:Y:S01]  /*1960*/  MOV R5, RZ ;  /* 0x000000ff00057202 */ /* 0x000fe20000000f00 */
[----:B------:R-:W-:Y:S02]  /*1970*/  IMAD.MOV.U32 R4, RZ, RZ, R17 ;  /* 0x000000ffff047224 */ /* 0x000fe400078e0011 */
[----:B------:R-:W-:-:S04]  /*1980*/  VIADD R7, R7, 0x100 ;  /* 0x0000010007077836 */ /* 0x000fc80000000000 */
[----:B------:R-:W-:-:S05]  /*1990*/  IMAD.WIDE.U32 R6, R7, 0x8, R2 ;  /* 0x0000000807067825 */ /* 0x000fca00078e0002 */
[----:B------:R0:W-:Y:S02]  /*19a0*/  REDG.E.ADD.64.STRONG.GPU desc[UR18][R6.64], R4 ;  /* 0x000000040600798e */ /* 0x0001e4000c12e512 */
.L_x_155:
[----:B------:R-:W-:Y:S05]  /*19b0*/  BSYNC.RECONVERGENT B1 ;  /* 0x0000000000017941 */ /* 0x000fea0003800200 */
.L_x_154:
[----:B------:R-:W-:Y:S04]  /*19c0*/  BSSY.RECONVERGENT B1, `(.L_x_156) ;  /* 0x0000008000017945 */ /* 0x000fe80003800200 */
[----:B------:R-:W-:Y:S05]  /*19d0*/  @!P0 BRA `(.L_x_157) ;  /* 0x0000000000188947 */ /* 0x000fea0003800000 */
[----:B01----:R-:W-:Y:S02]  /*19e0*/  IMAD R5, R11, 0x100, R18 ;  /* 0x000001000b057824 */ /* 0x003fe400078e0212 */
[----:B------:R-:W-:Y:S02]  /*19f0*/  IMAD.MOV.U32 R6, RZ, RZ, R15 ;  /* 0x000000ffff067224 */ /* 0x000fe400078e000f */
[----:B------:R-:W-:Y:S02]  /*1a00*/  VIADD R5, R5, 0x200 ;  /* 0x0000020005057836 */ /* 0x000fe40000000000 */
[----:B------:R-:W-:Y:S02]  /*1a10*/  IMAD.MOV.U32 R7, RZ, RZ, RZ ;  /* 0x000000ffff077224 */ /* 0x000fe400078e00ff */
[----:B------:R-:W-:-:S05]  /*1a20*/  IMAD.WIDE.U32 R4, R5, 0x8, R2 ;  /* 0x0000000805047825 */ /* 0x000fca00078e0002 */
[----:B------:R2:W-:Y:S02]  /*1a30*/  REDG.E.ADD.64.STRONG.GPU desc[UR18][R4.64], R6 ;  /* 0x000000060400798e */ /* 0x0005e4000c12e512 */
.L_x_157:
[----:B------:R-:W-:Y:S05]  /*1a40*/  BSYNC.RECONVERGENT B1 ;  /* 0x0000000000017941 */ /* 0x000fea0003800200 */
.L_x_156:
[----:B------:R-:W-:Y:S04]  /*1a50*/  BSSY.RECONVERGENT B1, `(.L_x_158) ;  /* 0x0000008000017945 */ /* 0x000fe80003800200 */
[----:B------:R-:W-:Y:S05]  /*1a60*/  @!P1 BRA `(.L_x_159) ;  /* 0x0000000000189947 */ /* 0x000fea0003800000 */
[----:B012---:R-:W-:Y:S01]  /*1a70*/  IMAD R5, R11, 0x100, R18 ;  /* 0x000001000b057824 */ /* 0x007fe200078e0212 */
[----:B------:R-:W-:Y:S01]  /*1a80*/  MOV R6, R10 ;  /* 0x0000000a00067202 */ /* 0x000fe20000000f00 */
[----:B------:R-:W-:Y:S02]  /*1a90*/  IMAD.MOV.U32 R7, RZ, RZ, RZ ;  /* 0x000000ffff077224 */ /* 0x000fe400078e00ff */
[----:B------:R-:W-:-:S04]  /*1aa0*/  VIADD R5, R5, 0x300 ;  /* 0x0000030005057836 */ /* 0x000fc80000000000 */
[----:B------:R-:W-:-:S05]  /*1ab0*/  IMAD.WIDE.U32 R4, R5, 0x8, R2 ;  /* 0x0000000805047825 */ /* 0x000fca00078e0002 */
[----:B------:R3:W-:Y:S02]  /*1ac0*/  REDG.E.ADD.64.STRONG.GPU desc[UR18][R4.64], R6 ;  /* 0x000000060400798e */ /* 0x0007e4000c12e512 */
.L_x_159:
[----:B------:R-:W-:Y:S05]  /*1ad0*/  BSYNC.RECONVERGENT B1 ;  /* 0x0000000000017941 */ /* 0x000fea0003800200 */
.L_x_158:
[----:B------:R-:W-:Y:S04]  /*1ae0*/  BSSY.RECONVERGENT B1, `(.L_x_160) ;  /* 0x0000008000017945 */ /* 0x000fe80003800200 */
[----:B------:R-:W-:Y:S05]  /*1af0*/  @!P2 BRA `(.L_x_161) ;  /* 0x000000000018a947 */ /* 0x000fea0003800000 */
[----:B0123--:R-:W-:Y:S02]  /*1b00*/  IMAD R5, R11, 0x100, R18 ;  /* 0x000001000b057824 */ /* 0x00ffe400078e0212 */
[----:B------:R-:W-:Y:S02]  /*1b10*/  IMAD.MOV.U32 R6, RZ, RZ, R12 ;  /* 0x000000ffff067224 */ /* 0x000fe400078e000c */
[----:B------:R-:W-:Y:S02]  /*1b20*/  VIADD R5, R5, 0x400 ;  /* 0x0000040005057836 */ /* 0x000fe40000000000 */
[----:B------:R-:W-:Y:S02]  /*1b30*/  IMAD.MOV.U32 R7, RZ, RZ, RZ ;  /* 0x000000ffff077224 */ /* 0x000fe400078e00ff */
[----:B------:R-:W-:-:S05]  /*1b40*/  IMAD.WIDE.U32 R4, R5, 0x8, R2 ;  /* 0x0000000805047825 */ /* 0x000fca00078e0002 */
[----:B------:R4:W-:Y:S02]  /*1b50*/  REDG.E.ADD.64.STRONG.GPU desc[UR18][R4.64], R6 ;  /* 0x000000060400798e */ /* 0x0009e4000c12e512 */
.L_x_161:
[----:B------:R-:W-:Y:S05]  /*1b60*/  BSYNC.RECONVERGENT B1 ;  /* 0x0000000000017941 */ /* 0x000fea0003800200 */
.L_x_160:
[----:B------:R-:W-:Y:S04]  /*1b70*/  BSSY.RECONVERGENT B1, `(.L_x_162) ;  /* 0x0000007000017945 */ /* 0x000fe80003800200 */
[----:B------:R-:W-:Y:S05]  /*1b80*/  @!P3 BRA `(.L_x_163) ;  /* 0x000000000014b947 */ /* 0x000fea0003800000 */
[----:B01234-:R-:W-:Y:S02]  /*1b90*/  IMAD R5, R11, 0x100, R18 ;  /* 0x000001000b057824 */ /* 0x01ffe400078e0212 */
[----:B------:R-:W-:-:S03]  /*1ba0*/  IMAD.MOV.U32 R15, RZ, RZ, RZ ;  /* 0x000000ffff0f7224 */ /* 0x000fc600078e00ff */
[----:B------:R-:W-:-:S05]  /*1bb0*/  IADD3 R5, PT, PT, R5, 0x500, RZ ;  /* 0x0000050005057810 */ /* 0x000fca0007ffe0ff */
[----:B------:R-:W-:-:S05]  /*1bc0*/  IMAD.WIDE.U32 R4, R5, 0x8, R2 ;  /* 0x0000000805047825 */ /* 0x000fca00078e0002 */
[----:B------:R0:W-:Y:S02]  /*1bd0*/  REDG.E.ADD.64.STRONG.GPU desc[UR18][R4.64], R14 ;  /* 0x0000000e0400798e */ /* 0x0001e4000c12e512 */
.L_x_163:
[----:B------:R-:W-:Y:S05]  /*1be0*/  BSYNC.RECONVERGENT B1 ;  /* 0x0000000000017941 */ /* 0x000fea0003800200 */
.L_x_162:
[----:B------:R-:W-:Y:S04]  /*1bf0*/  BSSY.RECONVERGENT B1, `(.L_x_164) ;  /* 0x0000007000017945 */ /* 0x000fe80003800200 */
[----:B------:R-:W-:Y:S05]  /*1c00*/  @!P4 BRA `(.L_x_165) ;  /* 0x000000000014c947 */ /* 0x000fea0003800000 */
[----:B01234-:R-:W-:Y:S02]  /*1c10*/  IMAD R5, R11, 0x100, R18 ;  /* 0x000001000b057824 */ /* 0x01ffe400078e0212 */
[----:B------:R-:W-:Y:S02]  /*1c20*/  IMAD.MOV.U32 R17, RZ, RZ, RZ ;  /* 0x000000ffff117224 */ /* 0x000fe400078e00ff */
[----:B------:R-:W-:-:S04]  /*1c30*/  VIADD R5, R5, 0x600 ;  /* 0x0000060005057836 */ /* 0x000fc80000000000 */
[----:B------:R-:W-:-:S05]  /*1c40*/  IMAD.WIDE.U32 R4, R5, 0x8, R2 ;  /* 0x0000000805047825 */ /* 0x000fca00078e0002 */
[----:B------:R0:W-:Y:S02]  /*1c50*/  REDG.E.ADD.64.STRONG.GPU desc[UR18][R4.64], R16 ;  /* 0x000000100400798e */ /* 0x0001e4000c12e512 */
.L_x_165:
[----:B------:R-:W-:Y:S05]  /*1c60*/  BSYNC.RECONVERGENT B1 ;  /* 0x0000000000017941 */ /* 0x000fea0003800200 */
.L_x_164:
[----:B------:R-:W-:Y:S04]  /*1c70*/  BSSY.RECONVERGENT B1, `(.L_x_166) ;  /* 0x0000008000017945 */ /* 0x000fe80003800200 */
[----:B------:R-:W-:Y:S05]  /*1c80*/  @!P5 BRA `(.L_x_167) ;  /* 0x000000000018d947 */ /* 0x000fea0003800000 */
[----:B01234-:R-:W-:Y:S01]  /*1c90*/  IMAD R5, R11, 0x100, R18 ;  /* 0x000001000b057824 */ /* 0x01ffe200078e0212 */
[----:B------:R-:W-:Y:S01]  /*1ca0*/  MOV R6, R13 ;  /* 0x0000000d00067202 */ /* 0x000fe20000000f00 */
[----:B------:R-:W-:Y:S02]  /*1cb0*/  IMAD.MOV.U32 R7, RZ, RZ, RZ ;  /* 0x000000ffff077224 */ /* 0x000fe400078e00ff */
[----:B------:R-:W-:-:S04]  /*1cc0*/  VIADD R5, R5, 0x700 ;  /* 0x0000070005057836 */ /* 0x000fc80000000000 */
[----:B------:R-:W-:-:S05]  /*1cd0*/  IMAD.WIDE.U32 R4, R5, 0x8, R2 ;  /* 0x0000000805047825 */ /* 0x000fca00078e0002 */
[----:B------:R0:W-:Y:S02]  /*1ce0*/  REDG.E.ADD.64.STRONG.GPU desc[UR18][R4.64], R6 ;  /* 0x000000060400798e */ /* 0x0001e4000c12e512 */
.L_x_167:
[----:B------:R-:W-:Y:S05]  /*1cf0*/  BSYNC.RECONVERGENT B1 ;  /* 0x0000000000017941 */ /* 0x000fea0003800200 */
.L_x_166:
[----:B------:R-:W-:-:S05]  /*1d00*/  VIADD R11, R11, 0x8 ;  /* 0x000000080b0b7836 */ /* 0x000fca0000000000 */
[----:B------:R-:W-:-:S13]  /*1d10*/  ISETP.NE.AND P0, PT, R11, R9, PT ;  /* 0x000000090b00720c */ /* 0x000fda0003f05270 */
[----:B------:R-:W-:Y:S05]  /*1d20*/  @P0 BRA `(.L_x_168) ;  /* 0xfffffff800a00947 */ /* 0x000fea000383ffff */
[----:B01234-:R-:W-:-:S07]  /*1d30*/  IMAD.MOV.U32 R7, RZ, RZ, R9 ;  /* 0x000000ffff077224 */ /* 0x01ffce00078e0009 */
.L_x_151:
[----:B------:R-:W-:Y:S01]  /*1d40*/  UISETP.NE.AND UP0, UPT, UR20, URZ, UPT ;  /* 0x000000ff1400728c */ /* 0x000fe2000bf05270 */
[----:B------:R-:W-:Y:S01]  /*1d50*/  IMAD.U32 R2, RZ, RZ, UR9 ;  /* 0x00000009ff027e24 */ /* 0x000fe2000f8e00ff */
[----:B------:R-:W-:Y:S01]  /*1d60*/  LOP3.LUT R11, R0, 0x1, RZ, 0xc0, !PT ;  /* 0x00000001000b7812 */ /* 0x000fe200078ec0ff */
[----:B------:R-:W-:-:S03]  /*1d70*/  IMAD.U32 R10, RZ, RZ, UR20 ;  /* 0x00000014ff0a7e24 */ /* 0x000fc6000f8e00ff */
[----:B------:R-:W-:Y:S01]  /*1d80*/  IADD3 R0, PT, PT, R2, -0x1, RZ ;  /* 0xffffffff02007810 */ /* 0x000fe20007ffe0ff */
[----:B------:R-:W-:Y:S02]  /*1d90*/  VIADD R10, R10, 0xffffffff ;  /* 0xffffffff0a0a7836 */ /* 0x000fe40000000000 */
[----:B------:R-:W-:Y:S05]  /*1da0*/  BRA.U !UP0, `(.L_x_169) ;  /* 0x00000005086c7547 */ /* 0x000fea000b800000 */
[----:B------:R-:W-:-:S13]  /*1db0*/  ISETP.GE.U32.AND P0, PT, R10, 0x3, PT ;  /* 0x000000030a00780c */ /* 0x000fda0003f06070 */
[----:B------:R-:W-:Y:S05]  /*1dc0*/  @!P0 BRA `(.L_x_170) ;  /* 0x0000000000bc8947 */ /* 0x000fea0003800000 */
[----:B------:R-:W-:Y:S01]  /*1dd0*/  IMAD R2, R7, 0x400, R27 ;  /* 0x0000040007027824 */ /* 0x000fe200078e021b */
[----:B------:R-:W-:Y:S04]  /*1de0*/  BSSY.RECONVERGENT B1, `(.L_x_171) ;  /* 0x0000010000017945 */ /* 0x000fe80003800200 */
[----:B------:R-:W0:Y:S04]  /*1df0*/  LDS R13, [R2] ;  /* 0x00000000020d7984 */ /* 0x000e280000000800 */
[----:B------:R-:W1:Y:S04]  /*1e00*/  LDS R14, [R2+0x400] ;  /* 0x00040000020e7984 */ /* 0x000e680000000800 */
[----:B------:R-:W2:Y:S04]  /*1e10*/  LDS R6, [R2+0x800] ;  /* 0x0008000002067984 */ /* 0x000ea80000000800 */
[----:B------:R-:W3:Y:S01]  /*1e20*/  LDS R12, [R2+0xc00] ;  /* 0x000c0000020c7984 */ /* 0x000ee20000000800 */
[----:B0-----:R-:W-:-:S02]  /*1e30*/  ISETP.NE.AND P0, PT, R13, RZ, PT ;  /* 0x000000ff0d00720c */ /* 0x001fc40003f05270 */
[----:B-1----:R-:W-:Y:S02]  /*1e40*/  ISETP.NE.AND P1, PT, R14, RZ, PT ;  /* 0x000000ff0e00720c */ /* 0x002fe40003f25270 */
[----:B--2---:R-:W-:Y:S02]  /*1e50*/  ISETP.NE.AND P2, PT, R6, RZ, PT ;  /* 0x000000ff0600720c */ /* 0x004fe40003f45270 */
[----:B---3--:R-:W-:-:S07]  /*1e60*/  ISETP.NE.AND P3, PT, R12, RZ, PT ;  /* 0x000000ff0c00720c */ /* 0x008fce0003f65270 */
[----:B------:R-:W-:Y:S06]  /*1e70*/  @!P0 BRA `(.L_x_172) ;  /* 0x0000000000188947 */ /* 0x000fec0003800000 */
[----:B------:R-:W0:Y:S01]  /*1e80*/  LDC.64 R4, c[0x0][0x380] ;  /* 0x0000e000ff047b82 */ /* 0x000e220000000a00 */
[----:B------:R-:W-:Y:S02]  /*1e90*/  IMAD R3, R7, 0x100, R18 ;  /* 0x0000010007037824 */ /* 0x000fe400078e0212 */
[----:B------:R-:W-:Y:S02]  /*1ea0*/  IMAD.MOV.U32 R2, RZ, RZ, R13 ;  /* 0x000000ffff027224 */ /* 0x000fe400078e000d */
[----:B0-----:R-:W-:-:S04]  /*1eb0*/  IMAD.WIDE.U32 R4, R3, 0x8, R4 ;  /* 0x0000000803047825 */ /* 0x001fc800078e0004 */
[----:B------:R-:W-:-:S05]  /*1ec0*/  IMAD.MOV.U32 R3, RZ, RZ, RZ ;  /* 0x000000ffff037224 */ /* 0x000fca00078e00ff */
[----:B------:R0:W-:Y:S02]  /*1ed0*/  REDG.E.ADD.64.STRONG.GPU desc[UR18][R4.64], R2 ;  /* 0x000000020400798e */ /* 0x0001e4000c12e512 */
.L_x_172:
[----:B------:R-:W-:Y:S05]  /*1ee0*/  BSYNC.RECONVERGENT B1 ;  /* 0x0000000000017941 */ /* 0x000fea0003800200 */
.L_x_171:
[----:B------:R-:W-:Y:S04]  /*1ef0*/  BSSY.RECONVERGENT B1, `(.L_x_173) ;  /* 0x0000008000017945 */ /* 0x000fe80003800200 */
[----:B------:R-:W-:Y:S05]  /*1f00*/  @!P1 BRA `(.L_x_174) ;  /* 0x0000000000189947 */ /* 0x000fea0003800000 */
[----:B0-----:R-:W0:Y:S01]  /*1f10*/  LDC.64 R2, c[0x0][0x380] ;  /* 0x0000e000ff027b82 */ /* 0x001e220000000a00 */
[----:B------:R-:W-:Y:S02]  /*1f20*/  IMAD R5, R7, 0x100, R18 ;  /* 0x0000010007057824 */ /* 0x000fe400078e0212 */
[----:B------:R-:W-:Y:S02]  /*1f30*/  HFMA2 R15, -RZ, RZ, 0, 0 ;  /* 0x00000000ff0f7431 */ /* 0x000fe400000001ff */
[----:B------:R-:W-:-:S04]  /*1f40*/  VIADD R5, R5, 0x100 ;  /* 0x0000010005057836 */ /* 0x000fc80000000000 */
[----:B0-----:R-:W-:-:S05]  /*1f50*/  IMAD.WIDE.U32 R2, R5, 0x8, R2 ;  /* 0x0000000805027825 */ /* 0x001fca00078e0002 */
[----:B------:R1:W-:Y:S02]  /*1f60*/  REDG.E.ADD.64.STRONG.GPU desc[UR18][R2.64], R14 ;  /* 0x0000000e0200798e */ /* 0x0003e4000c12e512 */
.L_x_174:
[----:B------:R-:W-:Y:S05]  /*1f70*/  BSYNC.RECONVERGENT B1 ;  /* 0x0000000000017941 */ /* 0x000fea0003800200 */
.L_x_173:
[----:B------:R-:W-:Y:S04]  /*1f80*/  BSSY.RECONVERGENT B1, `(.L_x_175) ;  /* 0x0000009000017945 */ /* 0x000fe80003800200 */
[----:B------:R-:W-:Y:S05]  /*1f90*/  @!P2 BRA `(.L_x_176) ;  /* 0x00000000001ca947 */ /* 0x000fea0003800000 */
[----:B01----:R-:W0:Y:S01]  /*1fa0*/  LDC.64 R2, c[0x0][0x380] ;  /* 0x0000e000ff027b82 */ /* 0x003e220000000a00 */
[----:B------:R-:W-:Y:S02]  /*1fb0*/  IMAD R5, R7, 0x100, R18 ;  /* 0x0000010007057824 */ /* 0x000fe400078e0212 */
[----:B------:R-:W-:Y:S02]  /*1fc0*/  IMAD.MOV.U32 R4, RZ, RZ, R6 ;  /* 0x000000ffff047224 */ /* 0x000fe400078e0006 */
[----:B------:R-:W-:-:S04]  /*1fd0*/  VIADD R5, R5, 0x200 ;  /* 0x0000020005057836 */ /* 0x000fc80000000000 */
[----:B0-----:R-:W-:-:S04]  /*1fe0*/  IMAD.WIDE.U32 R2, R5, 0x8, R2 ;  /* 0x0000000805027825 */ /* 0x001fc800078e0002 */
[----:B------:R-:W-:-:S05]  /*1ff0*/  IMAD.MOV.U32 R5, RZ, RZ, RZ ;  /* 0x000000ffff057224 */ /* 0x000fca00078e00ff */
[----:B------:R2:W-:Y:S02]  /*2000*/  REDG.E.ADD.64.STRONG.GPU desc[UR18][R2.64], R4 ;  /* 0x000000040200798e */ /* 0x0005e4000c12e512 */
.L_x_176:
[----:B------:R-:W-:Y:S05]  /*2010*/  BSYNC.RECONVERGENT B1 ;  /* 0x0000000000017941 */ /* 0x000fea0003800200 */
.L_x_175:
[----:B------:R-:W-:Y:S04]  /*2020*/  BSSY.RECONVERGENT B1, `(.L_x_177) ;  /* 0x0000008000017945 */ /* 0x000fe80003800200 */
[----:B------:R-:W-:Y:S05]  /*2030*/  @!P3 BRA `(.L_x_178) ;  /* 0x000000000018b947 */ /* 0x000fea0003800000 */
[----:B012---:R-:W0:Y:S01]  /*2040*/  LDC.64 R2, c[0x0][0x380] ;  /* 0x0000e000ff027b82 */ /* 0x007e220000000a00 */
[----:B------:R-:W-:Y:S01]  /*2050*/  IMAD R5, R7, 0x100, R18 ;  /* 0x0000010007057824 */ /* 0x000fe200078e0212 */
[----:B------:R-:W-:-:S03]  /*2060*/  MOV R13, RZ ;  /* 0x000000ff000d7202 */ /* 0x000fc60000000f00 */
[----:B------:R-:W-:-:S04]  /*2070*/  VIADD R5, R5, 0x300 ;  /* 0x0000030005057836 */ /* 0x000fc80000000000 */
[----:B0-----:R-:W-:-:S05]  /*2080*/  IMAD.WIDE.U32 R2, R5, 0x8, R2 ;  /* 0x0000000805027825 */ /* 0x001fca00078e0002 */
[----:B------:R3:W-:Y:S02]  /*2090*/  REDG.E.ADD.64.STRONG.GPU desc[UR18][R2.64], R12 ;  /* 0x0000000c0200798e */ /* 0x0007e4000c12e512 */
.L_x_178:
[----:B------:R-:W-:Y:S05]  /*20a0*/  BSYNC.RECONVERGENT B1 ;  /* 0x0000000000017941 */ /* 0x000fea0003800200 */
.L_x_177:
[----:B------:R-:W-:-:S07]  /*20b0*/  VIADD R7, R7, 0x4 ;  /* 0x0000000407077836 */ /* 0x000fce0000000000 */
.L_x_170:
[----:B------:R-:W-:Y:S01]  /*20c0*/  UISETP.NE.AND UP0, UPT, UR9, URZ, UPT ;  /* 0x000000ff0900728c */ /* 0x000fe2000bf05270 */
[----:B------:R-:W-:Y:S08]  /*20d0*/  BSSY.RECONVERGENT B1, `(.L_x_169) ;  /* 0x0000028000017945 */ /* 0x000ff00003800200 */
[----:B------:R-:W-:Y:S05]  /*20e0*/  BRA.U !UP0, `(.L_x_179) ;  /* 0x0000000108987547 */ /* 0x000fea000b800000 */
[----:B------:R-:W-:-:S13]  /*20f0*/  ISETP.NE.AND P0, PT, R0, RZ, PT ;  /* 0x000000ff0000720c */ /* 0x000fda0003f05270 */
[----:B------:R-:W-:Y:S05]  /*2100*/  @!P0 BRA `(.L_x_180) ;  /* 0x0000000000608947 */ /* 0x000fea0003800000 */
[----:B0123--:R-:W-:Y:S01]  /*2110*/  IMAD R2, R7, 0x400, R27 ;  /* 0x0000040007027824 */ /* 0x00ffe200078e021b */
[----:B------:R-:W-:Y:S04]  /*2120*/  BSSY.RECONVERGENT B2, `(.L_x_181) ;  /* 0x000000b000027945 */ /* 0x000fe80003800200 */
[----:B------:R-:W0:Y:S04]  /*2130*/  LDS R4, [R2] ;  /* 0x0000000002047984 */ /* 0x000e280000000800 */
[----:B------:R-:W1:Y:S01]  /*2140*/  LDS R6, [R2+0x400] ;  /* 0x0004000002067984 */ /* 0x000e620000000800 */
[----:B0-----:R-:W-:-:S02]  /*2150*/  ISETP.NE.AND P0, PT, R4, RZ, PT ;  /* 0x000000ff0400720c */ /* 0x001fc40003f05270 */
[----:B-1----:R-:W-:-:S11]  /*2160*/  ISETP.NE.AND P1, PT, R6, RZ, PT ;  /* 0x000000ff0600720c */ /* 0x002fd60003f25270 */
[----:B------:R-:W-:Y:S05]  /*2170*/  @!P0 BRA `(.L_x_182) ;  /* 0x0000000000148947 */ /* 0x000fea0003800000 */
[----:B------:R-:W0:Y:S01]  /*2180*/  LDC.64 R2, c[0x0][0x380] ;  /* 0x0000e000ff027b82 */ /* 0x000e220000000a00 */
[----:B------:R-:W-:-:S04]  /*2190*/  IMAD R5, R7, 0x100, R18 ;  /* 0x0000010007057824 */ /* 0x000fc800078e0212 */
[----:B0-----:R-:W-:-:S04]  /*21a0*/  IMAD.WIDE.U32 R2, R5, 0x8, R2 ;  /* 0x0000000805027825 */ /* 0x001fc800078e0002 */
[----:B------:R-:W-:-:S05]  /*21b0*/  IMAD.MOV.U32 R5, RZ, RZ, RZ ;  /* 0x000000ffff057224 */ /* 0x000fca00078e00ff */
[----:B------:R0:W-:Y:S02]  /*21c0*/  REDG.E.ADD.64.STRONG.GPU desc[UR18][R2.64], R4 ;  /* 0x000000040200798e */ /* 0x0001e4000c12e512 */
.L_x_182:
[----:B------:R-:W-:Y:S05]  /*21d0*/  BSYNC.RECONVERGENT B2 ;  /* 0x0000000000027941 */ /* 0x000fea0003800200 */
.L_x_181:
[----:B------:R-:W-:Y:S04]  /*21e0*/  BSSY.RECONVERGENT B2, `(.L_x_183) ;  /* 0x0000009000027945 */ /* 0x000fe80003800200 */
[----:B------:R-:W-:Y:S05]  /*21f0*/  @!P1 BRA `(.L_x_184) ;  /* 0x00000000001c9947 */ /* 0x000fea0003800000 */
[----:B0-----:R-:W0:Y:S01]  /*2200*/  LDC.64 R2, c[0x0][0x380] ;  /* 0x0000e000ff027b82 */ /* 0x001e220000000a00 */
[----:B------:R-:W-:-:S05]  /*2210*/  IMAD R4, R7, 0x100, R18 ;  /* 0x0000010007047824 */ /* 0x000fca00078e0212 */
[----:B------:R-:W-:Y:S01]  /*2220*/  IADD3 R5, PT, PT, R4, 0x100, RZ ;  /* 0x0000010004057810 */ /* 0x000fe20007ffe0ff */
[----:B------:R-:W-:-:S04]  /*2230*/  IMAD.MOV.U32 R4, RZ, RZ, R6 ;  /* 0x000000ffff047224 */ /* 0x000fc800078e0006 */
[----:B0-----:R-:W-:-:S04]  /*2240*/  IMAD.WIDE.U32 R2, R5, 0x8, R2 ;  /* 0x0000000805027825 */ /* 0x001fc800078e0002 */
[----:B------:R-:W-:-:S05]  /*2250*/  IMAD.MOV.U32 R5, RZ, RZ, RZ ;  /* 0x000000ffff057224 */ /* 0x000fca00078e00ff */
[----:B------:R1:W-:Y:S02]  /*2260*/  REDG.E.ADD.64.STRONG.GPU desc[UR18][R2.64], R4 ;  /* 0x000000040200798e */ /* 0x0003e4000c12e512 */
.L_x_184:
[----:B------:R-:W-:Y:S05]  /*2270*/  BSYNC.RECONVERGENT B2 ;  /* 0x0000000000027941 */ /* 0x000fea0003800200 */
.L_x_183:
[----:B------:R-:W-:-:S07]  /*2280*/  VIADD R7, R7, 0x2 ;  /* 0x0000000207077836 */ /* 0x000fce0000000000 */
.L_x_180:
[----:B------:R-:W-:-:S13]  /*2290*/  ISETP.NE.AND P0, PT, R11, RZ, PT ;  /* 0x000000ff0b00720c */ /* 0x000fda0003f05270 */
[----:B------:R-:W-:Y:S05]  /*22a0*/  @!P0 BRA `(.L_x_179) ;  /* 0x0000000000288947 */ /* 0x000fea0003800000 */
[----:B0123--:R-:W-:-:S05]  /*22b0*/  IMAD R2, R7, 0x400, R27 ;  /* 0x0000040007027824 */ /* 0x00ffca00078e021b */
[----:B------:R-:W0:Y:S02]  /*22c0*/  LDS R6, [R2] ;  /* 0x0000000002067984 */ /* 0x000e240000000800 */
[----:B0-----:R-:W-:-:S13]  /*22d0*/  ISETP.NE.AND P0, PT, R6, RZ, PT ;  /* 0x000000ff0600720c */ /* 0x001fda0003f05270 */
[----:B------:R-:W-:Y:S05]  /*22e0*/  @!P0 BRA `(.L_x_179) ;  /* 0x0000000000188947 */ /* 0x000fea0003800000 */
[----:B------:R-:W0:Y:S01]  /*22f0*/  LDC.64 R2, c[0x0][0x380] ;  /* 0x0000e000ff027b82 */ /* 0x000e220000000a00 */
[----:B------:R-:W-:-:S04]  /*2300*/  IMAD R5, R7, 0x100, R18 ;  /* 0x0000010007057824 */ /* 0x000fc800078e0212 */
[----:B0-----:R-:W-:Y:S01]  /*2310*/  IMAD.WIDE.U32 R4, R5, 0x8, R2 ;  /* 0x0000000805047825 */ /* 0x001fe200078e0002 */
[----:B------:R-:W-:-:S03]  /*2320*/  MOV R2, R6 ;  /* 0x0000000600027202 */ /* 0x000fc60000000f00 */
[----:B------:R-:W-:-:S05]  /*2330*/  IMAD.MOV.U32 R3, RZ, RZ, RZ ;  /* 0x000000ffff037224 */ /* 0x000fca00078e00ff */
[----:B------:R4:W-:Y:S02]  /*2340*/  REDG.E.ADD.64.STRONG.GPU desc[UR18][R4.64], R2 ;  /* 0x000000020400798e */ /* 0x0009e4000c12e512 */
.L_x_179:
[----:B------:R-:W-:Y:S05]  /*2350*/  BSYNC.RECONVERGENT B1 ;  /* 0x0000000000017941 */ /* 0x000fea0003800200 */
.L_x_169:
[----:B------:R-:W-:-:S13]  /*2360*/  ISETP.GT.U32.AND P0, PT, R18, 0x7f, PT ;  /* 0x0000007f1200780c */ /* 0x000fda0003f04070 */
[----:B------:R-:W-:Y:S05]  /*2370*/  @P0 BRA `(.L_x_150) ;  /* 0x00000008008c0947 */ /* 0x000fea0003800000 */
[----:B------:R-:W-:Y:S01]  /*2380*/  ISETP.GE.U32.AND P0, PT, R8, 0x7, PT ;  /* 0x000000070800780c */ /* 0x000fe20003f06070 */
[----:B------:R-:W-:-:S12]  /*2390*/  IMAD.MOV.U32 R7, RZ, RZ, RZ ;  /* 0x000000ffff077224 */ /* 0x000fd800078e00ff */
[----:B------:R-:W-:Y:S05]  /*23a0*/  @!P0 BRA `(.L_x_185) ;  /* 0x0000000400148947 */ /* 0x000fea0003800000 */
[----:B01234-:R-:W0:Y:S01]  /*23b0*/  LDC.64 R2, c[0x0][0x380] ;  /* 0x0000e000ff027b82 */ /* 0x01fe220000000a00 */
[----:B------:R-:W-:-:S07]  /*23c0*/  IMAD.MOV.U32 R8, RZ, RZ, RZ ;  /* 0x000000ffff087224 */ /* 0x000fce00078e00ff */
.L_x_202:
[C---:B------:R-:W-:Y:S01]  /*23d0*/  IMAD R29, R8.reuse, 0x400, R27 ;  /* 0x00000400081d7824 */ /* 0x040fe200078e021b */
[----:B------:R-:W-:Y:S01]  /*23e0*/  BSSY.RECONVERGENT B1, `(.L_x_186) ;  /* 0x000000c000017945 */ /* 0x000fe20003800200 */
[----:B01234-:R-:W-:-:S03]  /*23f0*/  IMAD R5, R8, 0x100, R18 ;  /* 0x0000010008057824 */ /* 0x01ffc600078e0212 */
[----:B------:R-:W1:Y:S01]  /*2400*/  LDS R6, [R29+0x200] ;  /* 0x000200001d067984 */ /* 0x000e620000000800 */
[----:B0-----:R-:W-:-:S03]  /*2410*/  IMAD.WIDE.U32 R4, R5, 0x8, R2 ;  /* 0x0000000805047825 */ /* 0x001fc600078e0002 */
[----:B------:R-:W0:Y:S04]  /*2420*/  LDS R12, [R29+0x600] ;  /* 0x000600001d0c7984 */ /* 0x000e280000000800 */
[----:B------:R2:W3:Y:S04]  /*2430*/  LDS R17, [R29+0xa00] ;  /* 0x000a00001d117984 */ /* 0x0004e80000000800 */
[----:B------:R2:W4:Y:S01]  /*2440*/  LDS R13, [R29+0xe00] ;  /* 0x000e00001d0d7984 */ /* 0x0005220000000800 */
[----:B-1----:R-:W-:Y:S02]  /*2450*/  ISETP.NE.AND P0, PT, R6, RZ, PT ;  /* 0x000000ff0600720c */ /* 0x002fe40003f05270 */
[----:B0-----:R-:W-:-:S11]  /*2460*/  ISETP.NE.AND P1, PT, R12, RZ, PT ;  /* 0x000000ff0c00720c */ /* 0x001fd60003f25270 */
[----:B--234-:R-:W-:Y:S05]  /*2470*/  @!P0 BRA `(.L_x_187) ;  /* 0x0000000000088947 */ /* 0x01cfea0003800000 */
[----:B------:R-:W-:-:S05]  /*2480*/  HFMA2 R7, -RZ, RZ, 0, 0 ;  /* 0x00000000ff077431 */ /* 0x000fca00000001ff */
[----:B------:R0:W-:Y:S02]  /*2490*/  REDG.E.ADD.64.STRONG.GPU desc[UR18][R4.64+0x400], R6 ;  /* 0x000400060400798e */ /* 0x0001e4000c12e512 */
.L_x_187:
[----:B------:R-:W-:Y:S05]  /*24a0*/  BSYNC.RECONVERGENT B1 ;  /* 0x0000000000017941 */ /* 0x000fea0003800200 */
.L_x_186:
[----:B------:R-:W-:Y:S04]  /*24b0*/  BSSY.RECONVERGENT B1, `(.L_x_188) ;  /* 0x0000005000017945 */ /* 0x000fe80003800200 */
[----:B------:R-:W-:Y:S05]  /*24c0*/  @!P1 BRA `(.L_x_189) ;  /* 0x00000000000c9947 */ /* 0x000fea0003800000 */
[----:B0-----:R-:W-:Y:S02]  /*24d0*/  IMAD.MOV.U32 R6, RZ, RZ, R12 ;  /* 0x000000ffff067224 */ /* 0x001fe400078e000c */
[----:B------:R-:W-:-:S05]  /*24e0*/  IMAD.MOV.U32 R7, RZ, RZ, RZ ;  /* 0x000000ffff077224 */ /* 0x000fca00078e00ff */
[----:B------:R1:W-:Y:S02]  /*24f0*/  REDG.E.ADD.64.STRONG.GPU desc[UR18][R4.64+0xc00], R6 ;  /* 0x000c00060400798e */ /* 0x0003e4000c12e512 */
.L_x_189:
[----:B------:R-:W-:Y:S05]  /*2500*/  BSYNC.RECONVERGENT B1 ;  /* 0x0000000000017941 */ /* 0x000fea0003800200 */
.L_x_188:
[----:B------:R-:W2:Y:S01]  /*2510*/  LDS R15, [R29+0x1200] ;  /* 0x001200001d0f7984 */ /* 0x000ea20000000800 */
[----:B------:R-:W-:Y:S01]  /*2520*/  ISETP.NE.AND P6, PT, R17, RZ, PT ;  /* 0x000000ff1100720c */ /* 0x000fe20003fc5270 */
[----:B------:R-:W-:Y:S01]  /*2530*/  VIADD R8, R8, 0x8 ;  /* 0x0000000808087836 */ /* 0x000fe20000000000 */
[----:B------:R-:W-:Y:S01]  /*2540*/  BSSY.RECONVERGENT B1, `(.L_x_190) ;  /* 0x000000e000017945 */ /* 0x000fe20003800200 */
[----:B------:R-:W3:Y:S01]  /*2550*/  LDS R12, [R29+0x1600] ;  /* 0x001600001d0c7984 */ /* 0x000ee20000000800 */
[----:B------:R-:W-:Y:S02]  /*2560*/  ISETP.NE.AND P1, PT, R13, RZ, PT ;  /* 0x000000ff0d00720c */ /* 0x000fe40003f25270 */
[----:B------:R-:W-:Y:S01]  /*2570*/  ISETP.NE.AND P0, PT, R8, R9, PT ;  /* 0x000000090800720c */ /* 0x000fe20003f05270 */
[----:B------:R-:W4:Y:S04]  /*2580*/  LDS R14, [R29+0x1a00] ;  /* 0x001a00001d0e7984 */ /* 0x000f280000000800 */
[----:B------:R-:W5:Y:S01]  /*2590*/  LDS R16, [R29+0x1e00] ;  /* 0x001e00001d107984 */ /* 0x000f620000000800 */
[----:B--2---:R-:W-:-:S02]  /*25a0*/  ISETP.NE.AND P2, PT, R15, RZ, PT ;  /* 0x000000ff0f00720c */ /* 0x004fc40003f45270 */
[----:B---3--:R-:W-:Y:S02]  /*25b0*/  ISETP.NE.AND P3, PT, R12, RZ, PT ;  /* 0x000000ff0c00720c */ /* 0x008fe40003f65270 */
[----:B----4-:R-:W-:Y:S02]  /*25c0*/  ISETP.NE.AND P4, PT, R14, RZ, PT ;  /* 0x000000ff0e00720c */ /* 0x010fe40003f85270 */
[----:B-----5:R-:W-:Y:S01]  /*25d0*/  ISETP.NE.AND P5, PT, R16, RZ, PT ;  /* 0x000000ff1000720c */ /* 0x020fe20003fa5270 */
[----:B------:R-:W-:-:S12]  /*25e0*/  @!P6 BRA `(.L_x_191) ;  /* 0x00000000000ce947 */ /* 0x000fd80003800000 */
[----:B01----:R-:W-:Y:S02]  /*25f0*/  IMAD.MOV.U32 R6, RZ, RZ, R17 ;  /* 0x000000ffff067224 */ /* 0x003fe400078e0011 */
[----:B------:R-:W-:-:S05]  /*2600*/  IMAD.MOV.U32 R7, RZ, RZ, RZ ;  /* 0x000000ffff077224 */ /* 0x000fca00078e00ff */
[----:B------:R2:W-:Y:S02]  /*2610*/  REDG.E.ADD.64.STRONG.GPU desc[UR18][R4.64+0x1400], R6 ;  /* 0x001400060400798e */ /* 0x0005e4000c12e512 */
.L_x_191:
[----:B------:R-:W-:Y:S05]  /*2620*/  BSYNC.RECONVERGENT B1 ;  /* 0x0000000000017941 */ /* 0x000fea0003800200 */
.L_x_190:
[----:B------:R-:W-:Y:S04]  /*2630*/  BSSY.RECONVERGENT B1, `(.L_x_192) ;  /* 0x0000005000017945 */ /* 0x000fe80003800200 */
[----:B------:R-:W-:Y:S05]  /*2640*/  @!P1 BRA `(.L_x_193) ;  /* 0x00000000000c9947 */ /* 0x000fea0003800000 */
[----:B012---:R-:W-:Y:S01]  /*2650*/  MOV R6, R13 ;  /* 0x0000000d00067202 */ /* 0x007fe20000000f00 */
[----:B------:R-:W-:-:S05]  /*2660*/  IMAD.MOV.U32 R7, RZ, RZ, RZ ;  /* 0x000000ffff077224 */ /* 0x000fca00078e00ff */
[----:B------:R3:W-:Y:S02]  /*2670*/  REDG.E.ADD.64.STRONG.GPU desc[UR18][R4.64+0x1c00], R6 ;  /* 0x001c00060400798e */ /* 0x0007e4000c12e512 */
.L_x_193:
[----:B------:R-:W-:Y:S05]  /*2680*/  BSYNC.RECONVERGENT B1 ;  /* 0x0000000000017941 */ /* 0x000fea0003800200 */
.L_x_192:
[----:B------:R-:W-:Y:S04]  /*2690*/  BSSY.RECONVERGENT B1, `(.L_x_194) ;  /* 0x0000005000017945 */ /* 0x000fe80003800200 */
[----:B------:R-:W-:Y:S05]  /*26a0*/  @!P2 BRA `(.L_x_195) ;  /* 0x00000000000ca947 */ /* 0x000fea0003800000 */
[----:B0123--:R-:W-:Y:S02]  /*26b0*/  IMAD.MOV.U32 R6, RZ, RZ, R15 ;  /* 0x000000ffff067224 */ /* 0x00ffe400078e000f */
[----:B------:R-:W-:-:S05]  /*26c0*/  IMAD.MOV.U32 R7, RZ, RZ, RZ ;  /* 0x000000ffff077224 */ /* 0x000fca00078e00ff */
[----:B------:R4:W-:Y:S02]  /*26d0*/  REDG.E.ADD.64.STRONG.GPU desc[UR18][R4.64+0x2400], R6 ;  /* 0x002400060400798e */ /* 0x0009e4000c12e512 */
.L_x_195:
[----:B------:R-:W-:Y:S05]  /*26e0*/  BSYNC.RECONVERGENT B1 ;  /* 0x0000000000017941 */ /* 0x000fea0003800200 */
.L_x_194:
[----:B------:R-:W-:Y:S04]  /*26f0*/  BSSY.RECONVERGENT B1, `(.L_x_196) ;  /* 0x0000004000017945 */ /* 0x000fe80003800200 */
[----:B------:R-:W-:Y:S05]  /*2700*/  @!P3 BRA `(.L_x_197) ;  /* 0x000000000008b947 */ /* 0x000fea0003800000 */
[----:B------:R-:W-:-:S05]  /*2710*/  IMAD.MOV.U32 R13, RZ, RZ, RZ ;  /* 0x000000ffff0d7224 */ /* 0x000fca00078e00ff */
[----:B------:R0:W-:Y:S02]  /*2720*/  REDG.E.ADD.64.STRONG.GPU desc[UR18][R4.64+0x2c00], R12 ;  /* 0x002c000c0400798e */ /* 0x0001e4000c12e512 */
.L_x_197:
[----:B------:R-:W-:Y:S05]  /*2730*/  BSYNC.RECONVERGENT B1 ;  /* 0x0000000000017941 */ /* 0x000fea0003800200 */
.L_x_196:
[----:B------:R-:W-:Y:S04]  /*2740*/  BSSY.RECONVERGENT B1, `(.L_x_198) ;  /* 0x0000004000017945 */ /* 0x000fe80003800200 */
[----:B------:R-:W-:Y:S05]  /*2750*/  @!P4 BRA `(.L_x_199) ;  /* 0x000000000008c947 */ /* 0x000fea0003800000 */
[----:B------:R-:W-:-:S05]  /*2760*/  IMAD.MOV.U32 R15, RZ, RZ, RZ ;  /* 0x000000ffff0f7224 */ /* 0x000fca00078e00ff */
[----:B------:R0:W-:Y:S02]  /*2770*/  REDG.E.ADD.64.STRONG.GPU desc[UR18][R4.64+0x3400], R14 ;  /* 0x0034000e0400798e */ /* 0x0001e4000c12e512 */
.L_x_199:
[----:B------:R-:W-:Y:S05]  /*2780*/  BSYNC.RECONVERGENT B1 ;  /* 0x0000000000017941 */ /* 0x000fea0003800200 */
.L_x_198:
[----:B------:R-:W-:Y:S04]  /*2790*/  BSSY.RECONVERGENT B1, `(.L_x_200) ;  /* 0x0000004000017945 */ /* 0x000fe80003800200 */
[----:B------:R-:W-:Y:S05]  /*27a0*/  @!P5 BRA `(.L_x_201) ;  /* 0x000000000008d947 */ /* 0x000fea0003800000 */
[----:B------:R-:W-:-:S05]  /*27b0*/  HFMA2 R17, -RZ, RZ, 0, 0 ;  /* 0x00000000ff117431 */ /* 0x000fca00000001ff */
[----:B------:R0:W-:Y:S02]  /*27c0*/  REDG.E.ADD.64.STRONG.GPU desc[UR18][R4.64+0x3c00], R16 ;  /* 0x003c00100400798e */ /* 0x0001e4000c12e512 */
.L_x_201:
[----:B------:R-:W-:Y:S05]  /*27d0*/  BSYNC.RECONVERGENT B1 ;  /* 0x0000000000017941 */ /* 0x000fea0003800200 */
.L_x_200:
[----:B------:R-:W-:Y:S05]  /*27e0*/  @P0 BRA `(.L_x_202) ;  /* 0xfffffff800f80947 */ /* 0x000fea000383ffff */
[----:B01234-:R-:W-:-:S07]  /*27f0*/  IMAD.MOV.U32 R7, RZ, RZ, R9 ;  /* 0x000000ffff077224 */ /* 0x01ffce00078e0009 */
.L_x_185:
[----:B------:R-:W-:-:S09]  /*2800*/  UISETP.NE.AND UP0, UPT, UR20, URZ, UPT ;  /* 0x000000ff1400728c */ /* 0x000fd2000bf05270 */
[----:B------:R-:W-:Y:S05]  /*2810*/  BRA.U !UP0, `(.L_x_150) ;  /* 0x0000000508647547 */ /* 0x000fea000b800000 */
[----:B------:R-:W-:-:S13]  /*2820*/  ISETP.GE.U32.AND P0, PT, R10, 0x3, PT ;  /* 0x000000030a00780c */ /* 0x000fda0003f06070 */
[----:B------:R-:W-:Y:S05]  /*2830*/  @!P0 BRA `(.L_x_203) ;  /* 0x0000000000c08947 */ /* 0x000fea0003800000 */
[----:B01234-:R-:W-:Y:S01]  /*2840*/  IMAD R2, R7, 0x400, R27 ;  /* 0x0000040007027824 */ /* 0x01ffe200078e021b */
[----:B------:R-:W-:Y:S04]  /*2850*/  BSSY.RECONVERGENT B1, `(.L_x_204) ;  /* 0x0000010000017945 */ /* 0x000fe80003800200 */
[----:B------:R-:W0:Y:S04]  /*2860*/  LDS R10, [R2+0x200] ;  /* 0x00020000020a7984 */ /* 0x000e280000000800 */
        /* <DEDUP_REMOVED lines=14> */
.L_x_205:
[----:B------:R-:W-:Y:S05]  /*2950*/  BSYNC.RECONVERGENT B1 ;  /* 0x0000000000017941 */ /* 0x000fea0003800200 */
.L_x_204:
[----:B------:R-:W-:Y:S04]  /*2960*/  BSSY.RECONVERGENT B1, `(.L_x_206) ;  /* 0x0000009000017945 */ /* 0x000fe80003800200 */
[----:B------:R-:W-:Y:S05]  /*2970*/  @!P1 BRA `(.L_x_207) ;  /* 0x00000000001c9947 */ /* 0x000fea0003800000 */
[----:B0-----:R-:W0:Y:S01]  /*2980*/  LDC.64 R4, c[0x0][0x380] ;  /* 0x0000e000ff047b82 */ /* 0x001e220000000a00 */
[----:B------:R-:W-:Y:S01]  /*2990*/  LEA R3, R7, R18, 0x8 ;  /* 0x0000001207037211 */ /* 0x000fe200078e40ff */
[----:B------:R-:W-:-:S04]  /*29a0*/  IMAD.MOV.U32 R2, RZ, RZ, R9 ;  /* 0x000000ffff027224 */ /* 0x000fc800078e0009 */
[----:B------:R-:W-:-:S04]  /*29b0*/  VIADD R3, R3, 0x100 ;  /* 0x0000010003037836 */ /* 0x000fc80000000000 */
[----:B0-----:R-:W-:-:S04]  /*29c0*/  IMAD.WIDE.U32 R4, R3, 0x8, R4 ;  /* 0x0000000803047825 */ /* 0x001fc800078e0004 */
[----:B------:R-:W-:-:S05]  /*29d0*/  IMAD.MOV.U32 R3, RZ, RZ, RZ ;  /* 0x000000ffff037224 */ /* 0x000fca00078e00ff */
[----:B------:R1:W-:Y:S02]  /*29e0*/  REDG.E.ADD.64.STRONG.GPU desc[UR18][R4.64+0x400], R2 ;  /* 0x000400020400798e */ /* 0x0003e4000c12e512 */
.L_x_207:
[----:B------:R-:W-:Y:S05]  /*29f0*/  BSYNC.RECONVERGENT B1 ;  /* 0x0000000000017941 */ /* 0x000fea0003800200 */
.L_x_206:
[----:B------:R-:W-:Y:S04]  /*2a00*/  BSSY.RECONVERGENT B1, `(.L_x_208) ;  /* 0x0000009000017945 */ /* 0x000fe80003800200 */
[----:B------:R-:W-:Y:S05]  /*2a10*/  @!P2 BRA `(.L_x_209) ;  /* 0x00000000001ca947 */ /* 0x000fea0003800000 */
[----:B01----:R-:W0:Y:S01]  /*2a20*/  LDC.64 R2, c[0x0][0x380] ;  /* 0x0000e000ff027b82 */ /* 0x003e220000000a00 */
[----:B------:R-:W-:Y:S01]  /*2a30*/  IMAD R5, R7, 0x100, R18 ;  /* 0x0000010007057824 */ /* 0x000fe200078e0212 */
[----:B------:R-:W-:-:S03]  /*2a40*/  MOV R4, R6 ;  /* 0x0000000600047202 */ /* 0x000fc60000000f00 */
[----:B------:R-:W-:-:S04]  /*2a50*/  VIADD R5, R5, 0x200 ;  /* 0x0000020005057836 */ /* 0x000fc80000000000 */
[----:B0-----:R-:W-:-:S04]  /*2a60*/  IMAD.WIDE.U32 R2, R5, 0x8, R2 ;  /* 0x0000000805027825 */ /* 0x001fc800078e0002 */
[----:B------:R-:W-:-:S05]  /*2a70*/  IMAD.MOV.U32 R5, RZ, RZ, RZ ;  /* 0x000000ffff057224 */ /* 0x000fca00078e00ff */
[----:B------:R2:W-:Y:S02]  /*2a80*/  REDG.E.ADD.64.STRONG.GPU desc[UR18][R2.64+0x400], R4 ;  /* 0x000400040200798e */ /* 0x0005e4000c12e512 */
.L_x_209:
[----:B------:R-:W-:Y:S05]  /*2a90*/  BSYNC.RECONVERGENT B1 ;  /* 0x0000000000017941 */ /* 0x000fea0003800200 */
.L_x_208:
[----:B------:R-:W-:Y:S04]  /*2aa0*/  BSSY.RECONVERGENT B1, `(.L_x_210) ;  /* 0x0000008000017945 */ /* 0x000fe80003800200 */
[----:B------:R-:W-:Y:S05]  /*2ab0*/  @!P3 BRA `(.L_x_211) ;  /* 0x000000000018b947 */ /* 0x000fea0003800000 */
[----:B012---:R-:W0:Y:S01]  /*2ac0*/  LDC.64 R2, c[0x0][0x380] ;  /* 0x0000e000ff027b82 */ /* 0x007e220000000a00 */
[----:B------:R-:W-:Y:S02]  /*2ad0*/  IMAD R5, R7, 0x100, R18 ;  /* 0x0000010007057824 */ /* 0x000fe400078e0212 */
[----:B------:R-:W-:Y:S02]  /*2ae0*/  IMAD.MOV.U32 R9, RZ, RZ, RZ ;  /* 0x000000ffff097224 */ /* 0x000fe400078e00ff */
[----:B------:R-:W-:-:S04]  /*2af0*/  VIADD R5, R5, 0x300 ;  /* 0x0000030005057836 */ /* 0x000fc80000000000 */
[----:B0-----:R-:W-:-:S05]  /*2b00*/  IMAD.WIDE.U32 R2, R5, 0x8, R2 ;  /* 0x0000000805027825 */ /* 0x001fca00078e0002 */
[----:B------:R3:W-:Y:S02]  /*2b10*/  REDG.E.ADD.64.STRONG.GPU desc[UR18][R2.64+0x400], R8 ;  /* 0x000400080200798e */ /* 0x0007e4000c12e512 */
.L_x_211:
[----:B------:R-:W-:Y:S05]  /*2b20*/  BSYNC.RECONVERGENT B1 ;  /* 0x0000000000017941 */ /* 0x000fea0003800200 */
.L_x_210:
[----:B------:R-:W-:-:S07]  /*2b30*/  VIADD R7, R7, 0x4 ;  /* 0x0000000407077836 */ /* 0x000fce0000000000 */
.L_x_203:
[----:B------:R-:W-:-:S09]  /*2b40*/  UISETP.NE.AND UP0, UPT, UR9, URZ, UPT ;  /* 0x000000ff0900728c */ /* 0x000fd2000bf05270 */
[----:B------:R-:W-:Y:S05]  /*2b50*/  BRA.U !UP0, `(.L_x_150) ;  /* 0x0000000108947547 */ /* 0x000fea000b800000 */
[----:B------:R-:W-:-:S13]  /*2b60*/  ISETP.NE.AND P0, PT, R0, RZ, PT ;  /* 0x000000ff0000720c */ /* 0x000fda0003f05270 */
[----:B------:R-:W-:Y:S05]  /*2b70*/  @!P0 BRA `(.L_x_212) ;  /* 0x0000000000608947 */ /* 0x000fea0003800000 */
[----:B01234-:R-:W-:Y:S01]  /*2b80*/  LEA R2, R7, R27, 0xa ;  /* 0x0000001b07027211 */ /* 0x01ffe200078e50ff */
[----:B------:R-:W-:Y:S04]  /*2b90*/  BSSY.RECONVERGENT B1, `(.L_x_213) ;  /* 0x000000b000017945 */ /* 0x000fe80003800200 */
[----:B------:R-:W0:Y:S04]  /*2ba0*/  LDS R4, [R2+0x200] ;  /* 0x0002000002047984 */ /* 0x000e280000000800 */
        /* <DEDUP_REMOVED lines=9> */
.L_x_214:
[----:B------:R-:W-:Y:S05]  /*2c40*/  BSYNC.RECONVERGENT B1 ;  /* 0x0000000000017941 */ /* 0x000fea0003800200 */
.L_x_213:
[----:B------:R-:W-:Y:S04]  /*2c50*/  BSSY.RECONVERGENT B1, `(.L_x_215) ;  /* 0x0000009000017945 */ /* 0x000fe80003800200 */
[----:B------:R-:W-:Y:S05]  /*2c60*/  @!P1 BRA `(.L_x_216) ;  /* 0x00000000001c9947 */ /* 0x000fea0003800000 */
[----:B0-----:R-:W0:Y:S01]  /*2c70*/  LDC.64 R2, c[0x0][0x380] ;  /* 0x0000e000ff027b82 */ /* 0x001e220000000a00 */
[----:B------:R-:W-:-:S04]  /*2c80*/  IMAD R4, R7, 0x100, R18 ;  /* 0x0000010007047824 */ /* 0x000fc800078e0212 */
[----:B------:R-:W-:Y:S02]  /*2c90*/  VIADD R5, R4, 0x100 ;  /* 0x0000010004057836 */ /* 0x000fe40000000000 */
[----:B------:R-:W-:Y:S02]  /*2ca0*/  IMAD.MOV.U32 R4, RZ, RZ, R0 ;  /* 0x000000ffff047224 */ /* 0x000fe400078e0000 */
[----:B0-----:R-:W-:-:S04]  /*2cb0*/  IMAD.WIDE.U32 R2, R5, 0x8, R2 ;  /* 0x0000000805027825 */ /* 0x001fc800078e0002 */
[----:B------:R-:W-:-:S05]  /*2cc0*/  HFMA2 R5, -RZ, RZ, 0, 0 ;  /* 0x00000000ff057431 */ /* 0x000fca00000001ff */
[----:B------:R1:W-:Y:S02]  /*2cd0*/  REDG.E.ADD.64.STRONG.GPU desc[UR18][R2.64+0x400], R4 ;  /* 0x000400040200798e */ /* 0x0003e4000c12e512 */
.L_x_216:
[----:B------:R-:W-:Y:S05]  /*2ce0*/  BSYNC.RECONVERGENT B1 ;  /* 0x0000000000017941 */ /* 0x000fea0003800200 */
.L_x_215:
[----:B------:R-:W-:-:S07]  /*2cf0*/  VIADD R7, R7, 0x2 ;  /* 0x0000000207077836 */ /* 0x000fce0000000000 */
.L_x_212:
[----:B------:R-:W-:-:S13]  /*2d00*/  ISETP.NE.AND P0, PT, R11, RZ, PT ;  /* 0x000000ff0b00720c */ /* 0x000fda0003f05270 */
[----:B------:R-:W-:Y:S05]  /*2d10*/  @!P0 BRA `(.L_x_150) ;  /* 0x0000000000248947 */ /* 0x000fea0003800000 */
[----:B------:R-:W-:-:S05]  /*2d20*/  IMAD R0, R7, 0x400, R27 ;  /* 0x0000040007007824 */ /* 0x000fca00078e021b */
[----:B012-4-:R-:W0:Y:S02]  /*2d30*/  LDS R4, [R0+0x200] ;  /* 0x0002000000047984 */ /* 0x017e240000000800 */
[----:B0-----:R-:W-:-:S13]  /*2d40*/  ISETP.NE.AND P0, PT, R4, RZ, PT ;  /* 0x000000ff0400720c */ /* 0x001fda0003f05270 */
[----:B------:R-:W-:Y:S05]  /*2d50*/  @!P0 BRA `(.L_x_150) ;  /* 0x0000000000148947 */ /* 0x000fea0003800000 */
[----:B---3--:R-:W0:Y:S01]  /*2d60*/  LDC.64 R2, c[0x0][0x380] ;  /* 0x0000e000ff027b82 */ /* 0x008e220000000a00 */
[----:B------:R-:W-:Y:S02]  /*2d70*/  IMAD R7, R7, 0x100, R18 ;  /* 0x0000010007077824 */ /* 0x000fe400078e0212 */
[----:B------:R-:W-:Y:S02]  /*2d80*/  IMAD.MOV.U32 R5, RZ, RZ, RZ ;  /* 0x000000ffff057224 */ /* 0x000fe400078e00ff */
[----:B0-----:R-:W-:-:S05]  /*2d90*/  IMAD.WIDE.U32 R2, R7, 0x8, R2 ;  /* 0x0000000807027825 */ /* 0x001fca00078e0002 */
[----:B------:R0:W-:Y:S02]  /*2da0*/  REDG.E.ADD.64.STRONG.GPU desc[UR18][R2.64+0x400], R4 ;  /* 0x000400040200798e */ /* 0x0001e4000c12e512 */
.L_x_150:
[----:B------:R-:W-:Y:S05]  /*2db0*/  BSYNC.RECONVERGENT B0 ;  /* 0x0000000000007941 */ /* 0x000fea0003800200 */
.L_x_149:
[----:B------:R-:W1:Y:S01]  /*2dc0*/  LDCU.64 UR4, c[0x0][0x390] ;  /* 0x00007200ff0477ac */ /* 0x000e620008000a00 */
[----:B------:R-:W-:-:S04]  /*2dd0*/  UIADD3 UR6, UP1, UPT, UR6, 0x1, URZ ;  /* 0x0000000106067890 */ /* 0x000fc8000ff3e0ff */
[----:B------:R-:W-:Y:S02]  /*2de0*/  UIADD3.X UR7, UPT, UPT, URZ, UR7, URZ, UP1, !UPT ;  /* 0x00000007ff077290 */ /* 0x000fe40008ffe4ff */
[----:B-1----:R-:W-:-:S04]  /*2df0*/  UIADD3 UR10, UP0, UPT, UR4, -0x1, URZ ;  /* 0xffffffff040a7890 */ /* 0x002fc8000ff1e0ff */
[----:B------:R-:W-:-:S04]  /*2e00*/  UIADD3.X UR11, UPT, UPT, UR5, -0x1, URZ, UP0, !UPT ;  /* 0xffffffff050b7890 */ /* 0x000fc800087fe4ff */
[----:B------:R-:W-:-:S04]  /*2e10*/  USHF.R.U64 UR10, UR10, 0x1e, UR11 ;  /* 0x0000001e0a0a7899 */ /* 0x000fc8000800120b */
[----:B------:R-:W-:-:S04]  /*2e20*/  UIADD3 UR10, UP0, UPT, UR10, 0x1, URZ ;  /* 0x000000010a0a7890 */ /* 0x000fc8000ff1e0ff */
[----:B------:R-:W-:Y:S02]  /*2e30*/  ULEA.HI.X UR11, UR11, URZ, URZ, 0x2, UP0 ;  /* 0x000000ff0b0b7291 */ /* 0x000fe400080f14ff */
[----:B------:R-:W-:-:S04]  /*2e40*/  UISETP.LT.U32.AND UP0, UPT, UR10, UR4, UPT ;  /* 0x000000040a00728c */ /* 0x000fc8000bf01070 */
[----:B------:R-:W-:-:S04]  /*2e50*/  UISETP.LT.U32.AND.EX UP0, UPT, UR11, UR5, UPT, UP0 ;  /* 0x000000050b00728c */ /* 0x000fc8000bf01100 */
[----:B------:R-:W-:Y:S02]  /*2e60*/  USEL UR4, UR10, UR4, UP0 ;  /* 0x000000040a047287 */ /* 0x000fe40008000000 */
[----:B------:R-:W-:Y:S02]  /*2e70*/  USEL UR5, UR11, UR5, UP0 ;  /* 0x000000050b057287 */ /* 0x000fe40008000000 */
[----:B------:R-:W-:-:S04]  /*2e80*/  UISETP.NE.U32.AND UP0, UPT, UR6, UR4, UPT ;  /* 0x000000040600728c */ /* 0x000fc8000bf05070 */
[----:B------:R-:W-:Y:S01]  /*2e90*/  UISETP.NE.AND.EX UP0, UPT, UR7, UR5, UPT, UP0 ;  /* 0x000000050700728c */ /* 0x000fe2000bf05300 */
[----:B------:R-:W-:Y:S08]  /*2ea0*/  BAR.SYNC.DEFER_BLOCKING 0x0 ;  /* 0x0000000000007b1d */ /* 0x000ff00000010000 */
[----:B------:R-:W-:Y:S05]  /*2eb0*/  BRA.U UP0, `(.L_x_217) ;  /* 0xffffffd100dc7547 */ /* 0x000fea000b83ffff */
[----:B------:R-:W-:Y:S05]  /*2ec0*/  EXIT ;  /* 0x000000000000794d */ /* 0x000fea0003800000 */
.L_x_218:
        /* <DEDUP_REMOVED lines=11> */
.L_x_252:


//--------------------- .text._ZN3cub18CUB_300001_SM_10006detail10radix_sort31DeviceRadixSortSingleTileKernelINS1_5radix10policy_hubIjNS0_8NullTypeEyE10Policy1000ELNS0_9SortOrderE0EjS6_yNS1_21identity_decomposer_tEEEvPKT1_PSB_PKT2_PSF_T3_iiT4_ --------------------------
	.section	.text._ZN3cub18CUB_300001_SM_10006detail10radix_sort31DeviceRadixSortSingleTileKernelINS1_5radix10policy_hubIjNS0_8NullTypeEyE10Policy1000ELNS0_9SortOrderE0EjS6_yNS1_21identity_decomposer_tEEEvPKT1_PSB_PKT2_PSF_T3_iiT4_,"ax",@progbits
	.align	128
        .global         _ZN3cub18CUB_300001_SM_10006detail10radix_sort31DeviceRadixSortSingleTileKernelINS1_5radix10policy_hubIjNS0_8NullTypeEyE10Policy1000ELNS0_9SortOrderE0EjS6_yNS1_21identity_decomposer_tEEEvPKT1_PSB_PKT2_PSF_T3_iiT4_
        .type           _ZN3cub18CUB_300001_SM_10006detail10radix_sort31DeviceRadixSortSingleTileKernelINS1_5radix10policy_hubIjNS0_8NullTypeEyE10Policy1000ELNS0_9SortOrderE0EjS6_yNS1_21identity_decomposer_tEEEvPKT1_PSB_PKT2_PSF_T3_iiT4_,@function
        .size           _ZN3cub18CUB_300001_SM_10006detail10radix_sort31DeviceRadixSortSingleTileKernelINS1_5radix10policy_hubIjNS0_8NullTypeEyE10Policy1000ELNS0_9SortOrderE0EjS6_yNS1_21identity_decomposer_tEEEvPKT1_PSB_PKT2_PSF_T3_iiT4_,(.L_x_253 - _ZN3cub18CUB_300001_SM_10006detail10radix_sort31DeviceRadixSortSingleTileKernelINS1_5radix10policy_hubIjNS0_8NullTypeEyE10Policy1000ELNS0_9SortOrderE0EjS6_yNS1_21identity_decomposer_tEEEvPKT1_PSB_PKT2_PSF_T3_iiT4_)
        .other          _ZN3cub18CUB_300001_SM_10006detail10radix_sort31DeviceRadixSortSingleTileKernelINS1_5radix10policy_hubIjNS0_8NullTypeEyE10Policy1000ELNS0_9SortOrderE0EjS6_yNS1_21identity_decomposer_tEEEvPKT1_PSB_PKT2_PSF_T3_iiT4_,@"STO_CUDA_ENTRY STV_DEFAULT"
_ZN3cub18CUB_300001_SM_10006detail10radix_sort31DeviceRadixSortSingleTileKernelINS1_5radix10policy_hubIjNS0_8NullTypeEyE10Policy1000ELNS0_9SortOrderE0EjS6_yNS1_21identity_decomposer_tEEEvPKT1_PSB_PKT2_PSF_T3_iiT4_:
.text._ZN3cub18CUB_300001_SM_10006detail10radix_sort31DeviceRadixSortSingleTileKernelINS1_5radix10policy_hubIjNS0_8NullTypeEyE10Policy1000ELNS0_9SortOrderE0EjS6_yNS1_21identity_decomposer_tEEEvPKT1_PSB_PKT2_PSF_T3_iiT4_:
[----:B------:R-:W-:Y:S01]  /*0000*/  LDC R1, c[0x0][0x37c] ;  /* 0x0000df00ff017b82 */ /* 0x000fe20000000800 */
[----:B------:R-:W0:Y:S01]  /*0010*/  S2R R0, SR_TID.X ;  /* 0x0000000000007919 */ /* 0x000e220000002100 */
[----:B------:R-:W1:Y:S06]  /*0020*/  LDCU UR4, c[0x0][0x3a0] ;  /* 0x00007400ff0477ac */ /* 0x000e6c0008000800 */
[----:B------:R-:W2:Y:S01]  /*0030*/  LDC.64 R4, c[0x0][0x380] ;  /* 0x0000e000ff047b82 */ /* 0x000ea20000000a00 */
[----:B------:R-:W-:Y:S01]  /*0040*/  IMAD.MOV.U32 R12, RZ, RZ, -0x1 ;  /* 0xffffffffff0c7424 */ /* 0x000fe200078e00ff */
[----:B------:R-:W3:Y:S01]  /*0050*/  LDCU.64 UR10, c[0x0][0x358] ;  /* 0x00006b00ff0a77ac */ /* 0x000ee20008000a00 */
[----:B------:R-:W-:-:S02]  /*0060*/  IMAD.MOV.U32 R13, RZ, RZ, -0x1 ;  /* 0xffffffffff0d7424 */ /* 0x000fc400078e00ff */
[----:B------:R-:W-:Y:S02]  /*0070*/  IMAD.MOV.U32 R15, RZ, RZ, -0x1 ;  /* 0xffffffffff0f7424 */ /* 0x000fe400078e00ff */
[----:B------:R-:W-:Y:S02]  /*0080*/  IMAD.MOV.U32 R14, RZ, RZ, -0x1 ;  /* 0xffffffffff0e7424 */ /* 0x000fe400078e00ff */
[----:B------:R-:W-:Y:S02]  /*0090*/  IMAD.MOV.U32 R16, RZ, RZ, -0x1 ;  /* 0xffffffffff107424 */ /* 0x000fe400078e00ff */
[----:B------:R-:W-:Y:S02]  /*00a0*/  IMAD.MOV.U32 R17, RZ, RZ, -0x1 ;  /* 0xffffffffff117424 */ /* 0x000fe400078e00ff */
[----:B------:R-:W-:Y:S02]  /*00b0*/  IMAD.MOV.U32 R18, RZ, RZ, -0x1 ;  /* 0xffffffffff127424 */ /* 0x000fe400078e00ff */
[----:B------:R-:W-:-:S02]  /*00c0*/  IMAD.MOV.U32 R19, RZ, RZ, -0x1 ;  /* 0xffffffffff137424 */ /* 0x000fc400078e00ff */
[----:B------:R-:W-:Y:S02]  /*00d0*/  IMAD.MOV.U32 R20, RZ, RZ, -0x1 ;  /* 0xffffffffff147424 */ /* 0x000fe400078e00ff */
[----:B------:R-:W-:Y:S01]  /*00e0*/  IMAD.MOV.U32 R21, RZ, RZ, -0x1 ;  /* 0xffffffffff157424 */ /* 0x000fe200078e00ff */
[----:B------:R-:W4:Y:S01]  /*00f0*/  S2UR UR5, SR_CgaCtaId ;  /* 0x00000000000579c3 */ /* 0x000f220000008800 */
[----:B------:R-:W-:Y:S02]  /*0100*/  IMAD.MOV.U32 R22, RZ, RZ, -0x1 ;  /* 0xffffffffff167424 */ /* 0x000fe400078e00ff */
[----:B------:R-:W-:Y:S02]  /*0110*/  IMAD.MOV.U32 R23, RZ, RZ, -0x1 ;  /* 0xffffffffff177424 */ /* 0x000fe400078e00ff */
[----:B------:R-:W-:Y:S02]  /*0120*/  IMAD.MOV.U32 R24, RZ, RZ, -0x1 ;  /* 0xffffffffff187424 */ /* 0x000fe400078e00ff */
[----:B------:R-:W-:-:S02]  /*0130*/  IMAD.MOV.U32 R25, RZ, RZ, -0x1 ;  /* 0xffffffffff197424 */ /* 0x000fc400078e00ff */
[----:B------:R-:W-:Y:S02]  /*0140*/  IMAD.MOV.U32 R26, RZ, RZ, -0x1 ;  /* 0xffffffffff1a7424 */ /* 0x000fe400078e00ff */
[----:B------:R-:W-:Y:S02]  /*0150*/  IMAD.MOV.U32 R27, RZ, RZ, -0x1 ;  /* 0xffffffffff1b7424 */ /* 0x000fe400078e00ff */
[----:B------:R-:W-:Y:S01]  /*0160*/  IMAD.MOV.U32 R28, RZ, RZ, -0x1 ;  /* 0xffffffffff1c7424 */ /* 0x000fe200078e00ff */
[----:B------:R-:W4:Y:S01]  /*0170*/  S2R R29, SR_LANEID ;  /* 0x00000000001d7919 */ /* 0x000f220000000000 */
[----:B0-----:R-:W-:Y:S01]  /*0180*/  IMAD R7, R0, 0x13, RZ ;  /* 0x0000001300077824 */ /* 0x001fe200078e02ff */
[----:B------:R-:W0:Y:S03]  /*0190*/  LDCU.64 UR6, c[0x0][0x3a8] ;  /* 0x00007500ff0677ac */ /* 0x000e260008000a00 */
[C---:B------:R-:W-:Y:S01]  /*01a0*/  VIADD R2, R7.reuse, 0x1 ;  /* 0x0000000107027836 */ /* 0x040fe20000000000 */
[C---:B-1----:R-:W-:Y:S01]  /*01b0*/  ISETP.GE.AND P1, PT, R7.reuse, UR4, PT ;  /* 0x0000000407007c0c */ /* 0x042fe2000bf26270 */
[C---:B------:R-:W-:Y:S01]  /*01c0*/  VIADD R3, R7.reuse, 0x2 ;  /* 0x0000000207037836 */ /* 0x040fe20000000000 */
[----:B------:R-:W1:Y:S01]  /*01d0*/  LDCU UR9, c[0x0][0x3ac] ;  /* 0x00007580ff0977ac */ /* 0x000e620008000800 */
[C---:B------:R-:W-:Y:S01]  /*01e0*/  VIADD R6, R7.reuse, 0x5 ;  /* 0x0000000507067836 */ /* 0x040fe20000000000 */
[----:B------:R-:W-:Y:S01]  /*01f0*/  ISETP.GE.AND P2, PT, R2, UR4, PT ;  /* 0x0000000402007c0c */ /* 0x000fe2000bf46270 */
[----:B------:R-:W-:Y:S01]  /*0200*/  VIADD R2, R7, 0x3 ;  /* 0x0000000307027836 */ /* 0x000fe20000000000 */
[----:B------:R-:W-:Y:S01]  /*0210*/  ISETP.GE.AND P3, PT, R3, UR4, PT ;  /* 0x0000000403007c0c */ /* 0x000fe2000bf66270 */
[----:B--2---:R-:W-:Y:S01]  /*0220*/  IMAD.WIDE.U32 R4, R7, 0x4, R4 ;  /* 0x0000000407047825 */ /* 0x004fe200078e0004 */
[----:B------:R-:W-:-:S02]  /*0230*/  ISETP.GE.AND P6, PT, R6, UR4, PT ;  /* 0x0000000406007c0c */ /* 0x000fc4000bfc6270 */
[----:B------:R-:W-:Y:S01]  /*0240*/  ISETP.GE.AND P4, PT, R2, UR4, PT ;  /* 0x0000000402007c0c */ /* 0x000fe2000bf86270 */
[----:B------:R-:W-:Y:S02]  /*0250*/  IMAD.MOV.U32 R2, RZ, RZ, -0x1 ;  /* 0xffffffffff027424 */ /* 0x000fe400078e00ff */
[C---:B------:R-:W-:Y:S02]  /*0260*/  VIADD R6, R7.reuse, 0x7 ;  /* 0x0000000707067836 */ /* 0x040fe40000000000 */
[C---:B------:R-:W-:Y:S02]  /*0270*/  VIADD R3, R7.reuse, 0x4 ;  /* 0x0000000407037836 */ /* 0x040fe40000000000 */
[----:B---3--:R2:W5:Y:S01]  /*0280*/  @!P1 LDG.E R2, desc[UR10][R4.64] ;  /* 0x0000000a04029981 */ /* 0x008562000c1e1900 */
[----:B------:R-:W-:Y:S01]  /*0290*/  ISETP.GE.AND P1, PT, R6, UR4, PT ;  /* 0x0000000406007c0c */ /* 0x000fe2000bf26270 */
[----:B------:R-:W-:Y:S01]  /*02a0*/  VIADD R6, R7, 0x9 ;  /* 0x0000000907067836 */ /* 0x000fe20000000000 */
[----:B------:R-:W-:Y:S01]  /*02b0*/  ISETP.GE.AND P5, PT, R3, UR4, PT ;  /* 0x0000000403007c0c */ /* 0x000fe2000bfa6270 */
[C---:B------:R-:W-:Y:S01]  /*02c0*/  VIADD R8, R7.reuse, 0x6 ;  /* 0x0000000607087836 */ /* 0x040fe20000000000 */
[----:B------:R2:W5:Y:S01]  /*02d0*/  @!P3 LDG.E R12, desc[UR10][R4.64+0x8] ;  /* 0x0000080a040cb981 */ /* 0x000562000c1e1900 */
[----:B------:R-:W-:Y:S01]  /*02e0*/  IMAD.MOV.U32 R3, RZ, RZ, -0x1 ;  /* 0xffffffffff037424 */ /* 0x000fe200078e00ff */
[----:B------:R-:W-:Y:S01]  /*02f0*/  ISETP.GE.AND P3, PT, R6, UR4, PT ;  /* 0x0000000406007c0c */ /* 0x000fe2000bf66270 */
[C---:B------:R-:W-:Y:S01]  /*0300*/  VIADD R6, R7.reuse, 0xa ;  /* 0x0000000a07067836 */ /* 0x040fe20000000000 */
[----:B------:R-:W-:Y:S01]  /*0310*/  ISETP.GE.AND P0, PT, R8, UR4, PT ;  /* 0x0000000408007c0c */ /* 0x000fe2000bf06270 */
[C---:B------:R-:W-:Y:S01]  /*0320*/  VIADD R8, R7.reuse, 0x8 ;  /* 0x0000000807087836 */ /* 0x040fe20000000000 */
[----:B------:R2:W5:Y:S02]  /*0330*/  @!P4 LDG.E R13, desc[UR10][R4.64+0xc] ;  /* 0x00000c0a040dc981 */ /* 0x000564000c1e1900 */
[----:B------:R-:W-:Y:S01]  /*0340*/  ISETP.GE.AND P4, PT, R6, UR4, PT ;  /* 0x0000000406007c0c */ /* 0x000fe2000bf86270 */
[C---:B------:R-:W-:Y:S01]  /*0350*/  VIADD R6, R7.reuse, 0xc ;  /* 0x0000000c07067836 */ /* 0x040fe20000000000 */
[----:B------:R2:W5:Y:S01]  /*0360*/  @!P2 LDG.E R3, desc[UR10][R4.64+0x4] ;  /* 0x0000040a0403a981 */ /* 0x000562000c1e1900 */
[----:B------:R-:W-:Y:S01]  /*0370*/  ISETP.GE.AND P2, PT, R8, UR4, PT ;  /* 0x0000000408007c0c */ /* 0x000fe2000bf46270 */
[----:B------:R-:W-:-:S02]  /*0380*/  VIADD R8, R7, 0xb ;  /* 0x0000000b07087836 */ /* 0x000fc40000000000 */
[----:B------:R2:W5:Y:S01]  /*0390*/  @!P6 LDG.E R15, desc[UR10][R4.64+0x14] ;  /* 0x0000140a040fe981 */ /* 0x000562000c1e1900 */
[----:B------:R-:W-:Y:S01]  /*03a0*/  ISETP.GE.AND P6, PT, R6, UR4, PT ;  /* 0x0000000406007c0c */ /* 0x000fe2000bfc6270 */
[C---:B------:R-:W-:Y:S02]  /*03b0*/  VIADD R6, R7.reuse, 0xd ;  /* 0x0000000d07067836 */ /* 0x040fe40000000000 */
[----:B------:R2:W5:Y:S01]  /*03c0*/  @!P5 LDG.E R14, desc[UR10][R4.64+0x10] ;  /* 0x0000100a040ed981 */ /* 0x000562000c1e1900 */
[----:B------:R-:W-:Y:S01]  /*03d0*/  ISETP.GE.AND P5, PT, R8, UR4, PT ;  /* 0x0000000408007c0c */ /* 0x000fe2000bfa6270 */
[C---:B------:R-:W-:Y:S02]  /*03e0*/  VIADD R8, R7.reuse, 0xe ;  /* 0x0000000e07087836 */ /* 0x040fe40000000000 */
        /* <DEDUP_REMOVED lines=9> */
[----:B------:R-:W-:Y:S01]  /*0480*/  VIADD R7, R7, 0x12 ;  /* 0x0000001207077836 */ /* 0x000fe20000000000 */
[----:B------:R2:W5:Y:S02]  /*0490*/  @!P3 LDG.E R19, desc[UR10][R4.64+0x24] ;  /* 0x0000240a0413b981 */ /* 0x000564000c1e1900 */
[----:B------:R-:W-:-:S02]  /*04a0*/  ISETP.GE.AND P3, PT, R6, UR4, PT ;  /* 0x0000000406007c0c */ /* 0x000fc4000bf66270 */
[----:B------:R2:W5:Y:S01]  /*04b0*/  @!P4 LDG.E R20, desc[UR10][R4.64+0x28] ;  /* 0x0000280a0414c981 */ /* 0x000562000c1e1900 */
[----:B------:R-:W-:-:S03]  /*04c0*/  ISETP.GE.AND P4, PT, R8, UR4, PT ;  /* 0x0000000408007c0c */ /* 0x000fc6000bf86270 */
[----:B------:R2:W5:Y:S01]  /*04d0*/  @!P5 LDG.E R21, desc[UR10][R4.64+0x2c] ;  /* 0x00002c0a0415d981 */ /* 0x000562000c1e1900 */
[----:B------:R-:W-:-:S03]  /*04e0*/  ISETP.GE.AND P5, PT, R7, UR4, PT ;  /* 0x0000000407007c0c */ /* 0x000fc6000bfa6270 */
[----:B------:R2:W5:Y:S04]  /*04f0*/  @!P6 LDG.E R22, desc[UR10][R4.64+0x30] ;  /* 0x0000300a0416e981 */ /* 0x000568000c1e1900 */
[----:B------:R2:W5:Y:S04]  /*0500*/  @!P0 LDG.E R23, desc[UR10][R4.64+0x34] ;  /* 0x0000340a04178981 */ /* 0x000568000c1e1900 */
[----:B------:R2:W5:Y:S04]  /*0510*/  @!P1 LDG.E R24, desc[UR10][R4.64+0x38] ;  /* 0x0000380a04189981 */ /* 0x000568000c1e1900 */
[----:B------:R2:W5:Y:S04]  /*0520*/  @!P2 LDG.E R25, desc[UR10][R4.64+0x3c] ;  /* 0x00003c0a0419a981 */ /* 0x000568000c1e1900 */
[----:B------:R2:W5:Y:S04]  /*0530*/  @!P3 LDG.E R26, desc[UR10][R4.64+0x40] ;  /* 0x0000400a041ab981 */ /* 0x000568000c1e1900 */
[----:B------:R2:W5:Y:S04]  /*0540*/  @!P4 LDG.E R27, desc[UR10][R4.64+0x44] ;  /* 0x0000440a041bc981 */ /* 0x000568000c1e1900 */
[----:B------:R2:W5:Y:S01]  /*0550*/  @!P5 LDG.E R28, desc[UR10][R4.64+0x48] ;  /* 0x0000480a041cd981 */ /* 0x000562000c1e1900 */
[----:B------:R-:W-:-:S02]  /*0560*/  UMOV UR4, 0x400 ;  /* 0x0000040000047882 */ /* 0x000fc40000000000 */
[----:B----4-:R-:W-:Y:S01]  /*0570*/  ULEA UR4, UR5, UR4, 0x18 ;  /* 0x0000000405047291 */ /* 0x010fe2000f8ec0ff */
[----:B------:R-:W-:-:S05]  /*0580*/  SHF.R.U32.HI R105, RZ, 0x5, R0 ;  /* 0x00000005ff697819 */ /* 0x000fca0000011600 */
[----:B------:R-:W-:-:S05]  /*0590*/  LEA R31, R0, UR4, 0x2 ;  /* 0x00000004001f7c11 */ /* 0x000fca000f8e10ff */
[----:B------:R-:W-:Y:S01]  /*05a0*/  IMAD R33, R0, 0x80, R31 ;  /* 0x0000008000217824 */ /* 0x000fe200078e021f */
[----:B------:R-:W-:-:S03]  /*05b0*/  LEA R30, R105, UR4, 0x2 ;  /* 0x00000004691e7c11 */ /* 0x000fc6000f8e10ff */
[----:B------:R-:W-:Y:S01]  /*05c0*/  IMAD R35, R0, -0x38, R33 ;  /* 0xffffffc800237824 */ /* 0x000fe200078e0221 */
[----:B0-----:R-:W-:Y:S02]  /*05d0*/  UIADD3 UR8, UPT, UPT, UR6, 0x6, URZ ;  /* 0x0000000606087890 */ /* 0x001fe4000fffe0ff */
[----:B------:R-:W-:Y:S01]  /*05e0*/  UIADD3 UR5, UPT, UPT, -UR6, UR7, URZ ;  /* 0x0000000706057290 */ /* 0x000fe2000fffe1ff */
[----:B-12---:R-:W-:Y:S11]  /*05f0*/  BAR.SYNC.DEFER_BLOCKING 0x0 ;  /* 0x0000000000007b1d */ /* 0x006ff60000010000 */
.L_x_220:
[----:B------:R-:W-:Y:S01]  /*0600*/  UISETP.LT.AND UP0, UPT, UR5, 0x6, UPT ;  /* 0x000000060500788c */ /* 0x000fe2000bf01270 */
[----:B------:R-:W-:Y:S01]  /*0610*/  STS [R31], RZ ;  /* 0x000000ff1f007388 */ /* 0x000fe20000000800 */
[----:B------:R-:W-:Y:S01]  /*0620*/  UIADD3 UR6, UPT, UPT, UR8, -0x6, URZ ;  /* 0xfffffffa08067890 */ /* 0x000fe2000fffe0ff */
[----:B------:R-:W-:Y:S01]  /*0630*/  ISETP.NE.AND P1, PT, R29, 0x1f, PT ;  /* 0x0000001f1d00780c */ /* 0x000fe20003f25270 */
[----:B------:R-:W-:Y:S01]  /*0640*/  USEL UR4, UR5, 0x6, UP0 ;  /* 0x0000000605047887 */ /* 0x000fe20008000000 */
[----:B------:R-:W-:Y:S01]  /*0650*/  STS [R31+0x400], RZ ;  /* 0x000400ff1f007388 */ /* 0x000fe20000000800 */
[C---:B------:R-:W-:Y:S01]  /*0660*/  ISETP.NE.AND P2, PT, R105.reuse, 0x6, PT ;  /* 0x000000066900780c */ /* 0x040fe20003f45270 */
[----:B------:R-:W-:Y:S01]  /*0670*/  UISETP.GE.AND UP0, UPT, UR8, UR9, UPT ;  /* 0x000000090800728c */ /* 0x000fe2000bf06270 */
[----:B0----5:R-:W-:Y:S01]  /*0680*/  SHF.R.U32.HI R4, RZ, UR6, R2 ;  /* 0x00000006ff047c19 */ /* 0x021fe20008011602 */
[----:B------:R-:W-:Y:S01]  /*0690*/  UBMSK UR4, URZ, UR4 ;  /* 0x00000004ff04729b */ /* 0x000fe20008000000 */
[----:B------:R-:W-:Y:S01]  /*06a0*/  STS [R31+0x800], RZ ;  /* 0x000800ff1f007388 */ /* 0x000fe20000000800 */
[----:B------:R-:W-:-:S03]  /*06b0*/  ISETP.NE.AND P3, PT, R105, 0x7, PT ;  /* 0x000000076900780c */ /* 0x000fc60003f65270 */
[----:B------:R-:W-:Y:S01]  /*06c0*/  STS [R31+0xc00], RZ ;  /* 0x000c00ff1f007388 */ /* 0x000fe20000000800 */
[----:B------:R-:W-:-:S03]  /*06d0*/  LOP3.LUT R4, R4, UR4, RZ, 0xc0, !PT ;  /* 0x0000000404047c12 */ /* 0x000fc6000f8ec0ff */
[----:B------:R-:W-:Y:S02]  /*06e0*/  STS [R31+0x1000], RZ ;  /* 0x001000ff1f007388 */ /* 0x000fe40000000800 */
[----:B------:R-:W-:Y:S01]  /*06f0*/  IMAD.SHL.U32 R5, R4, 0x400, RZ ;  /* 0x0000040004057824 */ /* 0x000fe200078e00ff */
[----:B------:R-:W-:Y:S01]  /*0700*/  SHF.R.U32.HI R4, RZ, 0x4, R4 ;  /* 0x00000004ff047819 */ /* 0x000fe20000011604 */
[----:B------:R-:W-:Y:S03]  /*0710*/  STS [R31+0x1400], RZ ;  /* 0x001400ff1f007388 */ /* 0x000fe60000000800 */
[----:B------:R-:W-:Y:S01]  /*0720*/  LOP3.LUT R34, R5, 0x7c00, RZ, 0xc0, !PT ;  /* 0x00007c0005227812 */ /* 0x000fe200078ec0ff */
[----:B------:R-:W-:Y:S01]  /*0730*/  STS [R31+0x1800], RZ ;  /* 0x001800ff1f007388 */ /* 0x000fe20000000800 */
[----:B------:R-:W-:-:S03]  /*0740*/  LOP3.LUT R4, R4, 0xffffffe, RZ, 0xc0, !PT ;  /* 0x0ffffffe04047812 */ /* 0x000fc600078ec0ff */
[----:B------:R-:W-:Y:S01]  /*0750*/  STS [R31+0x1c00], RZ ;  /* 0x001c00ff1f007388 */ /* 0x000fe20000000800 */
[----:B------:R-:W-:Y:S02]  /*0760*/  IADD3 R34, PT, PT, R4, R31, R34 ;  /* 0x0000001f04227210 */ /* 0x000fe40007ffe022 */
[----:B------:R-:W-:Y:S01]  /*0770*/  SHF.R.U32.HI R4, RZ, UR6, R3 ;  /* 0x00000006ff047c19 */ /* 0x000fe20008011603 */
[----:B------:R-:W-:Y:S03]  /*0780*/  STS [R31+0x2000], RZ ;  /* 0x002000ff1f007388 */ /* 0x000fe60000000800 */
[----:B------:R-:W-:Y:S01]  /*0790*/  LOP3.LUT R4, R4, UR4, RZ, 0xc0, !PT ;  /* 0x0000000404047c12 */ /* 0x000fe2000f8ec0ff */
[----:B------:R-:W-:Y:S04]  /*07a0*/  STS [R31+0x2400], RZ ;  /* 0x002400ff1f007388 */ /* 0x000fe80000000800 */
[----:B------:R-:W-:Y:S01]  /*07b0*/  STS [R31+0x2800], RZ ;  /* 0x002800ff1f007388 */ /* 0x000fe20000000800 */
[----:B------:R-:W-:Y:S01]  /*07c0*/  IMAD.SHL.U32 R5, R4, 0x400, RZ ;  /* 0x0000040004057824 */ /* 0x000fe200078e00ff */
[----:B------:R-:W-:-:S02]  /*07d0*/  SHF.R.U32.HI R4, RZ, 0x4, R4 ;  /* 0x00000004ff047819 */ /* 0x000fc40000011604 */
[----:B------:R-:W-:Y:S02]  /*07e0*/  STS [R31+0x2c00], RZ ;  /* 0x002c00ff1f007388 */ /* 0x000fe40000000800 */
[----:B------:R-:W-:Y:S02]  /*07f0*/  LOP3.LUT R36, R5, 0x7c00, RZ, 0xc0, !PT ;  /* 0x00007c0005247812 */ /* 0x000fe400078ec0ff */
        /* <DEDUP_REMOVED lines=32> */
[----:B------:R-:W0:Y:S02]  /*0a00*/  LDS.U16 R32, [R34] ;  /* 0x0000000022207984 */ /* 0x000e240000000400 */
[----:B0-----:R-:W-:-:S05]  /*0a10*/  VIADD R5, R32, 0x1 ;  /* 0x0000000120057836 */ /* 0x001fca0000000000 */
[----:B------:R0:W-:Y:S04]  /*0a20*/  STS.U16 [R34], R5 ;  /* 0x0000000522007388 */ /* 0x0001e80000000400 */
[----:B------:R-:W1:Y:S01]  /*0a30*/  LDS.U16 R38, [R36] ;  /* 0x0000000024267984 */ /* 0x000e620000000400 */
[----:B0-----:R-:W-:Y:S01]  /*0a40*/  IMAD.SHL.U32 R5, R4, 0x400, RZ ;  /* 0x0000040004057824 */ /* 0x001fe200078e00ff */
[----:B------:R-:W-:-:S04]  /*0a50*/  SHF.R.U32.HI R4, RZ, 0x4, R4 ;  /* 0x00000004ff047819 */ /* 0x000fc80000011604 */
[----:B------:R-:W-:Y:S02]  /*0a60*/  LOP3.LUT R6, R5, 0x7c00, RZ, 0xc0, !PT ;  /* 0x00007c0005067812 */ /* 0x000fe400078ec0ff */
[----:B------:R-:W-:Y:S02]  /*0a70*/  LOP3.LUT R41, R4, 0xffffffe, RZ, 0xc0, !PT ;  /* 0x0ffffffe04297812 */ /* 0x000fe400078ec0ff */
[----:B------:R-:W-:Y:S02]  /*0a80*/  SHF.R.U32.HI R5, RZ, UR6, R14 ;  /* 0x00000006ff057c19 */ /* 0x000fe4000801160e */
[----:B------:R-:W-:Y:S02]  /*0a90*/  IADD3 R41, PT, PT, R41, R31, R6 ;  /* 0x0000001f29297210 */ /* 0x000fe40007ffe006 */
[----:B------:R-:W-:-:S05]  /*0aa0*/  LOP3.LUT R5, R5, UR4, RZ, 0xc0, !PT ;  /* 0x0000000405057c12 */ /* 0x000fca000f8ec0ff */
[----:B------:R-:W-:Y:S01]  /*0ab0*/  IMAD.SHL.U32 R6, R5, 0x400, RZ ;  /* 0x0000040005067824 */ /* 0x000fe200078e00ff */
[----:B------:R-:W-:-:S04]  /*0ac0*/  SHF.R.U32.HI R5, RZ, 0x4, R5 ;  /* 0x00000004ff057819 */ /* 0x000fc80000011605 */
[----:B------:R-:W-:Y:S02]  /*0ad0*/  LOP3.LUT R8, R6, 0x7c00, RZ, 0xc0, !PT ;  /* 0x00007c0006087812 */ /* 0x000fe400078ec0ff */
[----:B------:R-:W-:-:S04]  /*0ae0*/  LOP3.LUT R5, R5, 0xffffffe, RZ, 0xc0, !PT ;  /* 0x0ffffffe05057812 */ /* 0x000fc800078ec0ff */
[----:B------:R-:W-:Y:S01]  /*0af0*/  IADD3 R43, PT, PT, R5, R31, R8 ;  /* 0x0000001f052b7210 */ /* 0x000fe20007ffe008 */
[----:B-1----:R-:W-:-:S05]  /*0b00*/  VIADD R7, R38, 0x1 ;  /* 0x0000000126077836 */ /* 0x002fca0000000000 */
[----:B------:R-:W-:Y:S04]  /*0b10*/  STS.U16 [R36], R7 ;  /* 0x0000000724007388 */ /* 0x000fe80000000400 */
[----:B------:R-:W0:Y:S02]  /*0b20*/  LDS.U16 R40, [R39] ;  /* 0x0000000027287984 */ /* 0x000e240000000400 */
[----:B0-----:R-:W-:-:S05]  /*0b30*/  VIADD R4, R40, 0x1 ;  /* 0x0000000128047836 */ /* 0x001fca0000000000 */
[----:B------:R0:W-:Y:S04]  /*0b40*/  STS.U16 [R39], R4 ;  /* 0x0000000427007388 */ /* 0x0001e80000000400 */
[----:B------:R-:W1:Y:S01]  /*0b50*/  LDS.U16 R42, [R41] ;  /* 0x00000000292a7984 */ /* 0x000e620000000400 */
[----:B0-----:R-:W-:-:S04]  /*0b60*/  SHF.R.U32.HI R4, RZ, UR6, R15 ;  /* 0x00000006ff047c19 */ /* 0x001fc8000801160f */
[----:B------:R-:W-:-:S05]  /*0b70*/  LOP3.LUT R4, R4, UR4, RZ, 0xc0, !PT ;  /* 0x0000000404047c12 */ /* 0x000fca000f8ec0ff */
[----:B------:R-:W-:Y:S01]  /*0b80*/  IMAD.SHL.U32 R5, R4, 0x400, RZ ;  /* 0x0000040004057824 */ /* 0x000fe200078e00ff */
[----:B------:R-:W-:-:S04]  /*0b90*/  SHF.R.U32.HI R4, RZ, 0x4, R4 ;  /* 0x00000004ff047819 */ /* 0x000fc80000011604 */
[----:B------:R-:W-:Y:S02]  /*0ba0*/  LOP3.LUT R8, R5, 0x7c00, RZ, 0xc0, !PT ;  /* 0x00007c0005087812 */ /* 0x000fe400078ec0ff */
[----:B------:R-:W-:Y:S02]  /*0bb0*/  LOP3.LUT R45, R4, 0xffffffe, RZ, 0xc0, !PT ;  /* 0x0ffffffe042d7812 */ /* 0x000fe400078ec0ff */
[----:B------:R-:W-:Y:S02]  /*0bc0*/  SHF.R.U32.HI R5, RZ, UR6, R16 ;  /* 0x00000006ff057c19 */ /* 0x000fe40008011610 */
[----:B------:R-:W-:Y:S02]  /*0bd0*/  IADD3 R45, PT, PT, R45, R31, R8 ;  /* 0x0000001f2d2d7210 */ /* 0x000fe40007ffe008 */
[----:B------:R-:W-:Y:S01]  /*0be0*/  LOP3.LUT R5, R5, UR4, RZ, 0xc0, !PT ;  /* 0x0000000405057c12 */ /* 0x000fe2000f8ec0ff */
[----:B-1----:R-:W-:-:S05]  /*0bf0*/  VIADD R6, R42, 0x1 ;  /* 0x000000012a067836 */ /* 0x002fca0000000000 */
[----:B------:R0:W-:Y:S04]  /*0c00*/  STS.U16 [R41], R6 ;  /* 0x0000000629007388 */ /* 0x0001e80000000400 */
[----:B------:R-:W1:Y:S01]  /*0c10*/  LDS.U16 R44, [R43] ;  /* 0x000000002b2c7984 */ /* 0x000e620000000400 */
[----:B0-----:R-:W-:Y:S01]  /*0c20*/  IMAD.SHL.U32 R6, R5, 0x400, RZ ;  /* 0x0000040005067824 */ /* 0x001fe200078e00ff */
[----:B------:R-:W-:-:S04]  /*0c30*/  SHF.R.U32.HI R5, RZ, 0x4, R5 ;  /* 0x00000004ff057819 */ /* 0x000fc80000011605 */
[----:B------:R-:W-:Y:S02]  /*0c40*/  LOP3.LUT R8, R6, 0x7c00, RZ, 0xc0, !PT ;  /* 0x00007c0006087812 */ /* 0x000fe400078ec0ff */
[----:B------:R-:W-:-:S04]  /*0c50*/  LOP3.LUT R5, R5, 0xffffffe, RZ, 0xc0, !PT ;  /* 0x0ffffffe05057812 */ /* 0x000fc800078ec0ff */
[----:B------:R-:W-:Y:S01]  /*0c60*/  IADD3 R47, PT, PT, R5, R31, R8 ;  /* 0x0000001f052f7210 */ /* 0x000fe20007ffe008 */
[----:B-1----:R-:W-:-:S05]  /*0c70*/  VIADD R4, R44, 0x1 ;  /* 0x000000012c047836 */ /* 0x002fca0000000000 */
        /* <DEDUP_REMOVED lines=108> */
[----:B------:R-:W-:Y:S01]  /*1340*/  SHF.R.U32.HI R5, RZ, UR6, R28 ;  /* 0x00000006ff057c19 */ /* 0x000fe2000801161c */
[----:B------:R-:W0:Y:S01]  /*1350*/  S2UR UR6, SR_CgaCtaId ;  /* 0x00000000000679c3 */ /* 0x000e220000008800 */
[----:B------:R-:W-:Y:S02]  /*1360*/  IADD3 R69, PT, PT, R69, R31, R8 ;  /* 0x0000001f45457210 */ /* 0x000fe40007ffe008 */
[----:B------:R-:W-:Y:S01]  /*1370*/  LOP3.LUT R5, R5, UR4, RZ, 0xc0, !PT ;  /* 0x0000000405057c12 */ /* 0x000fe2000f8ec0ff */
[----:B------:R-:W-:Y:S01]  /*1380*/  UMOV UR4, 0x400 ;  /* 0x0000040000047882 */ /* 0x000fe20000000000 */
[----:B-1----:R-:W-:-:S05]  /*1390*/  VIADD R6, R66, 0x1 ;  /* 0x0000000142067836 */ /* 0x002fca0000000000 */
[----:B------:R1:W-:Y:S04]  /*13a0*/  STS.U16 [R65], R6 ;  /* 0x0000000641007388 */ /* 0x0003e80000000400 */
[----:B------:R-:W2:Y:S01]  /*13b0*/  LDS.U16 R68, [R67] ;  /* 0x0000000043447984 */ /* 0x000ea20000000400 */
[----:B0-----:R-:W-:Y:S01]  /*13c0*/  ULEA UR4, UR6, UR4, 0x18 ;  /* 0x0000000406047291 */ /* 0x001fe2000f8ec0ff */
[----:B-1----:R-:W-:Y:S01]  /*13d0*/  IMAD.SHL.U32 R6, R5, 0x400, RZ ;  /* 0x0000040005067824 */ /* 0x002fe200078e00ff */
[----:B------:R-:W-:-:S04]  /*13e0*/  SHF.R.U32.HI R5, RZ, 0x4, R5 ;  /* 0x00000004ff057819 */ /* 0x000fc80000011605 */
[----:B------:R-:W-:Y:S02]  /*13f0*/  LOP3.LUT R8, R6, 0x7c00, RZ, 0xc0, !PT ;  /* 0x00007c0006087812 */ /* 0x000fe400078ec0ff */
[----:B------:R-:W-:-:S04]  /*1400*/  LOP3.LUT R5, R5, 0xffffffe, RZ, 0xc0, !PT ;  /* 0x0ffffffe05057812 */ /* 0x000fc800078ec0ff */
[----:B------:R-:W-:Y:S01]  /*1410*/  IADD3 R71, PT, PT, R5, R31, R8 ;  /* 0x0000001f05477210 */ /* 0x000fe20007ffe008 */
[----:B--2---:R-:W-:-:S05]  /*1420*/  VIADD R4, R68, 0x1 ;  /* 0x0000000144047836 */ /* 0x004fca0000000000 */
[----:B------:R-:W-:Y:S04]  /*1430*/  STS.U16 [R67], R4 ;  /* 0x0000000443007388 */ /* 0x000fe80000000400 */
[----:B------:R-:W0:Y:S02]  /*1440*/  LDS.U16 R70, [R69] ;  /* 0x0000000045467984 */ /* 0x000e240000000400 */
[----:B0-----:R-:W-:-:S05]  /*1450*/  VIADD R6, R70, 0x1 ;  /* 0x0000000146067836 */ /* 0x001fca0000000000 */
[----:B------:R-:W-:Y:S04]  /*1460*/  STS.U16 [R69], R6 ;  /* 0x0000000645007388 */ /* 0x000fe80000000400 */
[----:B------:R-:W0:Y:S02]  /*1470*/  LDS.U16 R72, [R71] ;  /* 0x0000000047487984 */ /* 0x000e240000000400 */
[----:B0-----:R-:W-:-:S05]  /*1480*/  VIADD R4, R72, 0x1 ;  /* 0x0000000148047836 */ /* 0x001fca0000000000 */
[----:B------:R-:W-:Y:S01]  /*1490*/  STS.U16 [R71], R4 ;  /* 0x0000000447007388 */ /* 0x000fe20000000400 */
[----:B------:R-:W-:Y:S06]  /*14a0*/  BAR.SYNC.DEFER_BLOCKING 0x0 ;  /* 0x0000000000007b1d */ /* 0x000fec0000010000 */
[----:B------:R-:W-:Y:S04]  /*14b0*/  LDS R73, [R33] ;  /* 0x0000000021497984 */ /* 0x000fe80000000800 */
[----:B------:R-:W0:Y:S04]  /*14c0*/  LDS R74, [R33+0x4] ;  /* 0x00000400214a7984 */ /* 0x000e280000000800 */
[----:B------:R-:W1:Y:S04]  /*14d0*/  LDS R75, [R33+0x8] ;  /* 0x00000800214b7984 */ /* 0x000e680000000800 */
[----:B------:R-:W2:Y:S04]  /*14e0*/  LDS R76, [R33+0xc] ;  /* 0x00000c00214c7984 */ /* 0x000ea80000000800 */
[----:B------:R-:W3:Y:S04]  /*14f0*/  LDS R77, [R33+0x10] ;  /* 0x00001000214d7984 */ /* 0x000ee80000000800 */
[----:B------:R-:W4:Y:S04]  /*1500*/  LDS R78, [R33+0x14] ;  /* 0x00001400214e7984 */ /* 0x000f280000000800 */
[----:B------:R-:W4:Y:S04]  /*1510*/  LDS R79, [R33+0x18] ;  /* 0x00001800214f7984 */ /* 0x000f280000000800 */
[----:B------:R-:W4:Y:S04]  /*1520*/  LDS R80, [R33+0x1c] ;  /* 0x00001c0021507984 */ /* 0x000f280000000800 */
[----:B------:R-:W4:Y:S04]  /*1530*/  LDS R81, [R33+0x20] ;  /* 0x0000200021517984 */ /* 0x000f280000000800 */
[----:B------:R-:W4:Y:S04]  /*1540*/  LDS R82, [R33+0x24] ;  /* 0x0000240021527984 */ /* 0x000f280000000800 */
[----:B------:R-:W4:Y:S04]  /*1550*/  LDS R83, [R33+0x28] ;  /* 0x0000280021537984 */ /* 0x000f280000000800 */
[----:B------:R-:W4:Y:S01]  /*1560*/  LDS R84, [R33+0x2c] ;  /* 0x00002c0021547984 */ /* 0x000f220000000800 */
[----:B0-----:R-:W-:-:S03]  /*1570*/  IMAD.IADD R74, R73, 0x1, R74 ;  /* 0x00000001494a7824 */ /* 0x001fc600078e024a */
[----:B------:R-:W0:Y:S01]  /*1580*/  LDS R85, [R33+0x30] ;  /* 0x0000300021557984 */ /* 0x000e220000000800 */
[----:B-1----:R-:W-:-:S03]  /*1590*/  IMAD.IADD R75, R75, 0x1, R74 ;  /* 0x000000014b4b7824 */ /* 0x002fc600078e024a */
[----:B------:R-:W1:Y:S01]  /*15a0*/  LDS R86, [R33+0x34] ;  /* 0x0000340021567984 */ /* 0x000e620000000800 */
[----:B--2---:R-:W-:-:S03]  /*15b0*/  IMAD.IADD R76, R76, 0x1, R75 ;  /* 0x000000014c4c7824 */ /* 0x004fc600078e024b */
[----:B------:R-:W2:Y:S01]  /*15c0*/  LDS R87, [R33+0x38] ;  /* 0x0000380021577984 */ /* 0x000ea20000000800 */
[----:B---3--:R-:W-:-:S03]  /*15d0*/  IMAD.IADD R77, R77, 0x1, R76 ;  /* 0x000000014d4d7824 */ /* 0x008fc600078e024c */
[----:B------:R-:W3:Y:S01]  /*15e0*/  LDS R88, [R33+0x3c] ;  /* 0x00003c0021587984 */ /* 0x000ee20000000800 */
[----:B----4-:R-:W-:-:S03]  /*15f0*/  IMAD.IADD R78, R78, 0x1, R77 ;  /* 0x000000014e4e7824 */ /* 0x010fc600078e024d */
[----:B------:R-:W4:Y:S01]  /*1600*/  LDS R89, [R33+0x40] ;  /* 0x0000400021597984 */ /* 0x000f220000000800 */
[----:B------:R-:W-:-:S03]  /*1610*/  IMAD.IADD R79, R79, 0x1, R78 ;  /* 0x000000014f4f7824 */ /* 0x000fc600078e024e */
        /* <DEDUP_REMOVED lines=31> */
[----:B------:R-:W-:-:S04]  /*1810*/  IMAD.IADD R95, R95, 0x1, R94 ;  /* 0x000000015f5f7824 */ /* 0x000fc800078e025e */
[----:B0-----:R-:W-:-:S04]  /*1820*/  IMAD.IADD R96, R96, 0x1, R95 ;  /* 0x0000000160607824 */ /* 0x001fc800078e025f */
[----:B-1----:R-:W-:-:S04]  /*1830*/  IMAD.IADD R97, R97, 0x1, R96 ;  /* 0x0000000161617824 */ /* 0x002fc800078e0260 */
[----:B--2---:R-:W-:-:S04]  /*1840*/  IMAD.IADD R98, R98, 0x1, R97 ;  /* 0x0000000162627824 */ /* 0x004fc800078e0261 */
[----:B---3--:R-:W-:-:S04]  /*1850*/  IMAD.IADD R99, R99, 0x1, R98 ;  /* 0x0000000163637824 */ /* 0x008fc800078e0262 */
[----:B----4-:R-:W-:-:S04]  /*1860*/  IMAD.IADD R100, R100, 0x1, R99 ;  /* 0x0000000164647824 */ /* 0x010fc800078e0263 */
[----:B------:R-:W-:-:S04]  /*1870*/  IMAD.IADD R101, R101, 0x1, R100 ;  /* 0x0000000165657824 */ /* 0x000fc800078e0264 */
[----:B------:R-:W-:-:S04]  /*1880*/  IMAD.IADD R102, R102, 0x1, R101 ;  /* 0x0000000166667824 */ /* 0x000fc800078e0265 */
[----:B------:R-:W-:-:S04]  /*1890*/  IMAD.IADD R103, R103, 0x1, R102 ;  /* 0x0000000167677824 */ /* 0x000fc800078e0266 */
[----:B------:R-:W-:-:S04]  /*18a0*/  IMAD.IADD R104, R104, 0x1, R103 ;  /* 0x0000000168687824 */ /* 0x000fc800078e0267 */
[----:B------:R-:W-:-:S05]  /*18b0*/  IMAD.IADD R106, R5, 0x1, R104 ;  /* 0x00000001056a7824 */ /* 0x000fca00078e0268 */
        /* <DEDUP_REMOVED lines=8> */
[----:B------:R-:W0:Y:S02]  /*1940*/  SHFL.UP P0, R107, R108, 0x10, RZ ;  /* 0x060000006c6b7989 */ /* 0x000e2400000000ff */
[----:B0-----:R-:W-:Y:S01]  /*1950*/  @P0 IMAD.IADD R107, R108, 0x1, R107 ;  /* 0x000000016c6b0824 */ /* 0x001fe200078e026b */
[----:B------:R-:W-:-:S03]  /*1960*/  ISETP.NE.AND P0, PT, R105, 0x1, PT ;  /* 0x000000016900780c */ /* 0x000fc60003f05270 */
[----:B------:R-:W-:Y:S01]  /*1970*/  IMAD.IADD R106, R107, 0x1, -R106 ;  /* 0x000000016b6a7824 */ /* 0x000fe200078e0a6a */
[----:B------:R-:W-:Y:S01]  /*1980*/  @!P1 STS [R30+0x8400], R107 ;  /* 0x0084006b1e009388 */ /* 0x000fe20000000800 */
[----:B------:R-:W-:Y:S01]  /*1990*/  BAR.SYNC.DEFER_BLOCKING 0x0 ;  /* 0x0000000000007b1d */ /* 0x000fe20000010000 */
[----:B------:R-:W-:-:S05]  /*19a0*/  ISETP.NE.AND P1, PT, R105, 0x4, PT ;  /* 0x000000046900780c */ /* 0x000fca0003f25270 */
[----:B------:R-:W0:Y:S04]  /*19b0*/  LDS.128 R4, [UR4+0x8400] ;  /* 0x00840004ff047984 */ /* 0x000e280008000c00 */
[----:B------:R-:W1:Y:S01]  /*19c0*/  LDS.128 R8, [UR4+0x8410] ;  /* 0x00841004ff087984 */ /* 0x000e620008000c00 */
[C---:B0-----:R-:W-:Y:S01]  /*19d0*/  SEL R37, R4.reuse, R37, !P0 ;  /* 0x0000002504257207 */ /* 0x041fe20004000000 */
[----:B------:R-:W-:Y:S01]  /*19e0*/  IMAD.IADD R5, R4, 0x1, R5 ;  /* 0x0000000104057824 */ /* 0x000fe200078e0205 */
[----:B------:R-:W-:-:S03]  /*19f0*/  ISETP.NE.AND P0, PT, R105, 0x2, PT ;  /* 0x000000026900780c */ /* 0x000fc60003f05270 */
[----:B------:R-:W-:Y:S01]  /*1a00*/  IMAD.IADD R6, R6, 0x1, R5 ;  /* 0x0000000106067824 */ /* 0x000fe200078e0205 */
[----:B------:R-:W-:Y:S02]  /*1a10*/  SEL R37, R5, R37, !P0 ;  /* 0x0000002505257207 */ /* 0x000fe40004000000 */
[----:B------:R-:W-:Y:S01]  /*1a20*/  ISETP.NE.AND P0, PT, R105, 0x3, PT ;  /* 0x000000036900780c */ /* 0x000fe20003f05270 */
[----:B------:R-:W-:-:S03]  /*1a30*/  IMAD.IADD R7, R7, 0x1, R6 ;  /* 0x0000000107077824 */ /* 0x000fc600078e0206 */
[----:B------:R-:W-:Y:S01]  /*1a40*/  SEL R37, R6, R37, !P0 ;  /* 0x0000002506257207 */ /* 0x000fe20004000000 */
[----:B-1----:R-:W-:Y:S01]  /*1a50*/  IMAD.IADD R8, R7, 0x1, R8 ;  /* 0x0000000107087824 */ /* 0x002fe200078e0208 */
[----:B------:R-:W-:Y:S02]  /*1a60*/  ISETP.NE.AND P0, PT, R105, 0x5, PT ;  /* 0x000000056900780c */ /* 0x000fe40003f05270 */
[----:B------:R-:W-:Y:S01]  /*1a70*/  SEL R37, R7, R37, !P1 ;  /* 0x0000002507257207 */ /* 0x000fe20004800000 */
[----:B------:R-:W-:Y:S01]  /*1a80*/  IMAD.IADD R9, R9, 0x1, R8 ;  /* 0x0000000109097824 */ /* 0x000fe200078e0208 */
[----:B------:R-:W-:Y:S02]  /*1a90*/  ISETP.NE.AND P1, PT, R29, RZ, PT ;  /* 0x000000ff1d00720c */ /* 0x000fe40003f25270 */
[----:B------:R-:W-:Y:S01]  /*1aa0*/  SEL R37, R8, R37, !P0 ;  /* 0x0000002508257207 */ /* 0x000fe20004000000 */
[----:B------:R-:W-:Y:S01]  /*1ab0*/  IMAD.IADD R10, R10, 0x1, R9 ;  /* 0x000000010a0a7824 */ /* 0x000fe200078e0209 */
[----:B------:R-:W-:-:S02]  /*1ac0*/  ISETP.GT.U32.AND P0, PT, R0, 0x1f, PT ;  /* 0x0000001f0000780c */ /* 0x000fc40003f04070 */
[----:B------:R-:W-:Y:S01]  /*1ad0*/  SEL R37, R9, R37, !P2 ;  /* 0x0000002509257207 */ /* 0x000fe20005000000 */
[----:B------:R-:W-:Y:S01]  /*1ae0*/  IMAD.IADD R11, R11, 0x1, R10 ;  /* 0x000000010b0b7824 */ /* 0x000fe200078e020a */
[----:B------:R-:W-:Y:S02]  /*1af0*/  ISETP.GT.U32.OR P2, PT, R0, 0x1f, P1 ;  /* 0x0000001f0000780c */ /* 0x000fe40000f44470 */
[----:B------:R-:W-:Y:S02]  /*1b00*/  SEL R4, R106, RZ, P1 ;  /* 0x000000ff6a047207 */ /* 0x000fe40000800000 */
[----:B------:R-:W-:-:S05]  /*1b10*/  SEL R37, R10, R37, !P3 ;  /* 0x000000250a257207 */ /* 0x000fca0005800000 */
[----:B------:R-:W-:Y:S01]  /*1b20*/  @P0 IMAD.IADD R106, R37, 0x1, R4 ;  /* 0x00000001256a0824 */ /* 0x000fe200078e0204 */
[----:B------:R-:W-:-:S03]  /*1b30*/  ISETP.NE.AND P0, PT, R0, RZ, PT ;  /* 0x000000ff0000720c */ /* 0x000fc60003f05270 */
[----:B------:R-:W-:-:S05]  /*1b40*/  @!P2 IMAD.U32 R106, R11, 0x10000, RZ ;  /* 0x000100000b6aa824 */ /* 0x000fca00078e00ff */
[----:B------:R-:W-:Y:S01]  /*1b50*/  @!P2 STS [UR4+0x8428], R106 ;  /* 0x0084286aff00a988 */ /* 0x000fe20008000804 */
[----:B------:R-:W-:Y:S06]  /*1b60*/  BAR.SYNC.DEFER_BLOCKING 0x0 ;  /* 0x0000000000007b1d */ /* 0x000fec0000010000 */
[----:B------:R-:W0:Y:S02]  /*1b70*/  LDS R4, [UR4+0x8428] ;  /* 0x00842804ff047984 */ /* 0x000e240008000800 */
[----:B0-----:R-:W-:-:S05]  /*1b80*/  SEL R5, R4, RZ, P0 ;  /* 0x000000ff04057207 */ /* 0x001fca0000000000 */
[----:B------:R-:W-:-:S04]  /*1b90*/  IMAD.IADD R4, R5, 0x1, R106 ;  /* 0x0000000105047824 */ /* 0x000fc800078e026a */
[--C-:B------:R-:W-:Y:S01]  /*1ba0*/  IMAD.IADD R6, R73, 0x1, R4.reuse ;  /* 0x0000000149067824 */ /* 0x100fe200078e0204 */
[----:B------:R-:W-:Y:S01]  /*1bb0*/  STS [R33], R4 ;  /* 0x0000000421007388 */ /* 0x000fe20000000800 */
[--C-:B------:R-:W-:Y:S02]  /*1bc0*/  IMAD.IADD R74, R74, 0x1, R4.reuse ;  /* 0x000000014a4a7824 */ /* 0x100fe400078e0204 */
[--C-:B------:R-:W-:Y:S01]  /*1bd0*/  IMAD.IADD R8, R75, 0x1, R4.reuse ;  /* 0x000000014b087824 */ /* 0x100fe200078e0204 */
[----:B------:R-:W-:Y:S01]  /*1be0*/  STS [R33+0x4], R6 ;  /* 0x0000040621007388 */ /* 0x000fe20000000800 */
[--C-:B------:R-:W-:Y:S02]  /*1bf0*/  IMAD.IADD R76, R76, 0x1, R4.reuse ;  /* 0x000000014c4c7824 */ /* 0x100fe400078e0204 */
[--C-:B------:R-:W-:Y:S01]  /*1c00*/  IMAD.IADD R10, R77, 0x1, R4.reuse ;  /* 0x000000014d0a7824 */ /* 0x100fe200078e0204 */
[----:B------:R-:W-:Y:S01]  /*1c10*/  STS [R33+0x8], R74 ;  /* 0x0000084a21007388 */ /* 0x000fe20000000800 */
[----:B------:R-:W-:-:S02]  /*1c20*/  IMAD.IADD R78, R78, 0x1, R4 ;  /* 0x000000014e4e7824 */ /* 0x000fc400078e0204 */
[--C-:B------:R-:W-:Y:S01]  /*1c30*/  IMAD.IADD R106, R79, 0x1, R4.reuse ;  /* 0x000000014f6a7824 */ /* 0x100fe200078e0204 */
[----:B------:R-:W-:Y:S01]  /*1c40*/  STS [R33+0xc], R8 ;  /* 0x00000c0821007388 */ /* 0x000fe20000000800 */
        /* <DEDUP_REMOVED lines=36> */
[----:B------:R-:W-:-:S03]  /*1e90*/  IMAD.IADD R104, R104, 0x1, R4 ;  /* 0x0000000168687824 */ /* 0x000fc600078e0204 */
[----:B------:R-:W-:Y:S04]  /*1ea0*/  STS [R33+0x40], R88 ;  /* 0x0000405821007388 */ /* 0x000fe80000000800 */
        /* <DEDUP_REMOVED lines=15> */
[----:B------:R-:W-:Y:S01]  /*1fa0*/  STS [R33+0x80], R104 ;  /* 0x0000806821007388 */ /* 0x000fe20000000800 */
[----:B------:R-:W-:Y:S06]  /*1fb0*/  BAR.SYNC.DEFER_BLOCKING 0x0 ;  /* 0x0000000000007b1d */ /* 0x000fec0000010000 */
[----:B------:R-:W0:Y:S04]  /*1fc0*/  LDS.U16 R5, [R34] ;  /* 0x0000000022057984 */ /* 0x000e280000000400 */
[----:B------:R-:W1:Y:S04]  /*1fd0*/  LDS.U16 R7, [R36] ;  /* 0x0000000024077984 */ /* 0x000e680000000400 */
[----:B------:R-:W2:Y:S04]  /*1fe0*/  LDS.U16 R39, [R39] ;  /* 0x0000000027277984 */ /* 0x000ea80000000400 */
[----:B------:R-:W3:Y:S04]  /*1ff0*/  LDS.U16 R41, [R41] ;  /* 0x0000000029297984 */ /* 0x000ee80000000400 */
[----:B------:R-:W4:Y:S04]  /*2000*/  LDS.U16 R43, [R43] ;  /* 0x000000002b2b7984 */ /* 0x000f280000000400 */
[----:B------:R-:W4:Y:S04]  /*2010*/  LDS.U16 R45, [R45] ;  /* 0x000000002d2d7984 */ /* 0x000f280000000400 */
[----:B------:R-:W4:Y:S04]  /*2020*/  LDS.U16 R47, [R47] ;  /* 0x000000002f2f7984 */ /* 0x000f280000000400 */
[----:B------:R-:W4:Y:S04]  /*2030*/  LDS.U16 R49, [R49] ;  /* 0x0000000031317984 */ /* 0x000f280000000400 */
[----:B------:R-:W4:Y:S04]  /*2040*/  LDS.U16 R51, [R51] ;  /* 0x0000000033337984 */ /* 0x000f280000000400 */
[----:B------:R-:W4:Y:S04]  /*2050*/  LDS.U16 R53, [R53] ;  /* 0x0000000035357984 */ /* 0x000f280000000400 */
[----:B------:R-:W4:Y:S01]  /*2060*/  LDS.U16 R55, [R55] ;  /* 0x0000000037377984 */ /* 0x000f220000000400 */
[----:B0-----:R-:W-:-:S03]  /*2070*/  IMAD.IADD R5, R32, 0x1, R5 ;  /* 0x0000000120057824 */ /* 0x001fc600078e0205 */
[----:B------:R-:W0:Y:S01]  /*2080*/  LDS.U16 R57, [R57] ;  /* 0x0000000039397984 */ /* 0x000e220000000400 */
[----:B-1----:R-:W-:-:S03]  /*2090*/  IMAD.IADD R7, R38, 0x1, R7 ;  /* 0x0000000126077824 */ /* 0x002fc600078e0207 */
[----:B------:R-:W1:Y:S01]  /*20a0*/  LDS.U16 R59, [R59] ;  /* 0x000000003b3b7984 */ /* 0x000e620000000400 */
[----:B--2---:R-:W-:-:S03]  /*20b0*/  IMAD.IADD R39, R40, 0x1, R39 ;  /* 0x0000000128277824 */ /* 0x004fc600078e0227 */
[----:B------:R-:W2:Y:S01]  /*20c0*/  LDS.U16 R61, [R61] ;  /* 0x000000003d3d7984 */ /* 0x000ea20000000400 */
[----:B---3--:R-:W-:-:S03]  /*20d0*/  IMAD.IADD R41, R42, 0x1, R41 ;  /* 0x000000012a297824 */ /* 0x008fc600078e0229 */
[----:B------:R-:W3:Y:S01]  /*20e0*/  LDS.U16 R63, [R63] ;  /* 0x000000003f3f7984 */ /* 0x000ee20000000400 */
[----:B----4-:R-:W-:-:S03]  /*20f0*/  IMAD.IADD R43, R44, 0x1, R43 ;  /* 0x000000012c2b7824 */ /* 0x010fc600078e022b */
[----:B------:R-:W4:Y:S01]  /*2100*/  LDS.U16 R65, [R65] ;  /* 0x0000000041417984 */ /* 0x000f220000000400 */
[----:B------:R-:W-:-:S03]  /*2110*/  IMAD.IADD R45, R46, 0x1, R45 ;  /* 0x000000012e2d7824 */ /* 0x000fc600078e022d */
[----:B------:R-:W4:Y:S01]  /*2120*/  LDS.U16 R67, [R67] ;  /* 0x0000000043437984 */ /* 0x000f220000000400 */
[----:B------:R-:W-:-:S03]  /*2130*/  IMAD.IADD R47, R48, 0x1, R47 ;  /* 0x00000001302f7824 */ /* 0x000fc600078e022f */
[----:B------:R-:W4:Y:S01]  /*2140*/  LDS.U16 R69, [R69] ;  /* 0x0000000045457984 */ /* 0x000f220000000400 */
[----:B------:R-:W-:-:S03]  /*2150*/  IMAD.IADD R49, R50, 0x1, R49 ;  /* 0x0000000132317824 */ /* 0x000fc600078e0231 */
[----:B------:R-:W4:Y:S01]  /*2160*/  LDS.U16 R71, [R71] ;  /* 0x0000000047477984 */ /* 0x000f220000000400 */
[----:B------:R-:W-:Y:S02]  /*2170*/  IMAD.IADD R51, R52, 0x1, R51 ;  /* 0x0000000134337824 */ /* 0x000fe400078e0233 */
[----:B------:R-:W-:Y:S02]  /*2180*/  IMAD.IADD R53, R54, 0x1, R53 ;  /* 0x0000000136357824 */ /* 0x000fe400078e0235 */
[----:B------:R-:W-:Y:S02]  /*2190*/  IMAD.IADD R55, R56, 0x1, R55 ;  /* 0x0000000138377824 */ /* 0x000fe400078e0237 */
[----:B0-----:R-:W-:Y:S02]  /*21a0*/  IMAD.IADD R57, R58, 0x1, R57 ;  /* 0x000000013a397824 */ /* 0x001fe400078e0239 */
[----:B-1----:R-:W-:Y:S02]  /*21b0*/  IMAD.IADD R59, R60, 0x1, R59 ;  /* 0x000000013c3b7824 */ /* 0x002fe400078e023b */
[----:B--2---:R-:W-:-:S02]  /*21c0*/  IMAD.IADD R61, R62, 0x1, R61 ;  /* 0x000000013e3d7824 */ /* 0x004fc400078e023d */
[----:B---3--:R-:W-:Y:S02]  /*21d0*/  IMAD.IADD R63, R64, 0x1, R63 ;  /* 0x00000001403f7824 */ /* 0x008fe400078e023f */
[----:B----4-:R-:W-:Y:S02]  /*21e0*/  IMAD.IADD R65, R66, 0x1, R65 ;  /* 0x0000000142417824 */ /* 0x010fe400078e0241 */
[----:B------:R-:W-:Y:S02]  /*21f0*/  IMAD.IADD R67, R68, 0x1, R67 ;  /* 0x0000000144437824 */ /* 0x000fe400078e0243 */
[----:B------:R-:W-:Y:S02]  /*2200*/  IMAD.IADD R69, R70, 0x1, R69 ;  /* 0x0000000146457824 */ /* 0x000fe400078e0245 */
[----:B------:R-:W-:Y:S01]  /*2210*/  IMAD.IADD R71, R72, 0x1, R71 ;  /* 0x0000000148477824 */ /* 0x000fe200078e0247 */
[----:B------:R-:W-:Y:S06]  /*2220*/  BAR.SYNC.DEFER_BLOCKING 0x0 ;  /* 0x0000000000007b1d */ /* 0x000fec0000010000 */
[----:B------:R-:W-:Y:S05]  /*2230*/  BRA.U UP0, `(.L_x_219) ;  /* 0x0000000100f87547 */ /* 0x000fea000b800000 */
[----:B------:R-:W-:Y:S01]  /*2240*/  LEA R5, R5, UR4, 0x2 ;  /* 0x0000000405057c11 */ /* 0x000fe2000f8e10ff */
[----:B------:R-:W-:Y:S01]  /*2250*/  UIADD3 UR8, UPT, UPT, UR8, 0x6, URZ ;  /* 0x0000000608087890 */ /* 0x000fe2000fffe0ff */
[----:B------:R-:W-:Y:S01]  /*2260*/  LEA R4, R7, UR4, 0x2 ;  /* 0x0000000407047c11 */ /* 0x000fe2000f8e10ff */
[----:B------:R-:W-:Y:S01]  /*2270*/  UIADD3 UR5, UPT, UPT, UR5, -0x6, URZ ;  /* 0xfffffffa05057890 */ /* 0x000fe2000fffe0ff */
[----:B------:R-:W-:Y:S01]  /*2280*/  LEA R7, R39, UR4, 0x2 ;  /* 0x0000000427077c11 */ /* 0x000fe2000f8e10ff */
[----:B------:R0:W-:Y:S01]  /*2290*/  STS [R5], R2 ;  /* 0x0000000205007388 */ /* 0x0001e20000000800 */
[----:B------:R-:W-:Y:S02]  /*22a0*/  LEA R6, R41, UR4, 0x2 ;  /* 0x0000000429067c11 */ /* 0x000fe4000f8e10ff */
[----:B------:R-:W-:Y:S01]  /*22b0*/  LEA R9, R43, UR4, 0x2 ;  /* 0x000000042b097c11 */ /* 0x000fe2000f8e10ff */
[----:B------:R1:W-:Y:S01]  /*22c0*/  STS [R4], R3 ;  /* 0x0000000304007388 */ /* 0x0003e20000000800 */
[----:B------:R-:W-:-:S02]  /*22d0*/  LEA R8, R45, UR4, 0x2 ;  /* 0x000000042d087c11 */ /* 0x000fc4000f8e10ff */
[----:B------:R-:W-:Y:S01]  /*22e0*/  LEA R11, R47, UR4, 0x2 ;  /* 0x000000042f0b7c11 */ /* 0x000fe2000f8e10ff */
[----:B------:R2:W-:Y:S01]  /*22f0*/  STS [R7], R12 ;  /* 0x0000000c07007388 */ /* 0x0005e20000000800 */
[----:B------:R-:W-:Y:S02]  /*2300*/  LEA R10, R49, UR4, 0x2 ;  /* 0x00000004310a7c11 */ /* 0x000fe4000f8e10ff */
[----:B0-----:R-:W-:Y:S01]  /*2310*/  LEA R5, R51, UR4, 0x2 ;  /* 0x0000000433057c11 */ /* 0x001fe2000f8e10ff */
[----:B------:R0:W-:Y:S01]  /*2320*/  STS [R6], R13 ;  /* 0x0000000d06007388 */ /* 0x0001e20000000800 */
[----:B------:R-:W-:Y:S02]  /*2330*/  LEA R2, R53, UR4, 0x2 ;  /* 0x0000000435027c11 */ /* 0x000fe4000f8e10ff */
[----:B-1----:R-:W-:Y:S01]  /*2340*/  LEA R3, R55, UR4, 0x2 ;  /* 0x0000000437037c11 */ /* 0x002fe2000f8e10ff */
[----:B------:R1:W-:Y:S01]  /*2350*/  STS [R9], R14 ;  /* 0x0000000e09007388 */ /* 0x0003e20000000800 */
[----:B------:R-:W-:-:S02]  /*2360*/  LEA R4, R57, UR4, 0x2 ;  /* 0x0000000439047c11 */ /* 0x000fc4000f8e10ff */
[----:B--2---:R-:W-:Y:S01]  /*2370*/  LEA R7, R59, UR4, 0x2 ;  /* 0x000000043b077c11 */ /* 0x004fe2000f8e10ff */
[----:B------:R2:W-:Y:S01]  /*2380*/  STS [R8], R15 ;  /* 0x0000000f08007388 */ /* 0x0005e20000000800 */
[----:B0-----:R-:W-:-:S03]  /*2390*/  LEA R6, R61, UR4, 0x2 ;  /* 0x000000043d067c11 */ /* 0x001fc6000f8e10ff */
[----:B------:R0:W-:Y:S01]  /*23a0*/  STS [R11], R16 ;  /* 0x000000100b007388 */ /* 0x0001e20000000800 */
[----:B-1----:R-:W-:-:S03]  /*23b0*/  LEA R9, R63, UR4, 0x2 ;  /* 0x000000043f097c11 */ /* 0x002fc6000f8e10ff */
[----:B------:R1:W-:Y:S01]  /*23c0*/  STS [R10], R17 ;  /* 0x000000110a007388 */ /* 0x0003e20000000800 */
[----:B--2---:R-:W-:-:S03]  /*23d0*/  LEA R8, R65, UR4, 0x2 ;  /* 0x0000000441087c11 */ /* 0x004fc6000f8e10ff */
[----:B------:R2:W-:Y:S01]  /*23e0*/  STS [R5], R18 ;  /* 0x0000001205007388 */ /* 0x0005e20000000800 */
[----:B0-----:R-:W-:-:S03]  /*23f0*/  LEA R11, R71, UR4, 0x2 ;  /* 0x00000004470b7c11 */ /* 0x001fc6000f8e10ff */
[----:B------:R0:W-:Y:S01]  /*2400*/  STS [R2], R19 ;  /* 0x0000001302007388 */ /* 0x0001e20000000800 */
[----:B-1----:R-:W-:-:S03]  /*2410*/  LEA R10, R69, UR4, 0x2 ;  /* 0x00000004450a7c11 */ /* 0x002fc6000f8e10ff */
[----:B------:R0:W-:Y:S01]  /*2420*/  STS [R3], R20 ;  /* 0x0000001403007388 */ /* 0x0001e20000000800 */
[----:B--2---:R-:W-:-:S03]  /*2430*/  LEA R5, R67, UR4, 0x2 ;  /* 0x0000000443057c11 */ /* 0x004fc6000f8e10ff */
[----:B------:R0:W-:Y:S04]  /*2440*/  STS [R4], R21 ;  /* 0x0000001504007388 */ /* 0x0001e80000000800 */
[----:B------:R0:W-:Y:S04]  /*2450*/  STS [R7], R22 ;  /* 0x0000001607007388 */ /* 0x0001e80000000800 */
[----:B------:R0:W-:Y:S04]  /*2460*/  STS [R6], R23 ;  /* 0x0000001706007388 */ /* 0x0001e80000000800 */
[----:B------:R0:W-:Y:S04]  /*2470*/  STS [R9], R24 ;  /* 0x0000001809007388 */ /* 0x0001e80000000800 */
[----:B------:R0:W-:Y:S04]  /*2480*/  STS [R8], R25 ;  /* 0x0000001908007388 */ /* 0x0001e80000000800 */
[----:B------:R0:W-:Y:S04]  /*2490*/  STS [R5], R26 ;  /* 0x0000001a05007388 */ /* 0x0001e80000000800 */
[----:B------:R0:W-:Y:S04]  /*24a0*/  STS [R10], R27 ;  /* 0x0000001b0a007388 */ /* 0x0001e80000000800 */
[----:B------:R0:W-:Y:S01]  /*24b0*/  STS [R11], R28 ;  /* 0x0000001c0b007388 */ /* 0x0001e20000000800 */
[----:B------:R-:W-:Y:S06]  /*24c0*/  BAR.SYNC.DEFER_BLOCKING 0x0 ;  /* 0x0000000000007b1d */ /* 0x000fec0000010000 */
[----:B------:R0:W1:Y:S04]  /*24d0*/  LDS R2, [R35] ;  /* 0x0000000023027984 */ /* 0x0000680000000800 */
[----:B------:R0:W2:Y:S04]  /*24e0*/  LDS R3, [R35+0x4] ;  /* 0x0000040023037984 */ /* 0x0000a80000000800 */
[----:B------:R0:W3:Y:S04]  /*24f0*/  LDS R12, [R35+0x8] ;  /* 0x00000800230c7984 */ /* 0x0000e80000000800 */
[----:B------:R0:W4:Y:S04]  /*2500*/  LDS R13, [R35+0xc] ;  /* 0x00000c00230d7984 */ /* 0x0001280000000800 */
[----:B------:R0:W0:Y:S04]  /*2510*/  LDS R14, [R35+0x10] ;  /* 0x00001000230e7984 */ /* 0x0000280000000800 */
        /* <DEDUP_REMOVED lines=13> */
[----:B------:R0:W0:Y:S01]  /*25f0*/  LDS R28, [R35+0x48] ;  /* 0x00004800231c7984 */ /* 0x0000220000000800 */
[----:B------:R-:W-:Y:S06]  /*2600*/  BAR.SYNC.DEFER_BLOCKING 0x0 ;  /* 0x0000000000007b1d */ /* 0x000fec0000010000 */
[----:B-1234-:R-:W-:Y:S05]  /*2610*/  BRA `(.L_x_220) ;  /* 0xffffffdc00f87947 */ /* 0x01efea000383ffff */
.L_x_219:
[----:B------:R-:W-:Y:S01]  /*2620*/  LEA R5, R5, UR4, 0x2 ;  /* 0x0000000405057c11 */ /* 0x000fe2000f8e10ff */
[----:B------:R-:W-:Y:S01]  /*2630*/  IMAD R35, R0, -0x48, R35 ;  /* 0xffffffb800237824 */ /* 0x000fe200078e0223 */
[----:B------:R-:W-:Y:S02]  /*2640*/  LEA R4, R7, UR4, 0x2 ;  /* 0x0000000407047c11 */ /* 0x000fe4000f8e10ff */
[----:B------:R-:W-:Y:S01]  /*2650*/  LEA R39, R39, UR4, 0x2 ;  /* 0x0000000427277c11 */ /* 0x000fe2000f8e10ff */
[----:B------:R0:W-:Y:S01]  /*2660*/  STS [R5], R2 ;  /* 0x0000000205007388 */ /* 0x0001e20000000800 */
[----:B------:R-:W-:Y:S02]  /*2670*/  LEA R6, R41, UR4, 0x2 ;  /* 0x0000000429067c11 */ /* 0x000fe4000f8e10ff */
[----:B------:R-:W-:Y:S01]  /*2680*/  LEA R43, R43, UR4, 0x2 ;  /* 0x000000042b2b7c11 */ /* 0x000fe2000f8e10ff */
[----:B------:R1:W-:Y:S01]  /*2690*/  STS [R4], R3 ;  /* 0x0000000304007388 */ /* 0x0003e20000000800 */
[----:B------:R-:W-:-:S02]  /*26a0*/  LEA R8, R45, UR4, 0x2 ;  /* 0x000000042d087c11 */ /* 0x000fc4000f8e10ff */
[----:B------:R-:W-:Y:S01]  /*26b0*/  LEA R47, R47, UR4, 0x2 ;  /* 0x000000042f2f7c11 */ /* 0x000fe2000f8e10ff */
[----:B------:R-:W-:Y:S01]  /*26c0*/  STS [R39], R12 ;  /* 0x0000000c27007388 */ /* 0x000fe20000000800 */
[----:B------:R-:W-:Y:S02]  /*26d0*/  LEA R10, R49, UR4, 0x2 ;  /* 0x00000004310a7c11 */ /* 0x000fe4000f8e10ff */
[----:B------:R-:W-:Y:S01]  /*26e0*/  LEA R51, R51, UR4, 0x2 ;  /* 0x0000000433337c11 */ /* 0x000fe2000f8e10ff */
[----:B------:R2:W-:Y:S01]  /*26f0*/  STS [R6], R13 ;  /* 0x0000000d06007388 */ /* 0x0005e20000000800 */
[----:B0-----:R-:W-:Y:S02]  /*2700*/  LEA R2, R53, UR4, 0x2 ;  /* 0x0000000435027c11 */ /* 0x001fe4000f8e10ff */
[----:B------:R-:W-:Y:S01]  /*2710*/  LEA R55, R55, UR4, 0x2 ;  /* 0x0000000437377c11 */ /* 0x000fe2000f8e10ff */
[----:B------:R-:W-:Y:S01]  /*2720*/  STS [R43], R14 ;  /* 0x0000000e2b007388 */ /* 0x000fe20000000800 */
[----:B-1----:R-:W-:-:S02]  /*2730*/  LEA R4, R57, UR4, 0x2 ;  /* 0x0000000439047c11 */ /* 0x002fc4000f8e10ff */
[----:B------:R-:W-:Y:S01]  /*2740*/  LEA R59, R59, UR4, 0x2 ;  /* 0x000000043b3b7c11 */ /* 0x000fe2000f8e10ff */
[----:B------:R0:W-:Y:S01]  /*2750*/  STS [R8], R15 ;  /* 0x0000000f08007388 */ /* 0x0001e20000000800 */
[----:B------:R-:W-:Y:S02]  /*2760*/  LEA R63, R63, UR4, 0x2 ;  /* 0x000000043f3f7c11 */ /* 0x000fe4000f8e10ff */
[----:B--2---:R-:W-:Y:S01]  /*2770*/  LEA R6, R61, UR4, 0x2 ;  /* 0x000000043d067c11 */ /* 0x004fe2000f8e10ff */
[----:B------:R-:W-:Y:S01]  /*2780*/  STS [R47], R16 ;  /* 0x000000102f007388 */ /* 0x000fe20000000800 */
[----:B------:R-:W-:Y:S02]  /*2790*/  LEA R67, R67, UR4, 0x2 ;  /* 0x0000000443437c11 */ /* 0x000fe4000f8e10ff */
[----:B------:R-:W-:Y:S01]  /*27a0*/  LEA R71, R71, UR4, 0x2 ;  /* 0x0000000447477c11 */ /* 0x000fe2000f8e10ff */
[----:B------:R1:W-:Y:S01]  /*27b0*/  STS [R10], R17 ;  /* 0x000000110a007388 */ /* 0x0003e20000000800 */
[----:B0-----:R-:W-:-:S03]  /*27c0*/  LEA R8, R65, UR4, 0x2 ;  /* 0x0000000441087c11 */ /* 0x001fc6000f8e10ff */
[----:B------:R-:W-:Y:S04]  /*27d0*/  STS [R51], R18 ;  /* 0x0000001233007388 */ /* 0x000fe80000000800 */
[----:B------:R0:W-:Y:S01]  /*27e0*/  STS [R2], R19 ;  /* 0x0000001302007388 */ /* 0x0001e20000000800 */
[----:B-1----:R-:W-:Y:S01]  /*27f0*/  LEA R10, R69, UR4, 0x2 ;  /* 0x00000004450a7c11 */ /* 0x002fe2000f8e10ff */
[----:B------:R-:W1:Y:S02]  /*2800*/  LDCU.64 UR4, c[0x0][0x3a0] ;  /* 0x00007400ff0477ac */ /* 0x000e640008000a00 */
[----:B------:R-:W-:Y:S04]  /*2810*/  STS [R55], R20 ;  /* 0x0000001437007388 */ /* 0x000fe80000000800 */
[----:B------:R2:W-:Y:S01]  /*2820*/  STS [R4], R21 ;  /* 0x0000001504007388 */ /* 0x0005e20000000800 */
[----:B0-----:R-:W0:Y:S03]  /*2830*/  LDC.64 R2, c[0x0][0x388] ;  /* 0x0000e200ff027b82 */ /* 0x001e260000000a00 */
[----:B------:R-:W-:Y:S04]  /*2840*/  STS [R59], R22 ;  /* 0x000000163b007388 */ /* 0x000fe80000000800 */
[----:B------:R3:W-:Y:S01]  /*2850*/  STS [R6], R23 ;  /* 0x0000001706007388 */ /* 0x0007e20000000800 */
[----:B--2---:R-:W-:-:S03]  /*2860*/  VIADD R4, R0, 0x100 ;  /* 0x0000010000047836 */ /* 0x004fc60000000000 */
[----:B------:R-:W-:Y:S02]  /*2870*/  STS [R63], R24 ;  /* 0x000000183f007388 */ /* 0x000fe40000000800 */
[----:B-1----:R-:W-:Y:S02]  /*2880*/  ISETP.GE.U32.AND P3, PT, R4, UR4, PT ;  /* 0x0000000404007c0c */ /* 0x002fe4000bf66070 */
[----:B------:R1:W-:Y:S01]  /*2890*/  STS [R8], R25 ;  /* 0x0000001908007388 */ /* 0x0003e20000000800 */
[C---:B------:R-:W-:Y:S02]  /*28a0*/  VIADD R4, R0.reuse, 0x200 ;  /* 0x0000020000047836 */ /* 0x040fe40000000000 */
[----:B---3--:R-:W-:Y:S01]  /*28b0*/  VIADD R6, R0, 0x300 ;  /* 0x0000030000067836 */ /* 0x008fe20000000000 */
[----:B------:R-:W-:Y:S01]  /*28c0*/  STS [R67], R26 ;  /* 0x0000001a43007388 */ /* 0x000fe20000000800 */
[----:B------:R-:W-:Y:S02]  /*28d0*/  ISETP.GE.U32.AND.EX P3, PT, RZ, UR5, PT, P3 ;  /* 0x00000005ff007c0c */ /* 0x000fe4000bf66130 */
[----:B------:R-:W-:Y:S01]  /*28e0*/  ISETP.GE.U32.AND P4, PT, R4, UR4, PT ;  /* 0x0000000404007c0c */ /* 0x000fe2000bf86070 */
[----:B------:R2:W-:Y:S01]  /*28f0*/  STS [R10], R27 ;  /* 0x0000001b0a007388 */ /* 0x0005e20000000800 */
[----:B------:R-:W-:Y:S01]  /*2900*/  ISETP.GE.U32.AND P1, PT, R6, UR4, PT ;  /* 0x0000000406007c0c */ /* 0x000fe2000bf26070 */
[C---:B0-----:R-:W-:Y:S01]  /*2910*/  IMAD.WIDE.U32 R2, R0.reuse, 0x4, R2 ;  /* 0x0000000400027825 */ /* 0x041fe200078e0002 */
[C---:B-1----:R-:W-:Y:S01]  /*2920*/  LOP3.LUT R8, R0.reuse, 0x400, RZ, 0xfc, !PT ;  /* 0x0000040000087812 */ /* 0x042fe200078efcff */
[----:B------:R-:W-:Y:S01]  /*2930*/  STS [R71], R28 ;  /* 0x0000001c47007388 */ /* 0x000fe20000000800 */
[----:B------:R-:W-:Y:S01]  /*2940*/  BAR.SYNC.DEFER_BLOCKING 0x0 ;  /* 0x0000000000007b1d */ /* 0x000fe20000010000 */
[----:B------:R-:W-:Y:S01]  /*2950*/  ISETP.GE.U32.AND.EX P1, PT, RZ, UR5, PT, P1 ;  /* 0x00000005ff007c0c */ /* 0x000fe2000bf26110 */
[----:B--2---:R-:W-:Y:S01]  /*2960*/  VIADD R10, R0, 0x500 ;  /* 0x00000500000a7836 */ /* 0x004fe20000000000 */
[----:B------:R-:W-:Y:S01]  /*2970*/  ISETP.GE.U32.AND P6, PT, R8, UR4, PT ;  /* 0x0000000408007c0c */ /* 0x000fe2000bfc6070 */
[C---:B------:R-:W-:Y:S01]  /*2980*/  VIADD R4, R0.reuse, 0x600 ;  /* 0x0000060000047836 */ /* 0x040fe20000000000 */
[----:B------:R-:W-:Y:S01]  /*2990*/  ISETP.GE.U32.AND.EX P4, PT, RZ, UR5, PT, P4 ;  /* 0x00000005ff007c0c */ /* 0x000fe2000bf86140 */
[----:B------:R-:W-:Y:S01]  /*29a0*/  VIADD R6, R0, 0x700 ;  /* 0x0000070000067836 */ /* 0x000fe20000000000 */
[----:B------:R-:W-:-:S02]  /*29b0*/  ISETP.GE.U32.AND P0, PT, R10, UR4, PT ;  /* 0x000000040a007c0c */ /* 0x000fc4000bf06070 */
[----:B------:R-:W-:Y:S02]  /*29c0*/  ISETP.GE.U32.AND.EX P6, PT, RZ, UR5, PT, P6 ;  /* 0x00000005ff007c0c */ /* 0x000fe4000bfc6160 */
[----:B------:R-:W-:Y:S02]  /*29d0*/  ISETP.GE.U32.AND.EX P0, PT, RZ, UR5, PT, P0 ;  /* 0x00000005ff007c0c */ /* 0x000fe4000bf06100 */
[----:B------:R-:W-:Y:S02]  /*29e0*/  ISETP.GE.U32.AND P5, PT, R4, UR4, PT ;  /* 0x0000000404007c0c */ /* 0x000fe4000bfa6070 */
[----:B------:R-:W-:Y:S02]  /*29f0*/  LOP3.LUT R4, R0, 0x800, RZ, 0xfc, !PT ;  /* 0x0000080000047812 */ /* 0x000fe400078efcff */
[----:B------:R-:W-:Y:S01]  /*2a00*/  ISETP.GE.U32.AND P2, PT, R6, UR4, PT ;  /* 0x0000000406007c0c */ /* 0x000fe2000bf46070 */
[----:B------:R-:W-:Y:S01]  /*2a10*/  VIADD R6, R0, 0x900 ;  /* 0x0000090000067836 */ /* 0x000fe20000000000 */
[----:B------:R-:W-:-:S02]  /*2a20*/  ISETP.GE.U32.AND.EX P5, PT, RZ, UR5, PT, P5 ;  /* 0x00000005ff007c0c */ /* 0x000fc4000bfa6150 */
[----:B------:R-:W-:Y:S01]  /*2a30*/  ISETP.GE.U32.AND.EX P2, PT, RZ, UR5, PT, P2 ;  /* 0x00000005ff007c0c */ /* 0x000fe2000bf46120 */
[----:B------:R-:W0:Y:S04]  /*2a40*/  LDS R5, [R35+0x400] ;  /* 0x0004000023057984 */ /* 0x000e280000000800 */
[----:B------:R-:W1:Y:S04]  /*2a50*/  LDS R9, [R35+0xc00] ;  /* 0x000c000023097984 */ /* 0x000e680000000800 */
        /* <DEDUP_REMOVED lines=8> */
[----:B0-----:R-:W-:Y:S01]  /*2ae0*/  @!P3 STG.E desc[UR10][R2.64+0x400], R5 ;  /* 0x000400050200b986 */ /* 0x001fe2000c10190a */
[----:B------:R-:W-:Y:S01]  /*2af0*/  ISETP.GE.U32.AND P3, PT, R4, UR4, PT ;  /* 0x0000000404007c0c */ /* 0x000fe2000bf66070 */
[----:B------:R-:W-:-:S02]  /*2b00*/  VIADD R4, R0, 0xa00 ;  /* 0x00000a0000047836 */ /* 0x000fc40000000000 */
[----:B------:R-:W0:Y:S01]  /*2b10*/  LDS R25, [R35+0x2c00] ;  /* 0x002c000023197984 */ /* 0x000e220000000800 */
[----:B------:R-:W-:-:S03]  /*2b20*/  ISETP.GE.U32.AND.EX P3, PT, RZ, UR5, PT, P3 ;  /* 0x00000005ff007c0c */ /* 0x000fc6000bf66130 */
[----:B-1----:R-:W-:Y:S01]  /*2b30*/  @!P1 STG.E desc[UR10][R2.64+0xc00], R9 ;  /* 0x000c000902009986 */ /* 0x002fe2000c10190a */
[----:B------:R-:W-:-:S03]  /*2b40*/  ISETP.GE.U32.AND P1, PT, R0, UR4, PT ;  /* 0x0000000400007c0c */ /* 0x000fc6000bf26070 */
[----:B------:R-:W1:Y:S04]  /*2b50*/  LDS R5, [R35+0x3000] ;  /* 0x0030000023057984 */ /* 0x000e680000000800 */
[----:B--2---:R-:W-:Y:S01]  /*2b60*/  @!P0 STG.E desc[UR10][R2.64+0x1400], R13 ;  /* 0x0014000d02008986 */ /* 0x004fe2000c10190a */
[----:B------:R-:W-:-:S03]  /*2b70*/  ISETP.GE.U32.AND.EX P0, PT, RZ, UR5, PT, P1 ;  /* 0x00000005ff007c0c */ /* 0x000fc6000bf06110 */
[----:B---3--:R-:W-:Y:S01]  /*2b80*/  @!P6 STG.E desc[UR10][R2.64+0x1000], R11 ;  /* 0x0010000b0200e986 */ /* 0x008fe2000c10190a */
[----:B------:R-:W-:Y:S01]  /*2b90*/  ISETP.GE.U32.AND P6, PT, R4, UR4, PT ;  /* 0x0000000404007c0c */ /* 0x000fe2000bfc6070 */
[----:B------:R-:W-:Y:S02]  /*2ba0*/  VIADD R4, R0, 0xb00 ;  /* 0x00000b0000047836 */ /* 0x000fe40000000000 */
[----:B----4-:R-:W-:Y:S01]  /*2bb0*/  @!P4 STG.E desc[UR10][R2.64+0x800], R7 ;  /* 0x000800070200c986 */ /* 0x010fe2000c10190a */
[----:B------:R-:W-:Y:S01]  /*2bc0*/  ISETP.GE.U32.AND P4, PT, R6, UR4, PT ;  /* 0x0000000406007c0c */ /* 0x000fe2000bf86070 */
[----:B------:R-:W-:Y:S01]  /*2bd0*/  VIADD R6, R0, 0xe00 ;  /* 0x00000e0000067836 */ /* 0x000fe20000000000 */
[----:B------:R-:W-:Y:S01]  /*2be0*/  ISETP.GE.U32.AND P1, PT, R4, UR4, PT ;  /* 0x0000000404007c0c */ /* 0x000fe2000bf26070 */
[----:B------:R-:W2:Y:S01]  /*2bf0*/  LDS R7, [R35+0x3400] ;  /* 0x0034000023077984 */ /* 0x000ea20000000800 */
[----:B------:R-:W-:Y:S02]  /*2c00*/  LOP3.LUT R4, R0, 0xc00, RZ, 0xfc, !PT ;  /* 0x00000c0000047812 */ /* 0x000fe400078efcff */
[----:B------:R-:W-:Y:S01]  /*2c10*/  ISETP.GE.U32.AND.EX P4, PT, RZ, UR5, PT, P4 ;  /* 0x00000005ff007c0c */ /* 0x000fe2000bf86140 */
[----:B------:R-:W3:Y:S01]  /*2c20*/  LDS R9, [R35+0x3800] ;  /* 0x0038000023097984 */ /* 0x000ee20000000800 */
[----:B------:R-:W-:-:S03]  /*2c30*/  ISETP.GE.U32.AND.EX P6, PT, RZ, UR5, PT, P6 ;  /* 0x00000005ff007c0c */ /* 0x000fc6000bfc6160 */
[----:B------:R-:W-:Y:S04]  /*2c40*/  LDS R11, [R35+0x3c00] ;  /* 0x003c0000230b7984 */ /* 0x000fe80000000800 */
[----:B------:R-:W-:Y:S04]  /*2c50*/  LDS R13, [R35+0x4000] ;  /* 0x00400000230d7984 */ /* 0x000fe80000000800 */
[----:B------:R-:W-:Y:S04]  /*2c60*/  LDS R27, [R35+0x4400] ;  /* 0x00440000231b7984 */ /* 0x000fe80000000800 */
[----:B------:R-:W4:Y:S04]  /*2c70*/  @!P0 LDS R29, [R35] ;  /* 0x00000000231d8984 */ /* 0x000f280000000800 */
[----:B-----5:R0:W-:Y:S01]  /*2c80*/  @!P5 STG.E desc[UR10][R2.64+0x1800], R15 ;  /* 0x0018000f0200d986 */ /* 0x0201e2000c10190a */
[----:B------:R-:W-:Y:S01]  /*2c90*/  ISETP.GE.U32.AND P5, PT, R4, UR4, PT ;  /* 0x0000000404007c0c */ /* 0x000fe2000bfa6070 */
[----:B------:R-:W-:-:S02]  /*2ca0*/  VIADD R4, R0, 0xd00 ;  /* 0x00000d0000047836 */ /* 0x000fc40000000000 */
[----:B------:R0:W-:Y:S01]  /*2cb0*/  @!P2 STG.E desc[UR10][R2.64+0x1c00], R17 ;  /* 0x001c00110200a986 */ /* 0x0001e2000c10190a */
[----:B------:R-:W-:Y:S02]  /*2cc0*/  ISETP.GE.U32.AND.EX P2, PT, RZ, UR5, PT, P1 ;  /* 0x00000005ff007c0c */ /* 0x000fe4000bf46110 */
[----:B------:R-:W-:Y:S01]  /*2cd0*/  ISETP.GE.U32.AND.EX P5, PT, RZ, UR5, PT, P5 ;  /* 0x00000005ff007c0c */ /* 0x000fe2000bfa6150 */
[----:B------:R0:W-:Y:S01]  /*2ce0*/  @!P3 STG.E desc[UR10][R2.64+0x2000], R19 ;  /* 0x002000130200b986 */ /* 0x0001e2000c10190a */
[----:B------:R-:W-:Y:S01]  /*2cf0*/  ISETP.GE.U32.AND P1, PT, R4, UR4, PT ;  /* 0x0000000404007c0c */ /* 0x000fe2000bf26070 */
[----:B------:R-:W-:Y:S01]  /*2d00*/  VIADD R4, R0, 0xf00 ;  /* 0x00000f0000047836 */ /* 0x000fe20000000000 */
[----:B------:R-:W-:Y:S01]  /*2d10*/  ISETP.GE.U32.AND P3, PT, R6, UR4, PT ;  /* 0x0000000406007c0c */ /* 0x000fe2000bf66070 */
[----:B------:R1:W-:Y:S01]  /*2d20*/  @!P4 STG.E desc[UR10][R2.64+0x2400], R21 ;  /* 0x002400150200c986 */ /* 0x0003e2000c10190a */
[----:B------:R-:W-:Y:S01]  /*2d30*/  VIADD R6, R0, 0x1100 ;  /* 0x0000110000067836 */ /* 0x000fe20000000000 */
[----:B------:R-:W-:-:S02]  /*2d40*/  ISETP.GE.U32.AND.EX P1, PT, RZ, UR5, PT, P1 ;  /* 0x00000005ff007c0c */ /* 0x000fc4000bf26110 */
[----:B------:R-:W-:Y:S01]  /*2d50*/  ISETP.GE.U32.AND P4, PT, R4, UR4, PT ;  /* 0x0000000404007c0c */ /* 0x000fe2000bf86070 */
[----:B------:R2:W-:Y:S01]  /*2d60*/  @!P6 STG.E desc[UR10][R2.64+0x2800], R23 ;  /* 0x002800170200e986 */ /* 0x0005e2000c10190a */
[C---:B------:R-:W-:Y:S01]  /*2d70*/  LOP3.LUT R4, R0.reuse, 0x1000, RZ, 0xfc, !PT ;  /* 0x0000100000047812 */ /* 0x040fe200078efcff */
[----:B------:R-:W-:Y:S01]  /*2d80*/  VIADD R0, R0, 0x1200 ;  /* 0x0000120000007836 */ /* 0x000fe20000000000 */
[----:B------:R-:W-:Y:S01]  /*2d90*/  ISETP.GE.U32.AND.EX P3, PT, RZ, UR5, PT, P3 ;  /* 0x00000005ff007c0c */ /* 0x000fe2000bf66130 */
[----:B0-----:R0:W-:Y:S01]  /*2da0*/  @!P2 STG.E desc[UR10][R2.64+0x2c00], R25 ;  /* 0x002c00190200a986 */ /* 0x0011e2000c10190a */
[----:B------:R-:W-:Y:S02]  /*2db0*/  ISETP.GE.U32.AND P6, PT, R4, UR4, PT ;  /* 0x0000000404007c0c */ /* 0x000fe4000bfc6070 */
[----:B------:R-:W-:Y:S01]  /*2dc0*/  ISETP.GE.U32.AND P2, PT, R6, UR4, PT ;  /* 0x0000000406007c0c */ /* 0x000fe2000bf46070 */
[----:B-1----:R0:W-:Y:S01]  /*2dd0*/  @!P5 STG.E desc[UR10][R2.64+0x3000], R5 ;  /* 0x003000050200d986 */ /* 0x0021e2000c10190a */
[----:B------:R-:W-:-:S02]  /*2de0*/  ISETP.GE.U32.AND P5, PT, R0, UR4, PT ;  /* 0x0000000400007c0c */ /* 0x000fc4000bfa6070 */
[----:B------:R-:W-:Y:S01]  /*2df0*/  ISETP.GE.U32.AND.EX P4, PT, RZ, UR5, PT, P4 ;  /* 0x00000005ff007c0c */ /* 0x000fe2000bf86140 */
[----:B--2---:R0:W-:Y:S01]  /*2e00*/  @!P1 STG.E desc[UR10][R2.64+0x3400], R7 ;  /* 0x0034000702009986 */ /* 0x0041e2000c10190a */
[----:B------:R-:W-:Y:S02]  /*2e10*/  ISETP.GE.U32.AND.EX P6, PT, RZ, UR5, PT, P6 ;  /* 0x00000005ff007c0c */ /* 0x000fe4000bfc6160 */
[----:B------:R-:W-:Y:S01]  /*2e20*/  ISETP.GE.U32.AND.EX P2, PT, RZ, UR5, PT, P2 ;  /* 0x00000005ff007c0c */ /* 0x000fe2000bf46120 */
[----:B---3--:R0:W-:Y:S01]  /*2e30*/  @!P3 STG.E desc[UR10][R2.64+0x3800], R9 ;  /* 0x003800090200b986 */ /* 0x0081e2000c10190a */
[----:B------:R-:W-:-:S03]  /*2e40*/  ISETP.GE.U32.AND.EX P5, PT, RZ, UR5, PT, P5 ;  /* 0x00000005ff007c0c */ /* 0x000fc6000bfa6150 */
[----:B----4-:R0:W-:Y:S04]  /*2e50*/  @!P0 STG.E desc[UR10][R2.64], R29 ;  /* 0x0000001d02008986 */ /* 0x0101e8000c10190a */
[----:B------:R0:W-:Y:S04]  /*2e60*/  @!P4 STG.E desc[UR10][R2.64+0x3c00], R11 ;  /* 0x003c000b0200c986 */ /* 0x0001e8000c10190a */
[----:B------:R0:W-:Y:S04]  /*2e70*/  @!P6 STG.E desc[UR10][R2.64+0x4000], R13 ;  /* 0x0040000d0200e986 */ /* 0x0001e8000c10190a */
[----:B------:R0:W-:Y:S01]  /*2e80*/  @!P2 STG.E desc[UR10][R2.64+0x4400], R27 ;  /* 0x0044001b0200a986 */ /* 0x0001e2000c10190a */
[----:B------:R-:W-:Y:S05]  /*2e90*/  @P5 EXIT ;  /* 0x000000000000594d */ /* 0x000fea0003800000 */
[----:B------:R-:W1:Y:S04]  /*2ea0*/  LDS R35, [R35+0x4800] ;  /* 0x0048000023237984 */ /* 0x000e680000000800 */
[----:B-1----:R-:W-:Y:S01]  /*2eb0*/  STG.E desc[UR10][R2.64+0x4800], R35 ;  /* 0x0048002302007986 */ /* 0x002fe2000c10190a */
[----:B------:R-:W-:Y:S05]  /*2ec0*/  EXIT ;  /* 0x000000000000794d */ /* 0x000fea0003800000 */
.L_x_221:
        /* <DEDUP_REMOVED lines=11> */
.L_x_253:


//--------------------- .text._ZN3cub18CUB_300001_SM_10006detail11EmptyKernelIvEEvv --------------------------
	.section	.text._ZN3cub18CUB_300001_SM_10006detail11EmptyKernelIvEEvv,"ax",@progbits
	.align	128
        .global         _ZN3cub18CUB_300001_SM_10006detail11EmptyKernelIvEEvv
        .type           _ZN3cub18CUB_300001_SM_10006detail11EmptyKernelIvEEvv,@function
        .size           _ZN3cub18CUB_300001_SM_10006detail11EmptyKernelIvEEvv,(.L_x_254 - _ZN3cub18CUB_300001_SM_10006detail11EmptyKernelIvEEvv)
        .other          _ZN3cub18CUB_300001_SM_10006detail11EmptyKernelIvEEvv,@"STO_CUDA_ENTRY STV_DEFAULT"
_ZN3cub18CUB_300001_SM_10006detail11EmptyKernelIvEEvv:
.text._ZN3cub18CUB_300001_SM_10006detail11EmptyKernelIvEEvv:
[----:B------:R-:W-:Y:S01]  /*0000*/  LDC R1, c[0x0][0x37c] ;  /* 0x0000df00ff017b82 */ /* 0x000fe20000000800 */
[----:B------:R-:W-:Y:S05]  /*0010*/  EXIT ;  /* 0x000000000000794d */ /* 0x000fea0003800000 */
.L_x_222:
        /* <DEDUP_REMOVED lines=14> */
.L_x_254:


//--------------------- .text._Z13scatterKernelPjiiS_Piii --------------------------
	.section	.text._Z13scatterKernelPjiiS_Piii,"ax",@progbits
	.align	128
        .global         _Z13scatterKernelPjiiS_Piii
        .type           _Z13scatterKernelPjiiS_Piii,@function
        .size           _Z13scatterKernelPjiiS_Piii,(.L_x_255 - _Z13scatterKernelPjiiS_Piii)
        .other          _Z13scatterKernelPjiiS_Piii,@"STO_CUDA_ENTRY STV_DEFAULT"
_Z13scatterKernelPjiiS_Piii:
.text._Z13scatterKernelPjiiS_Piii:
[----:B------:R-:W-:Y:S01]  /*0000*/  LDC R1, c[0x0][0x37c] ;  /* 0x0000df00ff017b82 */ /* 0x000fe20000000800 */
[----:B------:R-:W0:Y:S02]  /*0010*/  LDCU UR4, c[0x0][0x38c] ;  /* 0x00007180ff0477ac */ /* 0x000e240008000800 */
[----:B0-----:R-:W-:-:S05]  /*0020*/  IMAD.U32 R0, RZ, RZ, UR4 ;  /* 0x00000004ff007e24 */ /* 0x001fca000f8e00ff */
[----:B------:R-:W-:-:S13]  /*0030*/  ISETP.GE.AND P0, PT, R0, 0x1, PT ;  /* 0x000000010000780c */ /* 0x000fda0003f06270 */
[----:B------:R-:W-:Y:S05]  /*0040*/  @!P0 EXIT ;  /* 0x000000000000894d */ /* 0x000fea0003800000 */
[----:B------:R-:W0:Y:S01]  /*0050*/  S2UR UR9, SR_CTAID.X ;  /* 0x00000000000979c3 */ /* 0x000e220000002500 */
[----:B------:R-:W0:Y:S01]  /*0060*/  LDCU UR4, c[0x0][0x3a0] ;  /* 0x00007400ff0477ac */ /* 0x000e220008000800 */
[C---:B------:R-:W-:Y:S01]  /*0070*/  ISETP.GE.U32.AND P0, PT, R0.reuse, 0x8, PT ;  /* 0x000000080000780c */ /* 0x040fe20003f06070 */
[----:B------:R-:W-:Y:S01]  /*0080*/  IMAD.MOV.U32 R15, RZ, RZ, RZ ;  /* 0x000000ffff0f7224 */ /* 0x000fe200078e00ff */
[----:B------:R-:W-:Y:S01]  /*0090*/  LOP3.LUT R20, R0, 0x7, RZ, 0xc0, !PT ;  /* 0x0000000700147812 */ /* 0x000fe200078ec0ff */
[----:B------:R-:W-:Y:S01]  /*00a0*/  UMOV UR5, 0xffffffff ;  /* 0xffffffff00057882 */ /* 0x000fe20000000000 */
[----:B------:R-:W1:Y:S01]  /*00b0*/  LDCU.64 UR6, c[0x0][0x358] ;  /* 0x00006b00ff0677ac */ /* 0x000e620008000a00 */
[----:B0-----:R-:W-:Y:S02]  /*00c0*/  USHF.L.U32 UR8, UR9, UR4, URZ ;  /* 0x0000000409087299 */ /* 0x001fe400080006ff */
[----:B------:R-:W-:-:S06]  /*00d0*/  USHF.L.U32 UR4, UR5, UR4, URZ ;  /* 0x0000000405047299 */ /* 0x000fcc00080006ff */
[----:B-1----:R-:W-:Y:S06]  /*00e0*/  @!P0 BRA `(.L_x_223) ;  /* 0x0000000800f48947 */ /* 0x002fec0003800000 */
[----:B------:R-:W0:Y:S01]  /*00f0*/  LDC R14, c[0x0][0x3a4] ;  /* 0x0000e900ff0e7b82 */ /* 0x000e220000000800 */
[----:B------:R-:W-:Y:S01]  /*0100*/  LOP3.LUT R15, R0, 0x7ffffff8, RZ, 0xc0, !PT ;  /* 0x7ffffff8000f7812 */ /* 0x000fe200078ec0ff */
[----:B------:R-:W-:-:S06]  /*0110*/  IMAD.MOV.U32 R16, RZ, RZ, RZ ;  /* 0x000000ffff107224 */ /* 0x000fcc00078e00ff */
[----:B------:R-:W1:Y:S08]  /*0120*/  LDC.64 R2, c[0x0][0x390] ;  /* 0x0000e400ff027b82 */ /* 0x000e700000000a00 */
[----:B------:R-:W2:Y:S08]  /*0130*/  LDC.64 R4, c[0x0][0x398] ;  /* 0x0000e600ff047b82 */ /* 0x000eb00000000a00 */
[----:B------:R-:W3:Y:S08]  /*0140*/  LDC.64 R6, c[0x0][0x380] ;  /* 0x0000e000ff067b82 */ /* 0x000ef00000000a00 */
[----:B------:R-:W4:Y:S08]  /*0150*/  LDC.64 R8, c[0x0][0x398] ;  /* 0x0000e600ff087b82 */ /* 0x000f300000000a00 */
[----:B------:R-:W0:Y:S02]  /*0160*/  LDC.64 R10, c[0x0][0x388] ;  /* 0x0000e200ff0a7b82 */ /* 0x000e240000000a00 */
.L_x_232:
[----:B0-----:R-:W-:-:S04]  /*0170*/  IMAD.MOV.U32 R0, RZ, RZ, R11 ;  /* 0x000000ffff007224 */ /* 0x001fc800078e000b */
[----:B---3--:R-:W-:-:S04]  /*0180*/  IMAD R21, R0, UR9, R16 ;  /* 0x0000000900157c24 */ /* 0x008fc8000f8e0210 */
[C---:B------:R-:W-:Y:S01]  /*0190*/  VIADD R13, R21.reuse, 0x1 ;  /* 0x00000001150d7836 */ /* 0x040fe20000000000 */
[CC--:B------:R-:W-:Y:S01]  /*01a0*/  ISETP.GE.AND P5, PT, R21.reuse, R10.reuse, PT ;  /* 0x0000000a1500720c */ /* 0x0c0fe20003fa6270 */
[C---:B------:R-:W-:Y:S02]  /*01b0*/  VIADD R17, R21.reuse, 0x2 ;  /* 0x0000000215117836 */ /* 0x040fe40000000000 */
[----:B------:R-:W-:Y:S01]  /*01c0*/  VIADD R19, R21, 0x3 ;  /* 0x0000000315137836 */ /* 0x000fe20000000000 */
[-C--:B------:R-:W-:Y:S01]  /*01d0*/  ISETP.GE.AND P6, PT, R13, R10.reuse, PT ;  /* 0x0000000a0d00720c */ /* 0x080fe20003fc6270 */
[----:B------:R-:W-:Y:S01]  /*01e0*/  VIADD R13, R21, 0x4 ;  /* 0x00000004150d7836 */ /* 0x000fe20000000000 */
[-C--:B------:R-:W-:Y:S01]  /*01f0*/  ISETP.GE.AND P0, PT, R17, R10.reuse, PT ;  /* 0x0000000a1100720c */ /* 0x080fe20003f06270 */
[----:B------:R-:W-:Y:S01]  /*0200*/  VIADD R17, R21, 0x5 ;  /* 0x0000000515117836 */ /* 0x000fe20000000000 */
[-C--:B------:R-:W-:Y:S01]  /*0210*/  ISETP.GE.AND P1, PT, R19, R10.reuse, PT ;  /* 0x0000000a1300720c */ /* 0x080fe20003f26270 */
[----:B------:R-:W-:Y:S01]  /*0220*/  VIADD R19, R21, 0x6 ;  /* 0x0000000615137836 */ /* 0x000fe20000000000 */
[-C--:B------:R-:W-:Y:S01]  /*0230*/  ISETP.GE.AND P2, PT, R13, R10.reuse, PT ;  /* 0x0000000a0d00720c */ /* 0x080fe20003f46270 */
[----:B---3--:R-:W-:Y:S01]  /*0240*/  IMAD.WIDE R12, R21, 0x4, R6 ;  /* 0x00000004150c7825 */ /* 0x008fe200078e0206 */
[----:B------:R-:W-:-:S02]  /*0250*/  ISETP.GE.AND P3, PT, R17, R10, PT ;  /* 0x0000000a1100720c */ /* 0x000fc40003f66270 */
[----:B------:R-:W-:Y:S01]  /*0260*/  ISETP.GE.AND P4, PT, R19, R10, PT ;  /* 0x0000000a1300720c */ /* 0x000fe20003f86270 */
[----:B------:R-:W-:Y:S01]  /*0270*/  VIADD R17, R21, 0x7 ;  /* 0x0000000715117836 */ /* 0x000fe20000000000 */
[----:B------:R-:W-:Y:S11]  /*0280*/  @P5 BRA `(.L_x_224) ;  /* 0x00000000004c5947 */ /* 0x000ff60003800000 */
[----:B------:R-:W3:Y:S01]  /*0290*/  LDG.E R19, desc[UR6][R12.64] ;  /* 0x000000060c137981 */ /* 0x000ee2000c1e1900 */
[----:B------:R-:W-:Y:S02]  /*02a0*/  VOTEU.ANY UR5, UPT, PT ;  /* 0x0000000000057886 */ /* 0x000fe400038e0100 */
[----:B------:R-:W-:Y:S01]  /*02b0*/  UFLO.U32 UR10, UR5 ;  /* 0x00000005000a72bd */ /* 0x000fe200080e0000 */
[----:B------:R-:W0:Y:S01]  /*02c0*/  S2R R22, SR_LANEID ;  /* 0x0000000000167919 */ /* 0x000e220000000000 */
[----:B------:R-:W5:Y:S01]  /*02d0*/  POPC R27, UR5 ;  /* 0x00000005001b7d09 */ /* 0x000f620008000000 */
[----:B---3--:R-:W-:-:S04]  /*02e0*/  SHF.R.U32.HI R19, RZ, R14, R19 ;  /* 0x0000000eff137219 */ /* 0x008fc80000011613 */
[----:B------:R-:W-:-:S04]  /*02f0*/  LOP3.LUT R21, R19, UR4, RZ, 0x30, !PT ;  /* 0x0000000413157c12 */ /* 0x000fc8000f8e30ff */
[C---:B------:R-:W-:Y:S01]  /*0300*/  IADD3 R19, P5, PT, R21.reuse, UR8, RZ ;  /* 0x0000000815137c10 */ /* 0x040fe2000ffbe0ff */
[----:B------:R-:W-:-:S04]  /*0310*/  VIADD R23, R21, UR8 ;  /* 0x0000000815177c36 */ /* 0x000fc80008000000 */
[----:B------:R-:W-:Y:S01]  /*0320*/  IMAD.X R24, RZ, RZ, RZ, P5 ;  /* 0x000000ffff187224 */ /* 0x000fe200028e06ff */
[----:B----4-:R-:W-:-:S04]  /*0330*/  LEA R18, P5, R19, R8, 0x2 ;  /* 0x0000000813127211 */ /* 0x010fc800078a10ff */
[----:B------:R-:W-:Y:S02]  /*0340*/  LEA.HI.X R19, R19, R9, R24, 0x2, P5 ;  /* 0x0000000913137211 */ /* 0x000fe400028f1418 */
[----:B0-----:R-:W-:Y:S01]  /*0350*/  ISETP.EQ.U32.AND P5, PT, R22, UR10, PT ;  /* 0x0000000a16007c0c */ /* 0x001fe2000bfa2070 */
[----:B--2---:R-:W-:-:S06]  /*0360*/  IMAD.WIDE.U32 R22, R23, 0x4, R4 ;  /* 0x0000000417167825 */ /* 0x004fcc00078e0004 */
[----:B------:R-:W1:Y:S06]  /*0370*/  LDG.E R23, desc[UR6][R22.64] ;  /* 0x0000000616177981 */ /* 0x000e6c000c1e1900 */
[----:B-----5:R0:W-:Y:S04]  /*0380*/  @P5 REDG.E.ADD.STRONG.GPU desc[UR6][R18.64], R27 ;  /* 0x0000001b1200598e */ /* 0x0201e8000c12e106 */
[----:B------:R-:W2:Y:S01]  /*0390*/  LDG.E R21, desc[UR6][R12.64] ;  /* 0x000000060c157981 */ /* 0x000ea2000c1e1900 */
[----:B-1----:R-:W-:-:S05]  /*03a0*/  IMAD.WIDE R24, R23, 0x4, R2 ;  /* 0x0000000417187825 */ /* 0x002fca00078e0202 */
[----:B--2---:R0:W-:Y:S02]  /*03b0*/  STG.E desc[UR6][R24.64], R21 ;  /* 0x0000001518007986 */ /* 0x0041e4000c101906 */
.L_x_224:
[----:B------:R-:W-:Y:S01]  /*03c0*/  ISETP.GE.AND P5, PT, R17, R10, PT ;  /* 0x0000000a1100720c */ /* 0x000fe20003fa6270 */
[----:B------:R-:W-:Y:S01]  /*03d0*/  VIADD R16, R16, 0x8 ;  /* 0x0000000810107836 */ /* 0x000fe20000000000 */
[----:B------:R-:W-:Y:S11]  /*03e0*/  @P6 BRA `(.L_x_225) ;  /* 0x00000000004c6947 */ /* 0x000ff60003800000 */
[----:B------:R-:W3:Y:S01]  /*03f0*/  LDG.E R17, desc[UR6][R12.64+0x4] ;  /* 0x000004060c117981 */ /* 0x000ee2000c1e1900 */
[----:B------:R-:W-:Y:S02]  /*0400*/  VOTEU.ANY UR5, UPT, PT ;  /* 0x0000000000057886 */ /* 0x000fe400038e0100 */
[----:B------:R-:W-:Y:S01]  /*0410*/  UFLO.U32 UR10, UR5 ;  /* 0x00000005000a72bd */ /* 0x000fe200080e0000 */
[----:B0-----:R-:W0:Y:S01]  /*0420*/  S2R R24, SR_LANEID ;  /* 0x0000000000187919 */ /* 0x001e220000000000 */
[----:B------:R-:W5:Y:S01]  /*0430*/  POPC R21, UR5 ;  /* 0x0000000500157d09 */ /* 0x000f620008000000 */
[----:B---3--:R-:W-:-:S04]  /*0440*/  SHF.R.U32.HI R17, RZ, R14, R17 ;  /* 0x0000000eff117219 */ /* 0x008fc80000011611 */
[----:B------:R-:W-:-:S04]  /*0450*/  LOP3.LUT R17, R17, UR4, RZ, 0x30, !PT ;  /* 0x0000000411117c12 */ /* 0x000fc8000f8e30ff */
[C---:B------:R-:W-:Y:S01]  /*0460*/  IADD3 R19, P6, PT, R17.reuse, UR8, RZ ;  /* 0x0000000811137c10 */ /* 0x040fe2000ffde0ff */
[----:B------:R-:W-:-:S04]  /*0470*/  VIADD R23, R17, UR8 ;  /* 0x0000000811177c36 */ /* 0x000fc80008000000 */
[----:B------:R-:W-:Y:S01]  /*0480*/  IMAD.X R22, RZ, RZ, RZ, P6 ;  /* 0x000000ffff167224 */ /* 0x000fe200030e06ff */
[----:B----4-:R-:W-:-:S04]  /*0490*/  LEA R18, P6, R19, R8, 0x2 ;  /* 0x0000000813127211 */ /* 0x010fc800078c10ff */
[----:B------:R-:W-:Y:S01]  /*04a0*/  LEA.HI.X R19, R19, R9, R22, 0x2, P6 ;  /* 0x0000000913137211 */ /* 0x000fe200030f1416 */
[----:B--2---:R-:W-:Y:S01]  /*04b0*/  IMAD.WIDE.U32 R22, R23, 0x4, R4 ;  /* 0x0000000417167825 */ /* 0x004fe200078e0004 */
[----:B0-----:R-:W-:-:S05]  /*04c0*/  ISETP.EQ.U32.AND P6, PT, R24, UR10, PT ;  /* 0x0000000a18007c0c */ /* 0x001fca000bfc2070 */
[----:B------:R-:W1:Y:S08]  /*04d0*/  LDG.E R23, desc[UR6][R22.64] ;  /* 0x0000000616177981 */ /* 0x000e70000c1e1900 */
[----:B-----5:R3:W-:Y:S04]  /*04e0*/  @P6 REDG.E.ADD.STRONG.GPU desc[UR6][R18.64], R21 ;  /* 0x000000151200698e */ /* 0x0207e8000c12e106 */
[----:B------:R-:W2:Y:S01]  /*04f0*/  LDG.E R17, desc[UR6][R12.64+0x4] ;  /* 0x000004060c117981 */ /* 0x000ea2000c1e1900 */
[----:B-1----:R-:W-:-:S05]  /*0500*/  IMAD.WIDE R24, R23, 0x4, R2 ;  /* 0x0000000417187825 */ /* 0x002fca00078e0202 */
[----:B--2---:R3:W-:Y:S02]  /*0510*/  STG.E desc[UR6][R24.64], R17 ;  /* 0x0000001118007986 */ /* 0x0047e4000c101906 */
.L_x_225:
[----:B------:R-:W-:Y:S01]  /*0520*/  ISETP.NE.AND P6, PT, R16, R15, PT ;  /* 0x0000000f1000720c */ /* 0x000fe20003fc5270 */
[----:B------:R-:W-:-:S12]  /*0530*/  @P0 BRA `(.L_x_226) ;  /* 0x00000000004c0947 */ /* 0x000fd80003800000 */
[----:B---3--:R-:W3:Y:S01]  /*0540*/  LDG.E R17, desc[UR6][R12.64+0x8] ;  /* 0x000008060c117981 */ /* 0x008ee2000c1e1900 */
        /* <DEDUP_REMOVED lines=18> */
.L_x_226:
[----:B------:R-:W-:Y:S05]  /*0670*/  @P1 BRA `(.L_x_227) ;  /* 0x00000000004c1947 */ /* 0x000fea0003800000 */
[----:B0--3--:R-:W3:Y:S01]  /*0680*/  LDG.E R17, desc[UR6][R12.64+0xc] ;  /* 0x00000c060c117981 */ /* 0x009ee2000c1e1900 */
[----:B------:R-:W-:Y:S02]  /*0690*/  VOTEU.ANY UR5, UPT, PT ;  /* 0x0000000000057886 */ /* 0x000fe400038e0100 */
[----:B------:R-:W-:Y:S01]  /*06a0*/  UFLO.U32 UR10, UR5 ;  /* 0x00000005000a72bd */ /* 0x000fe200080e0000 */
[----:B------:R-:W0:Y:S01]  /*06b0*/  S2R R18, SR_LANEID ;  /* 0x0000000000127919 */ /* 0x000e220000000000 */
[----:B------:R-:W5:Y:S04]  /*06c0*/  POPC R21, UR5 ;  /* 0x0000000500157d09 */ /* 0x000f680008000000 */
[----:B0-----:R-:W-:Y:S02]  /*06d0*/  ISETP.EQ.U32.AND P0, PT, R18, UR10, PT ;  /* 0x0000000a12007c0c */ /* 0x001fe4000bf02070 */
[----:B---3--:R-:W-:-:S04]  /*06e0*/  SHF.R.U32.HI R17, RZ, R14, R17 ;  /* 0x0000000eff117219 */ /* 0x008fc80000011611 */
[----:B------:R-:W-:-:S04]  /*06f0*/  LOP3.LUT R17, R17, UR4, RZ, 0x30, !PT ;  /* 0x0000000411117c12 */ /* 0x000fc8000f8e30ff */
[C---:B------:R-:W-:Y:S01]  /*0700*/  IADD3 R19, P1, PT, R17.reuse, UR8, RZ ;  /* 0x0000000811137c10 */ /* 0x040fe2000ff3e0ff */
[----:B------:R-:W-:-:S04]  /*0710*/  VIADD R23, R17, UR8 ;  /* 0x0000000811177c36 */ /* 0x000fc80008000000 */
[----:B------:R-:W-:Y:S01]  /*0720*/  IMAD.X R24, RZ, RZ, RZ, P1 ;  /* 0x000000ffff187224 */ /* 0x000fe200008e06ff */
[----:B----4-:R-:W-:Y:S01]  /*0730*/  LEA R18, P1, R19, R8, 0x2 ;  /* 0x0000000813127211 */ /* 0x010fe200078210ff */
[----:B--2---:R-:W-:-:S03]  /*0740*/  IMAD.WIDE.U32 R22, R23, 0x4, R4 ;  /* 0x0000000417167825 */ /* 0x004fc600078e0004 */
[----:B------:R-:W-:-:S03]  /*0750*/  LEA.HI.X R19, R19, R9, R24, 0x2, P1 ;  /* 0x0000000913137211 */ /* 0x000fc600008f1418 */
[----:B------:R-:W1:Y:S04]  /*0760*/  LDG.E R23, desc[UR6][R22.64] ;  /* 0x0000000616177981 */ /* 0x000e68000c1e1900 */
[----:B-----5:R0:W-:Y:S04]  /*0770*/  @P0 REDG.E.ADD.STRONG.GPU desc[UR6][R18.64], R21 ;  /* 0x000000151200098e */ /* 0x0201e8000c12e106 */
[----:B------:R-:W2:Y:S01]  /*0780*/  LDG.E R17, desc[UR6][R12.64+0xc] ;  /* 0x00000c060c117981 */ /* 0x000ea2000c1e1900 */
[----:B-1----:R-:W-:-:S05]  /*0790*/  IMAD.WIDE R24, R23, 0x4, R2 ;  /* 0x0000000417187825 */ /* 0x002fca00078e0202 */
[----:B--2---:R0:W-:Y:S02]  /*07a0*/  STG.E desc[UR6][R24.64], R17 ;  /* 0x0000001118007986 */ /* 0x0041e4000c101906 */
.L_x_227:
        /* <DEDUP_REMOVED lines=20> */
.L_x_228:
        /* <DEDUP_REMOVED lines=20> */
.L_x_229:
        /* <DEDUP_REMOVED lines=20> */
.L_x_230:
        /* <DEDUP_REMOVED lines=20> */
.L_x_231:
[----:B------:R-:W-:Y:S05]  /*0cb0*/  @P6 BRA `(.L_x_232) ;  /* 0xfffffff4002c6947 */ /* 0x000fea000383ffff */
.L_x_223:
[----:B------:R-:W-:-:S13]  /*0cc0*/  ISETP.NE.AND P0, PT, R20, RZ, PT ;  /* 0x000000ff1400720c */ /* 0x000fda0003f05270 */
[----:B------:R-:W-:Y:S05]  /*0cd0*/  @!P0 EXIT ;  /* 0x000000000000894d */ /* 0x000fea0003800000 */
[----:B------:R-:W-:Y:S02]  /*0ce0*/  ISETP.GE.U32.AND P0, PT, R20, 0x4, PT ;  /* 0x000000041400780c */ /* 0x000fe40003f06070 */
[----:B----4-:R-:W-:-:S11]  /*0cf0*/  LOP3.LUT R8, R0, 0x3, RZ, 0xc0, !PT ;  /* 0x0000000300087812 */ /* 0x010fd600078ec0ff */
[----:B------:R-:W-:Y:S05]  /*0d00*/  @!P0 BRA `(.L_x_233) ;  /* 0x0000000400b08947 */ /* 0x000fea0003800000 */
[----:B------:R-:W4:Y:S01]  /*0d10*/  LDCU UR5, c[0x0][0x388] ;  /* 0x00007100ff0577ac */ /* 0x000f220008000800 */
[----:B-1----:R-:W1:Y:S01]  /*0d20*/  LDC.64 R2, c[0x0][0x380] ;  /* 0x0000e000ff027b82 */ /* 0x002e620000000a00 */
[----:B--2---:R-:W-:-:S04]  /*0d30*/  IMAD R5, R0, UR9, R15 ;  /* 0x0000000900057c24 */ /* 0x004fc8000f8e020f */
[C---:B------:R-:W-:Y:S02]  /*0d40*/  VIADD R4, R5.reuse, 0x1 ;  /* 0x0000000105047836 */ /* 0x040fe40000000000 */
[C---:B------:R-:W-:Y:S02]  /*0d50*/  VIADD R6, R5.reuse, 0x2 ;  /* 0x0000000205067836 */ /* 0x040fe40000000000 */
[C---:B------:R-:W-:Y:S01]  /*0d60*/  VIADD R7, R5.reuse, 0x3 ;  /* 0x0000000305077836 */ /* 0x040fe20000000000 */
[----:B----4-:R-:W-:Y:S02]  /*0d70*/  ISETP.GE.AND P2, PT, R5, UR5, PT ;  /* 0x0000000505007c0c */ /* 0x010fe4000bf46270 */
[----:B------:R-:W-:Y:S02]  /*0d80*/  ISETP.GE.AND P3, PT, R4, UR5, PT ;  /* 0x0000000504007c0c */ /* 0x000fe4000bf66270 */
[----:B------:R-:W-:Y:S02]  /*0d90*/  ISETP.GE.AND P1, PT, R6, UR5, PT ;  /* 0x0000000506007c0c */ /* 0x000fe4000bf26270 */
[----:B------:R-:W-:Y:S01]  /*0da0*/  ISETP.GE.AND P0, PT, R7, UR5, PT ;  /* 0x0000000507007c0c */ /* 0x000fe2000bf06270 */
[----:B-1----:R-:W-:-:S06]  /*0db0*/  IMAD.WIDE R2, R5, 0x4, R2 ;  /* 0x0000000405027825 */ /* 0x002fcc00078e0202 */
[----:B------:R-:W-:Y:S06]  /*0dc0*/  @P2 BRA `(.L_x_234) ;  /* 0x00000000005c2947 */ /* 0x000fec0003800000 */
[----:B------:R-:W2:Y:S01]  /*0dd0*/  LDG.E R9, desc[UR6][R2.64] ;  /* 0x0000000602097981 */ /* 0x000ea2000c1e1900 */
[----:B------:R-:W2:Y:S01]  /*0de0*/  LDC R10, c[0x0][0x3a4] ;  /* 0x0000e900ff0a7b82 */ /* 0x000ea20000000800 */
[----:B------:R-:W-:Y:S01]  /*0df0*/  VOTEU.ANY UR5, UPT, PT ;  /* 0x0000000000057886 */ /* 0x000fe200038e0100 */
[----:B------:R-:W1:Y:S01]  /*0e00*/  S2R R12, SR_LANEID ;  /* 0x00000000000c7919 */ /* 0x000e620000000000 */
[----:B------:R-:W-:Y:S02]  /*0e10*/  UFLO.U32 UR10, UR5 ;  /* 0x00000005000a72bd */ /* 0x000fe400080e0000 */
[----:B0-----:R-:W0:Y:S03]  /*0e20*/  POPC R13, UR5 ;  /* 0x00000005000d7d09 */ /* 0x001e260008000000 */
[----:B------:R-:W4:Y:S08]  /*0e30*/  LDC.64 R6, c[0x0][0x398] ;  /* 0x0000e600ff067b82 */ /* 0x000f300000000a00 */
[----:B------:R-:W5:Y:S01]  /*0e40*/  LDC.64 R4, c[0x0][0x398] ;  /* 0x0000e600ff047b82 */ /* 0x000f620000000a00 */
[----:B-1----:R-:W-:-:S02]  /*0e50*/  ISETP.EQ.U32.AND P2, PT, R12, UR10, PT ;  /* 0x0000000a0c007c0c */ /* 0x002fc4000bf42070 */
[----:B--2---:R-:W-:-:S04]  /*0e60*/  SHF.R.U32.HI R9, RZ, R10, R9 ;  /* 0x0000000aff097219 */ /* 0x004fc80000011609 */
[----:B------:R-:W-:-:S04]  /*0e70*/  LOP3.LUT R9, R9, UR4, RZ, 0x30, !PT ;  /* 0x0000000409097c12 */ /* 0x000fc8000f8e30ff */
[C---:B------:R-:W-:Y:S01]  /*0e80*/  IADD3 R11, P4, PT, R9.reuse, UR8, RZ ;  /* 0x00000008090b7c10 */ /* 0x040fe2000ff9e0ff */
[----:B------:R-:W-:-:S04]  /*0e90*/  VIADD R9, R9, UR8 ;  /* 0x0000000809097c36 */ /* 0x000fc80008000000 */
[----:B------:R-:W-:Y:S01]  /*0ea0*/  IMAD.X R12, RZ, RZ, RZ, P4 ;  /* 0x000000ffff0c7224 */ /* 0x000fe200020e06ff */
[----:B-----5:R-:W-:Y:S01]  /*0eb0*/  LEA R10, P4, R11, R4, 0x2 ;  /* 0x000000040b0a7211 */ /* 0x020fe200078810ff */
[----:B----4-:R-:W-:-:S03]  /*0ec0*/  IMAD.WIDE.U32 R6, R9, 0x4, R6 ;  /* 0x0000000409067825 */ /* 0x010fc600078e0006 */
[----:B------:R-:W-:Y:S02]  /*0ed0*/  LEA.HI.X R11, R11, R5, R12, 0x2, P4 ;  /* 0x000000050b0b7211 */ /* 0x000fe400020f140c */
[----:B------:R-:W1:Y:S01]  /*0ee0*/  LDC.64 R4, c[0x0][0x390] ;  /* 0x0000e400ff047b82 */ /* 0x000e620000000a00 */
[----:B------:R-:W1:Y:S04]  /*0ef0*/  LDG.E R7, desc[UR6][R6.64] ;  /* 0x0000000606077981 */ /* 0x000e68000c1e1900 */
[----:B0-----:R2:W-:Y:S04]  /*0f00*/  @P2 REDG.E.ADD.STRONG.GPU desc[UR6][R10.64], R13 ;  /* 0x0000000d0a00298e */ /* 0x0015e8000c12e106 */
[----:B------:R-:W4:Y:S01]  /*0f10*/  LDG.E R9, desc[UR6][R2.64] ;  /* 0x0000000602097981 */ /* 0x000f22000c1e1900 */
[----:B-1----:R-:W-:-:S05]  /*0f20*/  IMAD.WIDE R4, R7, 0x4, R4 ;  /* 0x0000000407047825 */ /* 0x002fca00078e0204 */
[----:B----4-:R2:W-:Y:S02]  /*0f30*/  STG.E desc[UR6][R4.64], R9 ;  /* 0x0000000904007986 */ /* 0x0105e4000c101906 */
.L_x_234:
[----:B------:R-:W-:Y:S05]  /*0f40*/  @P3 BRA `(.L_x_235) ;  /* 0x00000000005c3947 */ /* 0x000fea0003800000 */
[----:B--2---:R-:W2:Y:S01]  /*0f50*/  LDG.E R9, desc[UR6][R2.64+0x4] ;  /* 0x0000040602097981 */ /* 0x004ea2000c1e1900 */
        /* <DEDUP_REMOVED lines=19> */
[----:B------:R-:W2:Y:S01]  /*1090*/  LDG.E R9, desc[UR6][R2.64+0x4] ;  /* 0x0000040602097981 */ /* 0x000ea2000c1e1900 */
[----:B-1----:R-:W-:-:S05]  /*10a0*/  IMAD.WIDE R4, R7, 0x4, R4 ;  /* 0x0000000407047825 */ /* 0x002fca00078e0204 */
[----:B--2---:R4:W-:Y:S02]  /*10b0*/  STG.E desc[UR6][R4.64], R9 ;  /* 0x0000000904007986 */ /* 0x0049e4000c101906 */
.L_x_235:
[----:B------:R-:W-:Y:S05]  /*10c0*/  @P1 BRA `(.L_x_236) ;  /* 0x00000000005c1947 */ /* 0x000fea0003800000 */
[----:B--2-4-:R-:W2:Y:S01]  /*10d0*/  LDG.E R9, desc[UR6][R2.64+0x8] ;  /* 0x0000080602097981 */ /* 0x014ea2000c1e1900 */
        /* <DEDUP_REMOVED lines=22> */
.L_x_236:
[----:B------:R-:W-:Y:S05]  /*1240*/  @P0 BRA `(.L_x_237) ;  /* 0x00000000005c0947 */ /* 0x000fea0003800000 */
[----:B0-2-4-:R-:W2:Y:S01]  /*1250*/  LDG.E R9, desc[UR6][R2.64+0xc] ;  /* 0x00000c0602097981 */ /* 0x015ea2000c1e1900 */
[----:B------:R-:W2:Y:S01]  /*1260*/  LDC R10, c[0x0][0x3a4] ;  /* 0x0000e900ff0a7b82 */ /* 0x000ea20000000800 */
[----:B------:R-:W-:Y:S01]  /*1270*/  VOTEU.ANY UR5, UPT, PT ;  /* 0x0000000000057886 */ /* 0x000fe200038e0100 */
[----:B------:R-:W0:Y:S01]  /*1280*/  S2R R12, SR_LANEID ;  /* 0x00000000000c7919 */ /* 0x000e220000000000 */
[----:B------:R-:W-:Y:S02]  /*1290*/  UFLO.U32 UR10, UR5 ;  /* 0x00000005000a72bd */ /* 0x000fe400080e0000 */
[----:B------:R-:W1:Y:S03]  /*12a0*/  POPC R13, UR5 ;  /* 0x00000005000d7d09 */ /* 0x000e660008000000 */
[----:B------:R-:W4:Y:S08]  /*12b0*/  LDC.64 R6, c[0x0][0x398] ;  /* 0x0000e600ff067b82 */ /* 0x000f300000000a00 */
[----:B------:R-:W5:Y:S01]  /*12c0*/  LDC.64 R4, c[0x0][0x398] ;  /* 0x0000e600ff047b82 */ /* 0x000f620000000a00 */
[----:B0-----:R-:W-:-:S02]  /*12d0*/  ISETP.EQ.U32.AND P0, PT, R12, UR10, PT ;  /* 0x0000000a0c007c0c */ /* 0x001fc4000bf02070 */
        /* <DEDUP_REMOVED lines=8> */
[----:B------:R-:W0:Y:S01]  /*1360*/  LDC.64 R4, c[0x0][0x390] ;  /* 0x0000e400ff047b82 */ /* 0x000e220000000a00 */
[----:B------:R-:W0:Y:S04]  /*1370*/  LDG.E R7, desc[UR6][R6.64] ;  /* 0x0000000606077981 */ /* 0x000e28000c1e1900 */
[----:B-1----:R1:W-:Y:S04]  /*1380*/  @P0 REDG.E.ADD.STRONG.GPU desc[UR6][R10.64], R13 ;  /* 0x0000000d0a00098e */ /* 0x0023e8000c12e106 */
[----:B------:R-:W2:Y:S01]  /*1390*/  LDG.E R3, desc[UR6][R2.64+0xc] ;  /* 0x00000c0602037981 */ /* 0x000ea2000c1e1900 */
[----:B0-----:R-:W-:-:S05]  /*13a0*/  IMAD.WIDE R4, R7, 0x4, R4 ;  /* 0x0000000407047825 */ /* 0x001fca00078e0204 */
[----:B--2---:R1:W-:Y:S02]  /*13b0*/  STG.E desc[UR6][R4.64], R3 ;  /* 0x0000000304007986 */ /* 0x0043e4000c101906 */
.L_x_237:
[----:B------:R-:W-:-:S07]  /*13c0*/  VIADD R15, R15, 0x4 ;  /* 0x000000040f0f7836 */ /* 0x000fce0000000000 */
.L_x_233:
[----:B------:R-:W-:-:S13]  /*13d0*/  ISETP.NE.AND P0, PT, R8, RZ, PT ;  /* 0x000000ff0800720c */ /* 0x000fda0003f05270 */
[----:B------:R-:W-:Y:S05]  /*13e0*/  @!P0 EXIT ;  /* 0x000000000000894d */ /* 0x000fea0003800000 */
[----:B------:R-:W-:-:S13]  /*13f0*/  ISETP.NE.AND P0, PT, R8, 0x1, PT ;  /* 0x000000010800780c */ /* 0x000fda0003f05270 */
[----:B------:R-:W-:Y:S05]  /*1400*/  @!P0 BRA `(.L_x_238) ;  /* 0x0000000000e08947 */ /* 0x000fea0003800000 */
[----:B------:R-:W5:Y:S01]  /*1410*/  LDCU UR5, c[0x0][0x388] ;  /* 0x00007100ff0577ac */ /* 0x000f620008000800 */
[----:B-1----:R-:W1:Y:S01]  /*1420*/  LDC.64 R2, c[0x0][0x380] ;  /* 0x0000e000ff027b82 */ /* 0x002e620000000a00 */
[----:B0-2-4-:R-:W-:-:S04]  /*1430*/  IMAD R5, R0, UR9, R15 ;  /* 0x0000000900057c24 */ /* 0x015fc8000f8e020f */
[C---:B------:R-:W-:Y:S01]  /*1440*/  VIADD R4, R5.reuse, 0x1 ;  /* 0x0000000105047836 */ /* 0x040fe20000000000 */
[----:B-----5:R-:W-:-:S04]  /*1450*/  ISETP.GE.AND P0, PT, R5, UR5, PT ;  /* 0x0000000505007c0c */ /* 0x020fc8000bf06270 */
[----:B------:R-:W-:Y:S01]  /*1460*/  ISETP.GE.AND P1, PT, R4, UR5, PT ;  /* 0x0000000504007c0c */ /* 0x000fe2000bf26270 */
[----:B-1----:R-:W-:-:S08]  /*1470*/  IMAD.WIDE R2, R5, 0x4, R2 ;  /* 0x0000000405027825 */ /* 0x002fd000078e0202 */
[----:B------:R-:W-:Y:S05]  /*1480*/  @P0 BRA `(.L_x_239) ;  /* 0x00000000005c0947 */ /* 0x000fea0003800000 */
[----:B------:R-:W2:Y:S01]  /*1490*/  LDG.E R8, desc[UR6][R2.64] ;  /* 0x0000000602087981 */ /* 0x000ea2000c1e1900 */
        /* <DEDUP_REMOVED lines=22> */
.L_x_239:
[----:B------:R-:W-:Y:S05]  /*1600*/  @P1 BRA `(.L_x_240) ;  /* 0x00000000005c1947 */ /* 0x000fea0003800000 */
[----:B-1----:R-:W2:Y:S01]  /*1610*/  LDG.E R8, desc[UR6][R2.64+0x4] ;  /* 0x0000040602087981 */ /* 0x002ea2000c1e1900 */
        /* <DEDUP_REMOVED lines=19> */
[----:B------:R-:W4:Y:S01]  /*1750*/  LDG.E R3, desc[UR6][R2.64+0x4] ;  /* 0x0000040602037981 */ /* 0x000f22000c1e1900 */
[----:B0-----:R-:W-:-:S05]  /*1760*/  IMAD.WIDE R4, R7, 0x4, R4 ;  /* 0x0000000407047825 */ /* 0x001fca00078e0204 */
[----:B----4-:R2:W-:Y:S02]  /*1770*/  STG.E desc[UR6][R4.64], R3 ;  /* 0x0000000304007986 */ /* 0x0105e4000c101906 */
.L_x_240:
[----:B------:R-:W-:-:S07]  /*1780*/  VIADD R15, R15, 0x2 ;  /* 0x000000020f0f7836 */ /* 0x000fce0000000000 */
.L_x_238:
[----:B-1----:R-:W-:-:S04]  /*1790*/  LOP3.LUT R2, R0, 0x1, RZ, 0xc0, !PT ;  /* 0x0000000100027812 */ /* 0x002fc800078ec0ff */
[----:B------:R-:W-:-:S13]  /*17a0*/  ISETP.NE.U32.AND P0, PT, R2, 0x1, PT ;  /* 0x000000010200780c */ /* 0x000fda0003f05070 */
[----:B------:R-:W-:Y:S05]  /*17b0*/  @P0 EXIT ;  /* 0x000000000000094d */ /* 0x000fea0003800000 */
[----:B------:R-:W1:Y:S01]  /*17c0*/  LDCU UR5, c[0x0][0x388] ;  /* 0x00007100ff0577ac */ /* 0x000e620008000800 */
[----:B------:R-:W-:-:S05]  /*17d0*/  IMAD R15, R0, UR9, R15 ;  /* 0x00000009000f7c24 */ /* 0x000fca000f8e020f */
[----:B-1----:R-:W-:-:S13]  /*17e0*/  ISETP.GE.AND P0, PT, R15, UR5, PT ;  /* 0x000000050f007c0c */ /* 0x002fda000bf06270 */
[----:B------:R-:W-:Y:S05]  /*17f0*/  @P0 EXIT ;  /* 0x000000000000094d */ /* 0x000fea0003800000 */
[----:B--2---:R-:W1:Y:S01]  /*1800*/  LDC.64 R2, c[0x0][0x380] ;  /* 0x0000e000ff027b82 */ /* 0x004e620000000a00 */
[----:B0---4-:R-:W0:Y:S07]  /*1810*/  S2R R10, SR_LANEID ;  /* 0x00000000000a7919 */ /* 0x011e2e0000000000 */
[----:B------:R-:W2:Y:S08]  /*1820*/  LDC R7, c[0x0][0x3a4] ;  /* 0x0000e900ff077b82 */ /* 0x000eb00000000800 */
[----:B------:R-:W4:Y:S01]  /*1830*/  LDC.64 R4, c[0x0][0x398] ;  /* 0x0000e600ff047b82 */ /* 0x000f220000000a00 */
[----:B-1----:R-:W-:-:S07]  /*1840*/  IMAD.WIDE R2, R15, 0x4, R2 ;  /* 0x000000040f027825 */ /* 0x002fce00078e0202 */
[----:B------:R-:W1:Y:S01]  /*1850*/  LDC.64 R8, c[0x0][0x398] ;  /* 0x0000e600ff087b82 */ /* 0x000e620000000a00 */
[----:B------:R-:W2:Y:S01]  /*1860*/  LDG.E R0, desc[UR6][R2.64] ;  /* 0x0000000602007981 */ /* 0x000ea2000c1e1900 */
[----:B------:R-:W-:Y:S02]  /*1870*/  VOTEU.ANY UR5, UPT, PT ;  /* 0x0000000000057886 */ /* 0x000fe400038e0100 */
[----:B------:R-:W-:Y:S02]  /*1880*/  UFLO.U32 UR9, UR5 ;  /* 0x00000005000972bd */ /* 0x000fe400080e0000 */
[----:B------:R-:W5:Y:S04]  /*1890*/  POPC R11, UR5 ;  /* 0x00000005000b7d09 */ /* 0x000f680008000000 */
[----:B0-----:R-:W-:-:S02]  /*18a0*/  ISETP.EQ.U32.AND P0, PT, R10, UR9, PT ;  /* 0x000000090a007c0c */ /* 0x001fc4000bf02070 */
[----:B--2---:R-:W-:-:S04]  /*18b0*/  SHF.R.U32.HI R0, RZ, R7, R0 ;  /* 0x00000007ff007219 */ /* 0x004fc80000011600 */
[----:B------:R-:W-:-:S04]  /*18c0*/  LOP3.LUT R0, R0, UR4, RZ, 0x30, !PT ;  /* 0x0000000400007c12 */ /* 0x000fc8000f8e30ff */
[C---:B------:R-:W-:Y:S01]  /*18d0*/  IADD3 R6, P1, PT, R0.reuse, UR8, RZ ;  /* 0x0000000800067c10 */ /* 0x040fe2000ff3e0ff */
[----:B------:R-:W-:-:S04]  /*18e0*/  VIADD R7, R0, UR8 ;  /* 0x0000000800077c36 */ /* 0x000fc80008000000 */
[----:B------:R-:W-:Y:S01]  /*18f0*/  IMAD.X R0, RZ, RZ, RZ, P1 ;  /* 0x000000ffff007224 */ /* 0x000fe200008e06ff */
[----:B-1----:R-:W-:Y:S01]  /*1900*/  LEA R8, P1, R6, R8, 0x2 ;  /* 0x0000000806087211 */ /* 0x002fe200078210ff */
[----:B----4-:R-:W-:-:S03]  /*1910*/  IMAD.WIDE.U32 R4, R7, 0x4, R4 ;  /* 0x0000000407047825 */ /* 0x010fc600078e0004 */
[----:B------:R-:W-:Y:S02]  /*1920*/  LEA.HI.X R9, R6, R9, R0, 0x2, P1 ;  /* 0x0000000906097211 */ /* 0x000fe400008f1400 */
[----:B------:R-:W0:Y:S01]  /*1930*/  LDC.64 R6, c[0x0][0x390] ;  /* 0x0000e400ff067b82 */ /* 0x000e220000000a00 */
[----:B------:R-:W0:Y:S04]  /*1940*/  LDG.E R5, desc[UR6][R4.64] ;  /* 0x0000000604057981 */ /* 0x000e28000c1e1900 */
[----:B-----5:R-:W-:Y:S04]  /*1950*/  @P0 REDG.E.ADD.STRONG.GPU desc[UR6][R8.64], R11 ;  /* 0x0000000b0800098e */ /* 0x020fe8000c12e106 */
[----:B------:R-:W2:Y:S01]  /*1960*/  LDG.E R3, desc[UR6][R2.64] ;  /* 0x0000000602037981 */ /* 0x000ea2000c1e1900 */
[----:B0-----:R-:W-:-:S05]  /*1970*/  IMAD.WIDE R6, R5, 0x4, R6 ;  /* 0x0000000405067825 */ /* 0x001fca00078e0206 */
[----:B--2---:R-:W-:Y:S01]  /*1980*/  STG.E desc[UR6][R6.64], R3 ;  /* 0x0000000306007986 */ /* 0x004fe2000c101906 */
[----:B------:R-:W-:Y:S05]  /*1990*/  EXIT ;  /* 0x000000000000794d */ /* 0x000fea0003800000 */
.L_x_241:
        /* <DEDUP_REMOVED lines=14> */
.L_x_255:


//--------------------- .text._Z15transposeKernelPiiiS_ --------------------------
	.section	.text._Z15transposeKernelPiiiS_,"ax",@progbits
	.align	128
        .global         _Z15transposeKernelPiiiS_
        .type           _Z15transposeKernelPiiiS_,@function
        .size           _Z15transposeKernelPiiiS_,(.L_x_256 - _Z15transposeKernelPiiiS_)
        .other          _Z15transposeKernelPiiiS_,@"STO_CUDA_ENTRY STV_DEFAULT"
_Z15transposeKernelPiiiS_:
.text._Z15transposeKernelPiiiS_:
[----:B------:R-:W-:Y:S01]  /*0000*/  LDC R1, c[0x0][0x37c] ;  /* 0x0000df00ff017b82 */ /* 0x000fe20000000800 */
[----:B------:R-:W0:Y:S07]  /*0010*/  S2R R0, SR_CTAID.X ;  /* 0x0000000000007919 */ /* 0x000e2e0000002500 */
[----:B------:R-:W1:Y:S01]  /*0020*/  LDC R4, c[0x0][0x388] ;  /* 0x0000e200ff047b82 */ /* 0x000e620000000800 */
[----:B------:R-:W0:Y:S01]  /*0030*/  LDCU UR4, c[0x0][0x360] ;  /* 0x00006c00ff0477ac */ /* 0x000e220008000800 */
[----:B------:R-:W0:Y:S02]  /*0040*/  S2R R3, SR_TID.X ;  /* 0x0000000000037919 */ /* 0x000e240000002100 */
[----:B0-----:R-:W-:-:S05]  /*0050*/  IMAD R0, R0, UR4, R3 ;  /* 0x0000000400007c24 */ /* 0x001fca000f8e0203 */
[----:B-1----:R-:W-:-:S13]  /*0060*/  ISETP.GE.AND P0, PT, R0, R4, PT ;  /* 0x000000040000720c */ /* 0x002fda0003f06270 */
[----:B------:R-:W-:Y:S05]  /*0070*/  @P0 EXIT ;  /* 0x000000000000094d */ /* 0x000fea0003800000 */
[----:B------:R-:W0:Y:S01]  /*0080*/  LDC.64 R6, c[0x0][0x380] ;  /* 0x0000e000ff067b82 */ /* 0x000e220000000a00 */
[----:B------:R-:W1:Y:S07]  /*0090*/  LDCU.64 UR4, c[0x0][0x358] ;  /* 0x00006b00ff0477ac */ /* 0x000e6e0008000a00 */
[----:B------:R-:W2:Y:S01]  /*00a0*/  LDC R3, c[0x0][0x38c] ;  /* 0x0000e300ff037b82 */ /* 0x000ea20000000800 */
[----:B0-----:R-:W-:-:S05]  /*00b0*/  IMAD.WIDE R6, R0, 0x4, R6 ;  /* 0x0000000400067825 */ /* 0x001fca00078e0206 */
[----:B-1----:R0:W3:Y:S01]  /*00c0*/  LDG.E R2, desc[UR4][R6.64] ;  /* 0x0000000406027981 */ /* 0x0020e2000c1e1900 */
[----:B--2---:R-:W-:-:S04]  /*00d0*/  IABS R10, R3 ;  /* 0x00000003000a7213 */ /* 0x004fc80000000000 */
[----:B------:R-:W1:Y:S01]  /*00e0*/  I2F.RP R5, R10 ;  /* 0x0000000a00057306 */ /* 0x000e620000209400 */
[----:B0-----:R-:W-:-:S07]  /*00f0*/  IABS R7, R0 ;  /* 0x0000000000077213 */ /* 0x001fce0000000000 */
[----:B-1----:R-:W0:Y:S02]  /*0100*/  MUFU.RCP R5, R5 ;  /* 0x0000000500057308 */ /* 0x002e240000001000 */
[----:B0-----:R-:W-:-:S06]  /*0110*/  VIADD R8, R5, 0xffffffe ;  /* 0x0ffffffe05087836 */ /* 0x001fcc0000000000 */
[----:B------:R0:W1:Y:S02]  /*0120*/  F2I.FTZ.U32.TRUNC.NTZ R9, R8 ;  /* 0x0000000800097305 */ /* 0x000064000021f000 */
[----:B0-----:R-:W-:Y:S02]  /*0130*/  HFMA2 R8, -RZ, RZ, 0, 0 ;  /* 0x00000000ff087431 */ /* 0x001fe400000001ff */
[----:B-1----:R-:W-:-:S04]  /*0140*/  IMAD.MOV R11, RZ, RZ, -R9 ;  /* 0x000000ffff0b7224 */ /* 0x002fc800078e0a09 */
[----:B------:R-:W-:-:S04]  /*0150*/  IMAD R11, R11, R10, RZ ;  /* 0x0000000a0b0b7224 */ /* 0x000fc800078e02ff */
[----:B------:R-:W-:Y:S01]  /*0160*/  IMAD.HI.U32 R9, R9, R11, R8 ;  /* 0x0000000b09097227 */ /* 0x000fe200078e0008 */
[----:B------:R-:W-:Y:S02]  /*0170*/  IABS R11, R4 ;  /* 0x00000004000b7213 */ /* 0x000fe40000000000 */
[----:B------:R-:W-:-:S03]  /*0180*/  LOP3.LUT R4, R4, R3, RZ, 0x3c, !PT ;  /* 0x0000000304047212 */ /* 0x000fc600078e3cff */
[----:B------:R-:W-:-:S04]  /*0190*/  IMAD.HI.U32 R6, R9, R7, RZ ;  /* 0x0000000709067227 */ /* 0x000fc800078e00ff */
[----:B------:R-:W-:Y:S02]  /*01a0*/  IMAD.MOV R5, RZ, RZ, -R6 ;  /* 0x000000ffff057224 */ /* 0x000fe400078e0a06 */
[----:B------:R-:W-:-:S04]  /*01b0*/  IMAD.HI.U32 R9, R9, R11, RZ ;  /* 0x0000000b09097227 */ /* 0x000fc800078e00ff */
[----:B------:R-:W-:Y:S02]  /*01c0*/  IMAD R5, R10, R5, R7 ;  /* 0x000000050a057224 */ /* 0x000fe400078e0207 */
[----:B------:R-:W-:-:S03]  /*01d0*/  IMAD.MOV R7, RZ, RZ, -R9 ;  /* 0x000000ffff077224 */ /* 0x000fc600078e0a09 */
[C---:B------:R-:W-:Y:S01]  /*01e0*/  ISETP.GT.U32.AND P4, PT, R10.reuse, R5, PT ;  /* 0x000000050a00720c */ /* 0x040fe20003f84070 */
[----:B------:R-:W-:-:S05]  /*01f0*/  IMAD R7, R10, R7, R11 ;  /* 0x000000070a077224 */ /* 0x000fca00078e020b */
[----:B------:R-:W-:-:S07]  /*0200*/  ISETP.GT.U32.AND P2, PT, R10, R7, PT ;  /* 0x000000070a00720c */ /* 0x000fce0003f44070 */
[-C--:B------:R-:W-:Y:S02]  /*0210*/  @!P4 IADD3 R5, PT, PT, R5, -R10.reuse, RZ ;  /* 0x8000000a0505c210 */ /* 0x080fe40007ffe0ff */
[----:B------:R-:W-:Y:S02]  /*0220*/  @!P4 IADD3 R6, PT, PT, R6, 0x1, RZ ;  /* 0x000000010606c810 */ /* 0x000fe40007ffe0ff */
[----:B------:R-:W-:Y:S02]  /*0230*/  ISETP.GE.U32.AND P3, PT, R5, R10, PT ;  /* 0x0000000a0500720c */ /* 0x000fe40003f66070 */
[----:B------:R-:W-:Y:S01]  /*0240*/  LOP3.LUT R5, R0, R3, RZ, 0x3c, !PT ;  /* 0x0000000300057212 */ /* 0x000fe200078e3cff */
[----:B------:R-:W-:Y:S01]  /*0250*/  @!P2 IMAD.IADD R7, R7, 0x1, -R10 ;  /* 0x000000010707a824 */ /* 0x000fe200078e0a0a */
[----:B------:R-:W-:Y:S02]  /*0260*/  @!P2 IADD3 R9, PT, PT, R9, 0x1, RZ ;  /* 0x000000010909a810 */ /* 0x000fe40007ffe0ff */
[----:B------:R-:W-:-:S02]  /*0270*/  ISETP.GE.AND P1, PT, R5, RZ, PT ;  /* 0x000000ff0500720c */ /* 0x000fc40003f26270 */
[----:B------:R-:W-:Y:S02]  /*0280*/  ISETP.GE.U32.AND P0, PT, R7, R10, PT ;  /* 0x0000000a0700720c */ /* 0x000fe40003f06070 */
[----:B------:R-:W-:Y:S02]  /*0290*/  ISETP.NE.AND P2, PT, R3, RZ, PT ;  /* 0x000000ff0300720c */ /* 0x000fe40003f45270 */
[----:B------:R-:W-:Y:S01]  /*02a0*/  LOP3.LUT R7, RZ, R3, RZ, 0x33, !PT ;  /* 0x00000003ff077212 */ /* 0x000fe200078e33ff */
[----:B------:R-:W-:Y:S01]  /*02b0*/  @P3 VIADD R6, R6, 0x1 ;  /* 0x0000000106063836 */ /* 0x000fe20000000000 */
[----:B------:R-:W-:Y:S02]  /*02c0*/  ISETP.GE.AND P3, PT, R4, RZ, PT ;  /* 0x000000ff0400720c */ /* 0x000fe40003f66270 */
[----:B------:R-:W0:Y:S03]  /*02d0*/  LDC.64 R4, c[0x0][0x390] ;  /* 0x0000e400ff047b82 */ /* 0x000e260000000a00 */
[----:B------:R-:W-:-:S02]  /*02e0*/  @!P1 IADD3 R6, PT, PT, -R6, RZ, RZ ;  /* 0x000000ff06069210 */ /* 0x000fc40007ffe1ff */
[----:B------:R-:W-:Y:S02]  /*02f0*/  @P0 VIADD R9, R9, 0x1 ;  /* 0x0000000109090836 */ /* 0x000fe40000000000 */
[----:B------:R-:W-:-:S04]  /*0300*/  SEL R8, R7, R6, !P2 ;  /* 0x0000000607087207 */ /* 0x000fc80005000000 */
[----:B------:R-:W-:Y:S01]  /*0310*/  @!P3 IMAD.MOV R9, RZ, RZ, -R9 ;  /* 0x000000ffff09b224 */ /* 0x000fe200078e0a09 */
[----:B------:R-:W-:-:S04]  /*0320*/  IADD3 R6, PT, PT, -R8, RZ, RZ ;  /* 0x000000ff08067210 */ /* 0x000fc80007ffe1ff */
[----:B------:R-:W-:Y:S01]  /*0330*/  SEL R7, R7, R9, !P2 ;  /* 0x0000000907077207 */ /* 0x000fe20005000000 */
[----:B------:R-:W-:-:S04]  /*0340*/  IMAD R6, R3, R6, R0 ;  /* 0x0000000603067224 */ /* 0x000fc800078e0200 */
[----:B------:R-:W-:-:S04]  /*0350*/  IMAD R7, R6, R7, R8 ;  /* 0x0000000706077224 */ /* 0x000fc800078e0208 */
[----:B0-----:R-:W-:-:S05]  /*0360*/  IMAD.WIDE R4, R7, 0x4, R4 ;  /* 0x0000000407047825 */ /* 0x001fca00078e0204 */
[----:B---3--:R-:W-:Y:S01]  /*0370*/  STG.E desc[UR4][R4.64], R2 ;  /* 0x0000000204007986 */ /* 0x008fe2000c101904 */
[----:B------:R-:W-:Y:S05]  /*0380*/  EXIT ;  /* 0x000000000000794d */ /* 0x000fea0003800000 */
.L_x_242:
        /* <DEDUP_REMOVED lines=15> */
.L_x_256:


//--------------------- .text._Z12addBlkKernelPiiS_ --------------------------
	.section	.text._Z12addBlkKernelPiiS_,"ax",@progbits
	.align	128
        .global         _Z12addBlkKernelPiiS_
        .type           _Z12addBlkKernelPiiS_,@function
        .size           _Z12addBlkKernelPiiS_,(.L_x_257 - _Z12addBlkKernelPiiS_)
        .other          _Z12addBlkKernelPiiS_,@"STO_CUDA_ENTRY STV_DEFAULT"
_Z12addBlkKernelPiiS_:
.text._Z12addBlkKernelPiiS_:
[----:B------:R-:W-:Y:S01]  /*0000*/  LDC R1, c[0x0][0x37c] ;  /* 0x0000df00ff017b82 */ /* 0x000fe20000000800 */
[----:B------:R-:W0:Y:S01]  /*0010*/  S2R R9, SR_CTAID.X ;  /* 0x0000000000097919 */ /* 0x000e220000002500 */
[----:B------:R-:W0:Y:S01]  /*0020*/  LDCU UR4, c[0x0][0x360] ;  /* 0x00006c00ff0477ac */ /* 0x000e220008000800 */
[----:B------:R-:W0:Y:S01]  /*0030*/  S2R R0, SR_TID.X ;  /* 0x0000000000007919 */ /* 0x000e220000002100 */
[----:B------:R-:W1:Y:S01]  /*0040*/  LDCU UR5, c[0x0][0x388] ;  /* 0x00007100ff0577ac */ /* 0x000e620008000800 */
[----:B0-----:R-:W-:-:S05]  /*0050*/  IMAD R7, R9, UR4, R0 ;  /* 0x0000000409077c24 */ /* 0x001fca000f8e0200 */
[----:B-1----:R-:W-:-:S04]  /*0060*/  ISETP.GE.AND P0, PT, R7, UR5, PT ;  /* 0x0000000507007c0c */ /* 0x002fc8000bf06270 */
[----:B------:R-:W-:-:S13]  /*0070*/  ISETP.EQ.OR P0, PT, R9, RZ, P0 ;  /* 0x000000ff0900720c */ /* 0x000fda0000702670 */
[----:B------:R-:W-:Y:S05]  /*0080*/  @P0 EXIT ;  /* 0x000000000000094d */ /* 0x000fea0003800000 */
[----:B------:R-:W0:Y:S01]  /*0090*/  LDC.64 R4, c[0x0][0x390] ;  /* 0x0000e400ff047b82 */ /* 0x000e220000000a00 */
[----:B------:R-:W1:Y:S01]  /*00a0*/  LDCU.64 UR4, c[0x0][0x358] ;  /* 0x00006b00ff0477ac */ /* 0x000e620008000a00 */
[----:B------:R-:W-:-:S06]  /*00b0*/  IADD3 R9, PT, PT, R9, -0x1, RZ ;  /* 0xffffffff09097810 */ /* 0x000fcc0007ffe0ff */
[----:B------:R-:W2:Y:S01]  /*00c0*/  LDC.64 R2, c[0x0][0x380] ;  /* 0x0000e000ff027b82 */ /* 0x000ea20000000a00 */
[----:B0-----:R-:W-:-:S06]  /*00d0*/  IMAD.WIDE.U32 R4, R9, 0x4, R4 ;  /* 0x0000000409047825 */ /* 0x001fcc00078e0004 */
[----:B-1----:R-:W3:Y:S01]  /*00e0*/  LDG.E R5, desc[UR4][R4.64] ;  /* 0x0000000404057981 */ /* 0x002ee2000c1e1900 */
[----:B--2---:R-:W-:-:S05]  /*00f0*/  IMAD.WIDE R2, R7, 0x4, R2 ;  /* 0x0000000407027825 */ /* 0x004fca00078e0202 */
[----:B------:R-:W3:Y:S02]  /*0100*/  LDG.E R0, desc[UR4][R2.64] ;  /* 0x0000000402007981 */ /* 0x000ee4000c1e1900 */
[----:B---3--:R-:W-:-:S05]  /*0110*/  IADD3 R7, PT, PT, R0, R5, RZ ;  /* 0x0000000500077210 */ /* 0x008fca0007ffe0ff */
[----:B------:R-:W-:Y:S01]  /*0120*/  STG.E desc[UR4][R2.64], R7 ;  /* 0x0000000702007986 */ /* 0x000fe2000c101904 */
[----:B------:R-:W-:Y:S05]  /*0130*/  EXIT ;  /* 0x000000000000794d */ /* 0x000fea0003800000 */
.L_x_243:
        /* <DEDUP_REMOVED lines=12> */
.L_x_257:


//--------------------- .text._Z13scanBlkKernelPiiS_S_ --------------------------
	.section	.text._Z13scanBlkKernelPiiS_S_,"ax",@progbits
	.align	128
        .global         _Z13scanBlkKernelPiiS_S_
        .type           _Z13scanBlkKernelPiiS_S_,@function
        .size           _Z13scanBlkKernelPiiS_S_,(.L_x_258 - _Z13scanBlkKernelPiiS_S_)
        .other          _Z13scanBlkKernelPiiS_S_,@"STO_CUDA_ENTRY STV_DEFAULT"
_Z13scanBlkKernelPiiS_S_:
.text._Z13scanBlkKernelPiiS_S_:
[----:B------:R-:W-:Y:S01]  /*0000*/  LDC R1, c[0x0][0x37c] ;  /* 0x0000df00ff017b82 */ /* 0x000fe20000000800 */
[----:B------:R-:W0:Y:S07]  /*0010*/  S2R R6, SR_TID.X ;  /* 0x0000000000067919 */ /* 0x000e2e0000002100 */
[----:B------:R-:W1:Y:S01]  /*0020*/  LDC.64 R2, c[0x0][0x380] ;  /* 0x0000e000ff027b82 */ /* 0x000e620000000a00 */
[----:B------:R-:W2:Y:S01]  /*0030*/  LDCU UR8, c[0x0][0x360] ;  /* 0x00006c00ff0877ac */ /* 0x000ea20008000800 */
[----:B------:R-:W-:Y:S01]  /*0040*/  IMAD.MOV.U32 R0, RZ, RZ, RZ ;  /* 0x000000ffff007224 */ /* 0x000fe200078e00ff */
[----:B------:R-:W2:Y:S01]  /*0050*/  S2R R13, SR_CTAID.X ;  /* 0x00000000000d7919 */ /* 0x000ea20000002500 */
[----:B------:R-:W3:Y:S04]  /*0060*/  LDCU.64 UR6, c[0x0][0x358] ;  /* 0x00006b00ff0677ac */ /* 0x000ee80008000a00 */
[----:B------:R-:W4:Y:S01]  /*0070*/  S2UR UR5, SR_CgaCtaId ;  /* 0x00000000000579c3 */ /* 0x000f220000008800 */
[----:B------:R-:W5:Y:S01]  /*0080*/  LDCU UR9, c[0x0][0x388] ;  /* 0x00007100ff0977ac */ /* 0x000f620008000800 */
[----:B0-----:R-:W-:Y:S01]  /*0090*/  ISETP.NE.AND P0, PT, R6, RZ, PT ;  /* 0x000000ff0600720c */ /* 0x001fe20003f05270 */
[----:B--2---:R-:W-:-:S04]  /*00a0*/  IMAD R7, R13, UR8, R6 ;  /* 0x000000080d077c24 */ /* 0x004fc8000f8e0206 */
[----:B-1----:R-:W-:-:S08]  /*00b0*/  IMAD.WIDE R2, R7, 0x4, R2 ;  /* 0x0000000407027825 */ /* 0x002fd000078e0202 */
[----:B---3--:R-:W2:Y:S01]  /*00c0*/  @P0 LDG.E R0, desc[UR6][R2.64+-0x4] ;  /* 0xfffffc0602000981 */ /* 0x008ea2000c1e1900 */
[----:B------:R-:W-:Y:S01]  /*00d0*/  UMOV UR4, 0x400 ;  /* 0x0000040000047882 */ /* 0x000fe20000000000 */
[----:B-----5:R-:W-:Y:S01]  /*00e0*/  ISETP.GE.AND P0, PT, R7, UR9, PT ;  /* 0x0000000907007c0c */ /* 0x020fe2000bf06270 */
[----:B----4-:R-:W-:-:S06]  /*00f0*/  ULEA UR4, UR5, UR4, 0x18 ;  /* 0x0000000405047291 */ /* 0x010fcc000f8ec0ff */
[----:B------:R-:W-:-:S05]  /*0100*/  LEA R9, R6, UR4, 0x2 ;  /* 0x0000000406097c11 */ /* 0x000fca000f8e10ff */
[----:B--2---:R0:W-:Y:S01]  /*0110*/  STS [R9], R0 ;  /* 0x0000000009007388 */ /* 0x0041e20000000800 */
[----:B------:R-:W-:Y:S06]  /*0120*/  BAR.SYNC.DEFER_BLOCKING 0x0 ;  /* 0x0000000000007b1d */ /* 0x000fec0000010000 */
[----:B------:R-:W-:Y:S05]  /*0130*/  @P0 EXIT ;  /* 0x000000000000094d */ /* 0x000fea0003800000 */
[----:B------:R-:W1:Y:S01]  /*0140*/  LDS R11, [R9] ;  /* 0x00000000090b7984 */ /* 0x000e620000000800 */
[----:B------:R-:W2:Y:S01]  /*0150*/  LDC.64 R4, c[0x0][0x390] ;  /* 0x0000e400ff047b82 */ /* 0x000ea20000000a00 */
[----:B------:R-:W-:Y:S01]  /*0160*/  UISETP.GE.U32.AND UP0, UPT, UR8, 0x2, UPT ;  /* 0x000000020800788c */ /* 0x000fe2000bf06070 */
[----:B--2---:R-:W-:-:S05]  /*0170*/  IMAD.WIDE R4, R7, 0x4, R4 ;  /* 0x0000000407047825 */ /* 0x004fca00078e0204 */
[----:B-1----:R1:W-:Y:S01]  /*0180*/  STG.E desc[UR6][R4.64], R11 ;  /* 0x0000000b04007986 */ /* 0x0023e2000c101906 */
[----:B------:R-:W-:Y:S06]  /*0190*/  BAR.SYNC.DEFER_BLOCKING 0x0 ;  /* 0x0000000000007b1d */ /* 0x000fec0000010000 */
[----:B------:R-:W-:Y:S05]  /*01a0*/  BRA.U !UP0, `(.L_x_244) ;  /* 0x0000000108487547 */ /* 0x000fea000b800000 */
[----:B------:R-:W-:-:S05]  /*01b0*/  UMOV UR5, 0x1 ;  /* 0x0000000100057882 */ /* 0x000fca0000000000 */
.L_x_247:
[----:B------:R-:W-:Y:S01]  /*01c0*/  ISETP.GE.U32.AND P0, PT, R6, UR5, PT ;  /* 0x0000000506007c0c */ /* 0x000fe2000bf06070 */
[----:B------:R-:W-:-:S12]  /*01d0*/  BSSY.RECONVERGENT B0, `(.L_x_245) ;  /* 0x0000008000007945 */ /* 0x000fd80003800200 */
[----:B--23--:R-:W-:Y:S05]  /*01e0*/  @!P0 BRA `(.L_x_246) ;  /* 0x0000000000188947 */ /* 0x00cfea0003800000 */
[----:B-1----:R-:W2:Y:S01]  /*01f0*/  LDG.E R11, desc[UR6][R4.64] ;  /* 0x00000006040b7981 */ /* 0x002ea2000c1e1900 */
[----:B0-----:R-:W-:-:S05]  /*0200*/  VIADD R0, R6, -UR5 ;  /* 0x8000000506007c36 */ /* 0x001fca0008000000 */
[----:B------:R-:W-:-:S06]  /*0210*/  LEA R0, R0, UR4, 0x2 ;  /* 0x0000000400007c11 */ /* 0x000fcc000f8e10ff */
[----:B------:R-:W2:Y:S02]  /*0220*/  LDS R0, [R0] ;  /* 0x0000000000007984 */ /* 0x000ea40000000800 */
[----:B--2---:R-:W-:-:S05]  /*0230*/  IMAD.IADD R11, R0, 0x1, R11 ;  /* 0x00000001000b7824 */ /* 0x004fca00078e020b */
[----:B------:R2:W-:Y:S02]  /*0240*/  STG.E desc[UR6][R4.64], R11 ;  /* 0x0000000b04007986 */ /* 0x0005e4000c101906 */
.L_x_246:
[----:B------:R-:W-:Y:S05]  /*0250*/  BSYNC.RECONVERGENT B0 ;  /* 0x0000000000007941 */ /* 0x000fea0003800200 */
.L_x_245:
[----:B------:R-:W-:Y:S06]  /*0260*/  BAR.SYNC.DEFER_BLOCKING 0x0 ;  /* 0x0000000000007b1d */ /* 0x000fec0000010000 */
[----:B0-----:R-:W3:Y:S01]  /*0270*/  LDG.E R0, desc[UR6][R4.64] ;  /* 0x0000000604007981 */ /* 0x001ee2000c1e1900 */
[----:B------:R-:W-:-:S04]  /*0280*/  USHF.L.U32 UR5, UR5, 0x1, URZ ;  /* 0x0000000105057899 */ /* 0x000fc800080006ff */
[----:B------:R-:W-:Y:S01]  /*0290*/  UISETP.GE.U32.AND UP0, UPT, UR5, UR8, UPT ;  /* 0x000000080500728c */ /* 0x000fe2000bf06070 */
[----:B---3--:R3:W-:Y:S01]  /*02a0*/  STS [R9], R0 ;  /* 0x0000000009007388 */ /* 0x0087e20000000800 */
[----:B------:R-:W-:Y:S07]  /*02b0*/  BAR.SYNC.DEFER_BLOCKING 0x0 ;  /* 0x0000000000007b1d */ /* 0x000fee0000010000 */
[----:B------:R-:W-:Y:S05]  /*02c0*/  BRA.U !UP0, `(.L_x_247) ;  /* 0xfffffffd08bc7547 */ /* 0x000fea000b83ffff */
.L_x_244:
[----:B------:R-:W4:Y:S02]  /*02d0*/  LDCU.64 UR10, c[0x0][0x398] ;  /* 0x00007300ff0a77ac */ /* 0x000f240008000a00 */
[----:B----4-:R-:W-:-:S04]  /*02e0*/  ISETP.NE.U32.AND P0, PT, RZ, UR10, PT ;  /* 0x0000000aff007c0c */ /* 0x010fc8000bf05070 */
[----:B------:R-:W-:-:S13]  /*02f0*/  ISETP.NE.AND.EX P0, PT, RZ, UR11, PT, P0 ;  /* 0x0000000bff007c0c */ /* 0x000fda000bf05300 */
[----:B------:R-:W-:Y:S05]  /*0300*/  @!P0 EXIT ;  /* 0x000000000000894d */ /* 0x000fea0003800000 */
[----:B------:R-:W4:Y:S01]  /*0310*/  LDCU UR4, c[0x0][0x388] ;  /* 0x00007100ff0477ac */ /* 0x000f220008000800 */
[----:B------:R-:W-:-:S06]  /*0320*/  UIADD3 UR5, UPT, UPT, UR8, -0x1, URZ ;  /* 0xffffffff08057890 */ /* 0x000fcc000fffe0ff */
[----:B------:R-:W-:Y:S01]  /*0330*/  ISETP.NE.AND P0, PT, R6, UR5, PT ;  /* 0x0000000506007c0c */ /* 0x000fe2000bf05270 */
[----:B----4-:R-:W-:-:S06]  /*0340*/  UIADD3 UR4, UPT, UPT, UR4, -0x1, URZ ;  /* 0xffffffff04047890 */ /* 0x010fcc000fffe0ff */
[----:B------:R-:W-:-:S13]  /*0350*/  ISETP.NE.AND P1, PT, R7, UR4, PT ;  /* 0x0000000407007c0c */ /* 0x000fda000bf25270 */
[----:B------:R-:W-:Y:S05]  /*0360*/  @P0 EXIT P1 ;  /* 0x000000000000094d */ /* 0x000fea0000800000 */
[----:B-12---:R-:W0:Y:S01]  /*0370*/  LDG.E R4, desc[UR6][R4.64] ;  /* 0x0000000604047981 */ /* 0x006e22000c1e1900 */
[----:B------:R-:W1:Y:S03]  /*0380*/  LDC.64 R6, c[0x0][0x398] ;  /* 0x0000e600ff067b82 */ /* 0x000e660000000a00 */
[----:B------:R-:W0:Y:S01]  /*0390*/  LDG.E R3, desc[UR6][R2.64] ;  /* 0x0000000602037981 */ /* 0x000e22000c1e1900 */
[----:B-1----:R-:W-:-:S04]  /*03a0*/  IMAD.WIDE.U32 R6, R13, 0x4, R6 ;  /* 0x000000040d067825 */ /* 0x002fc800078e0006 */
[----:B0--3--:R-:W-:-:S05]  /*03b0*/  IMAD.IADD R9, R4, 0x1, R3 ;  /* 0x0000000104097824 */ /* 0x009fca00078e0203 */
[----:B------:R-:W-:Y:S01]  /*03c0*/  STG.E desc[UR6][R6.64], R9 ;  /* 0x0000000906007986 */ /* 0x000fe2000c101906 */
[----:B------:R-:W-:Y:S05]  /*03d0*/  EXIT ;  /* 0x000000000000794d */ /* 0x000fea0003800000 */
.L_x_248:
        /* <DEDUP_REMOVED lines=10> */
.L_x_258:


//--------------------- .text._Z15histogramKernelPjiPiii --------------------------
	.section	.text._Z15histogramKernelPjiPiii,"ax",@progbits
	.align	128
        .global         _Z15histogramKernelPjiPiii
        .type           _Z15histogramKernelPjiPiii,@function
        .size           _Z15histogramKernelPjiPiii,(.L_x_259 - _Z15histogramKernelPjiPiii)
        .other          _Z15histogramKernelPjiPiii,@"STO_CUDA_ENTRY STV_DEFAULT"
_Z15histogramKernelPjiPiii:
.text._Z15histogramKernelPjiPiii:
[----:B------:R-:W-:Y:S01]  /*0000*/  LDC R1, c[0x0][0x37c] ;  /* 0x0000df00ff017b82 */ /* 0x000fe20000000800 */
[----:B------:R-:W0:Y:S07]  /*0010*/  S2R R0, SR_TID.X ;  /* 0x0000000000007919 */ /* 0x000e2e0000002100 */
[----:B------:R-:W0:Y:S01]  /*0020*/  S2UR UR5, SR_CTAID.X ;  /* 0x00000000000579c3 */ /* 0x000e220000002500 */
[----:B------:R-:W1:Y:S07]  /*0030*/  LDCU UR4, c[0x0][0x388] ;  /* 0x00007100ff0477ac */ /* 0x000e6e0008000800 */
[----:B------:R-:W0:Y:S02]  /*0040*/  LDC R5, c[0x0][0x360] ;  /* 0x0000d800ff057b82 */ /* 0x000e240000000800 */
[----:B0-----:R-:W-:-:S05]  /*0050*/  IMAD R5, R5, UR5, R0 ;  /* 0x0000000505057c24 */ /* 0x001fca000f8e0200 */
[----:B-1----:R-:W-:-:S13]  /*0060*/  ISETP.GE.AND P0, PT, R5, UR4, PT ;  /* 0x0000000405007c0c */ /* 0x002fda000bf06270 */
[----:B------:R-:W-:Y:S05]  /*0070*/  @P0 EXIT ;  /* 0x000000000000094d */ /* 0x000fea0003800000 */
[----:B------:R-:W0:Y:S01]  /*0080*/  LDC.64 R2, c[0x0][0x380] ;  /* 0x0000e000ff027b82 */ /* 0x000e220000000a00 */
[----:B------:R-:W1:Y:S01]  /*0090*/  LDCU.64 UR6, c[0x0][0x358] ;  /* 0x00006b00ff0677ac */ /* 0x000e620008000a00 */
[----:B------:R-:W2:Y:S01]  /*00a0*/  LDCU.128 UR8, c[0x0][0x390] ;  /* 0x00007200ff0877ac */ /* 0x000ea20008000c00 */
[----:B0-----:R-:W-:-:S06]  /*00b0*/  IMAD.WIDE R2, R5, 0x4, R2 ;  /* 0x0000000405027825 */ /* 0x001fcc00078e0202 */
[----:B-1----:R0:W3:Y:S01]  /*00c0*/  LDG.E R2, desc[UR6][R2.64] ;  /* 0x0000000602027981 */ /* 0x0020e2000c1e1900 */
[----:B------:R-:W1:Y:S01]  /*00d0*/  LDC R5, c[0x0][0x370] ;  /* 0x0000dc00ff057b82 */ /* 0x000e620000000800 */
[----:B------:R-:W-:Y:S02]  /*00e0*/  UMOV UR4, 0xffffffff ;  /* 0xffffffff00047882 */ /* 0x000fe40000000000 */
[----:B--2---:R-:W-:Y:S01]  /*00f0*/  USHF.L.U32 UR4, UR4, UR10, URZ ;  /* 0x0000000a04047299 */ /* 0x004fe200080006ff */
[----:B0-----:R-:W-:Y:S01]  /*0100*/  IMAD.MOV.U32 R3, RZ, RZ, 0x1 ;  /* 0x00000001ff037424 */ /* 0x001fe200078e00ff */
[----:B---3--:R-:W-:-:S04]  /*0110*/  SHF.R.U32.HI R0, RZ, UR11, R2 ;  /* 0x0000000bff007c19 */ /* 0x008fc80008011602 */
[----:B------:R-:W-:-:S05]  /*0120*/  LOP3.LUT R0, R0, UR4, RZ, 0x30, !PT ;  /* 0x0000000400007c12 */ /* 0x000fca000f8e30ff */
[----:B-1----:R-:W-:-:S05]  /*0130*/  IMAD R0, R0, R5, RZ ;  /* 0x0000000500007224 */ /* 0x002fca00078e02ff */
[----:B------:R-:W-:-:S04]  /*0140*/  IADD3 R0, P0, PT, R0, UR5, RZ ;  /* 0x0000000500007c10 */ /* 0x000fc8000ff1e0ff */
[----:B------:R-:W-:Y:S01]  /*0150*/  LEA R4, P1, R0, UR8, 0x2 ;  /* 0x0000000800047c11 */ /* 0x000fe2000f8210ff */
[----:B------:R-:W-:-:S05]  /*0160*/  IMAD.X R5, RZ, RZ, RZ, P0 ;  /* 0x000000ffff057224 */ /* 0x000fca00000e06ff */
[----:B------:R-:W-:-:S05]  /*0170*/  LEA.HI.X R5, R0, UR9, R5, 0x2, P1 ;  /* 0x0000000900057c11 */ /* 0x000fca00088f1405 */
[----:B------:R-:W-:Y:S01]  /*0180*/  REDG.E.ADD.STRONG.GPU desc[UR6][R4.64], R3 ;  /* 0x000000030400798e */ /* 0x000fe2000c12e106 */
[----:B------:R-:W-:Y:S05]  /*0190*/  EXIT ;  /* 0x000000000000794d */ /* 0x000fea0003800000 */
.L_x_249:
        /* <DEDUP_REMOVED lines=14> */
.L_x_259:


//--------------------- .nv.shared._ZN3cub18CUB_300001_SM_10006detail10radix_sort29DeviceRadixSortOnesweepKernelINS1_5radix10policy_hubIjNS0_8NullTypeEyE10Policy1000ELNS0_9SortOrderE0EjS6_yiiNS1_21identity_decomposer_tEEEvPT5_SC_PT3_PKSD_PT1_PKSH_PT2_PKSL_T4_iiT6_ --------------------------
	.section	.nv.shared._ZN3cub18CUB_300001_SM_10006detail10radix_sort29DeviceRadixSortOnesweepKernelINS1_5radix10policy_hubIjNS0_8NullTypeEyE10Policy1000ELNS0_9SortOrderE0EjS6_yiiNS1_21identity_decomposer_tEEEvPT5_SC_PT3_PKSD_PT1_PKSH_PT2_PKSL_T4_iiT6_,"aw",@nobits
	.sectionflags	@""
	.align	16
.nv.shared._ZN3cub18CUB_300001_SM_10006detail10radix_sort29DeviceRadixSortOnesweepKernelINS1_5radix10policy_hubIjNS0_8NullTypeEyE10Policy1000ELNS0_9SortOrderE0EjS6_yiiNS1_21identity_decomposer_tEEEvPT5_SC_PT3_PKSD_PT1_PKSH_PT2_PKSL_T4_iiT6_:
	.zero		32256


//--------------------- .nv.shared.reserved.0     --------------------------
	.section	.nv.shared.reserved.0,"aw",@nobits
	.weak		__nv_reservedSMEM_offset_0_alias
	.size		__nv_reservedSMEM_offset_0_alias, 0, 64
	.other		__nv_reservedSMEM_offset_0_alias,@"STO_CUDA_RESERVED_SHARED STV_DEFAULT"
__nv_reservedSMEM_offset_0_alias:
	.zero		0
	.zero		64


//--------------------- .nv.global                --------------------------
	.section	.nv.global,"aw",@nobits
.nv.global:
	.type		_ZN34_INTERNAL_baa187d0_4_k_cu_7972f7836thrust24THRUST_300001_SM_1000_NS12placeholders2_8E,@object
	.size		_ZN34_INTERNAL_baa187d0_4_k_cu_7972f7836thrust24THRUST_300001_SM_1000_NS12placeholders2_8E,(_ZN34_INTERNAL_baa187d0_4_k_cu_7972f7834cuda3std3__436_GLOBAL__N__baa187d0_4_k_cu_7972f7836ignoreE - _ZN34_INTERNAL_baa187d0_4_k_cu_7972f7836thrust24THRUST_300001_SM_1000_NS12placeholders2_8E)
_ZN34_INTERNAL_baa187d0_4_k_cu_7972f7836thrust24THRUST_300001_SM_1000_NS12placeholders2_8E:
	.zero		1
	.type		_ZN34_INTERNAL_baa187d0_4_k_cu_7972f7834cuda3std3__436_GLOBAL__N__baa187d0_4_k_cu_7972f7836ignoreE,@object
	.size		_ZN34_INTERNAL_baa187d0_4_k_cu_7972f7834cuda3std3__436_GLOBAL__N__baa187d0_4_k_cu_7972f7836ignoreE,(_ZN34_INTERNAL_baa187d0_4_k_cu_7972f7834cuda3std6ranges3__45__cpo4dataE - _ZN34_INTERNAL_baa187d0_4_k_cu_7972f7834cuda3std3__436_GLOBAL__N__baa187d0_4_k_cu_7972f7836ignoreE)
_ZN34_INTERNAL_baa187d0_4_k_cu_7972f7834cuda3std3__436_GLOBAL__N__baa187d0_4_k_cu_7972f7836ignoreE:
	.zero		1
	.type		_ZN34_INTERNAL_baa187d0_4_k_cu_7972f7834cuda3std6ranges3__45__cpo4dataE,@object
	.size		_ZN34_INTERNAL_baa187d0_4_k_cu_7972f7834cuda3std6ranges3__45__cpo4dataE,(_ZN34_INTERNAL_baa187d0_4_k_cu_7972f7836thrust24THRUST_300001_SM_1000_NS8cuda_cub10par_nosyncE - _ZN34_INTERNAL_baa187d0_4_k_cu_7972f7834cuda3std6ranges3__45__cpo4dataE)
_ZN34_INTERNAL_baa187d0_4_k_cu_7972f7834cuda3std6ranges3__45__cpo4dataE:
	.zero		1
	.type		_ZN34_INTERNAL_baa187d0_4_k_cu_7972f7836thrust24THRUST_300001_SM_1000_NS8cuda_cub10par_nosyncE,@object
	.size		_ZN34_INTERNAL_baa187d0_4_k_cu_7972f7836thrust24THRUST_300001_SM_1000_NS8cuda_cub10par_nosyncE,(_ZN34_INTERNAL_baa187d0_4_k_cu_7972f7834cuda3std3__45__cpo5beginE - _ZN34_INTERNAL_baa187d0_4_k_cu_7972f7836thrust24THRUST_300001_SM_1000_NS8cuda_cub10par_nosyncE)
_ZN34_INTERNAL_baa187d0_4_k_cu_7972f7836thrust24THRUST_300001_SM_1000_NS8cuda_cub10par_nosyncE:
	.zero		1
	.type		_ZN34_INTERNAL_baa187d0_4_k_cu_7972f7834cuda3std3__45__cpo5beginE,@object
	.size		_ZN34_INTERNAL_baa187d0_4_k_cu_7972f7834cuda3std3__45__cpo5beginE,(_ZN34_INTERNAL_baa187d0_4_k_cu_7972f7834cuda3std6ranges3__45__cpo5beginE - _ZN34_INTERNAL_baa187d0_4_k_cu_7972f7834cuda3std3__45__cpo5beginE)
_ZN34_INTERNAL_baa187d0_4_k_cu_7972f7834cuda3std3__45__cpo5beginE:
	.zero		1
	.type		_ZN34_INTERNAL_baa187d0_4_k_cu_7972f7834cuda3std6ranges3__45__cpo5beginE,@object
	.size		_ZN34_INTERNAL_baa187d0_4_k_cu_7972f7834cuda3std6ranges3__45__cpo5beginE,(_ZN34_INTERNAL_baa187d0_4_k_cu_7972f7836thrust24THRUST_300001_SM_1000_NS6deviceE - _ZN34_INTERNAL_baa187d0_4_k_cu_7972f7834cuda3std6ranges3__45__cpo5beginE)
_ZN34_INTERNAL_baa187d0_4_k_cu_7972f7834cuda3std6ranges3__45__cpo5beginE:
	.zero		1
	.type		_ZN34_INTERNAL_baa187d0_4_k_cu_7972f7836thrust24THRUST_300001_SM_1000_NS6deviceE,@object
	.size		_ZN34_INTERNAL_baa187d0_4_k_cu_7972f7836thrust24THRUST_300001_SM_1000_NS6deviceE,(_ZN34_INTERNAL_baa187d0_4_k_cu_7972f7834cuda3std3__47nulloptE - _ZN34_INTERNAL_baa187d0_4_k_cu_7972f7836thrust24THRUST_300001_SM_1000_NS6deviceE)
_ZN34_INTERNAL_baa187d0_4_k_cu_7972f7836thrust24THRUST_300001_SM_1000_NS6deviceE:
	.zero		1
	.type		_ZN34_INTERNAL_baa187d0_4_k_cu_7972f7834cuda3std3__47nulloptE,@object
	.size		_ZN34_INTERNAL_baa187d0_4_k_cu_7972f7834cuda3std3__47nulloptE,(_ZN34_INTERNAL_baa187d0_4_k_cu_7972f7834cuda3std6ranges3__45__cpo8distanceE - _ZN34_INTERNAL_baa187d0_4_k_cu_7972f7834cuda3std3__47nulloptE)
_ZN34_INTERNAL_baa187d0_4_k_cu_7972f7834cuda3std3__47nulloptE:
	.zero		1
	.type		_ZN34_INTERNAL_baa187d0_4_k_cu_7972f7834cuda3std6ranges3__45__cpo8distanceE,@object
	.size		_ZN34_INTERNAL_baa187d0_4_k_cu_7972f7834cuda3std6ranges3__45__cpo8distanceE,(_ZN34_INTERNAL_baa187d0_4_k_cu_7972f7836thrust24THRUST_300001_SM_1000_NS12placeholders2_4E - _ZN34_INTERNAL_baa187d0_4_k_cu_7972f7834cuda3std6ranges3__45__cpo8distanceE)
_ZN34_INTERNAL_baa187d0_4_k_cu_7972f7834cuda3std6ranges3__45__cpo8distanceE:
	.zero		1
	.type		_ZN34_INTERNAL_baa187d0_4_k_cu_7972f7836thrust24THRUST_300001_SM_1000_NS12placeholders2_4E,@object
	.size		_ZN34_INTERNAL_baa187d0_4_k_cu_7972f7836thrust24THRUST_300001_SM_1000_NS12placeholders2_4E,(_ZN34_INTERNAL_baa187d0_4_k_cu_7972f7834cuda3std3__45__cpo6rbeginE - _ZN34_INTERNAL_baa187d0_4_k_cu_7972f7836thrust24THRUST_300001_SM_1000_NS12placeholders2_4E)
_ZN34_INTERNAL_baa187d0_4_k_cu_7972f7836thrust24THRUST_300001_SM_1000_NS12placeholders2_4E:
	.zero		1
	.type		_ZN34_INTERNAL_baa187d0_4_k_cu_7972f7834cuda3std3__45__cpo6rbeginE,@object
	.size		_ZN34_INTERNAL_baa187d0_4_k_cu_7972f7834cuda3std3__45__cpo6rbeginE,(_ZN34_INTERNAL_baa187d0_4_k_cu_7972f7834cuda3std6ranges3__45__cpo7advanceE - _ZN34_INTERNAL_baa187d0_4_k_cu_7972f7834cuda3std3__45__cpo6rbeginE)
_ZN34_INTERNAL_baa187d0_4_k_cu_7972f7834cuda3std3__45__cpo6rbeginE:
	.zero		1
	.type		_ZN34_INTERNAL_baa187d0_4_k_cu_7972f7834cuda3std6ranges3__45__cpo7advanceE,@object
	.size		_ZN34_INTERNAL_baa187d0_4_k_cu_7972f7834cuda3std6ranges3__45__cpo7advanceE,(_ZN34_INTERNAL_baa187d0_4_k_cu_7972f7836thrust24THRUST_300001_SM_1000_NS12placeholders3_10E - _ZN34_INTERNAL_baa187d0_4_k_cu_7972f7834cuda3std6ranges3__45__cpo7advanceE)
_ZN34_INTERNAL_baa187d0_4_k_cu_7972f7834cuda3std6ranges3__45__cpo7advanceE:
	.zero		1
	.type		_ZN34_INTERNAL_baa187d0_4_k_cu_7972f7836thrust24THRUST_300001_SM_1000_NS12placeholders3_10E,@object
	.size		_ZN34_INTERNAL_baa187d0_4_k_cu_7972f7836thrust24THRUST_300001_SM_1000_NS12placeholders3_10E,(_ZN34_INTERNAL_baa187d0_4_k_cu_7972f7834cuda3std3__48in_placeE - _ZN34_INTERNAL_baa187d0_4_k_cu_7972f7836thrust24THRUST_300001_SM_1000_NS12placeholders3_10E)
_ZN34_INTERNAL_baa187d0_4_k_cu_7972f7836thrust24THRUST_300001_SM_1000_NS12placeholders3_10E:
	.zero		1
	.type		_ZN34_INTERNAL_baa187d0_4_k_cu_7972f7834cuda3std3__48in_placeE,@object
	.size		_ZN34_INTERNAL_baa187d0_4_k_cu_7972f7834cuda3std3__48in_placeE,(_ZN34_INTERNAL_baa187d0_4_k_cu_7972f7834cuda3std6ranges3__45__cpo4sizeE - _ZN34_INTERNAL_baa187d0_4_k_cu_7972f7834cuda3std3__48in_placeE)
_ZN34_INTERNAL_baa187d0_4_k_cu_7972f7834cuda3std3__48in_placeE:
	.zero		1
	.type		_ZN34_INTERNAL_baa187d0_4_k_cu_7972f7834cuda3std6ranges3__45__cpo4sizeE,@object
	.size		_ZN34_INTERNAL_baa187d0_4_k_cu_7972f7834cuda3std6ranges3__45__cpo4sizeE,(_ZN34_INTERNAL_baa187d0_4_k_cu_7972f7836thrust24THRUST_300001_SM_1000_NS12placeholders2_2E - _ZN34_INTERNAL_baa187d0_4_k_cu_7972f7834cuda3std6ranges3__45__cpo4sizeE)
_ZN34_INTERNAL_baa187d0_4_k_cu_7972f7834cuda3std6ranges3__45__cpo4sizeE:
	.zero		1
	.type		_ZN34_INTERNAL_baa187d0_4_k_cu_7972f7836thrust24THRUST_300001_SM_1000_NS12placeholders2_2E,@object
	.size		_ZN34_INTERNAL_baa187d0_4_k_cu_7972f7836thrust24THRUST_300001_SM_1000_NS12placeholders2_2E,(_ZN34_INTERNAL_baa187d0_4_k_cu_7972f7834cuda3std3__45__cpo6cbeginE - _ZN34_INTERNAL_baa187d0_4_k_cu_7972f7836thrust24THRUST_300001_SM_1000_NS12placeholders2_2E)
_ZN34_INTERNAL_baa187d0_4_k_cu_7972f7836thrust24THRUST_300001_SM_1000_NS12placeholders2_2E:
	.zero		1
	.type		_ZN34_INTERNAL_baa187d0_4_k_cu_7972f7834cuda3std3__45__cpo6cbeginE,@object
	.size		_ZN34_INTERNAL_baa187d0_4_k_cu_7972f7834cuda3std3__45__cpo6cbeginE,(_ZN34_INTERNAL_baa187d0_4_k_cu_7972f7834cuda3std6ranges3__45__cpo6cbeginE - _ZN34_INTERNAL_baa187d0_4_k_cu_7972f7834cuda3std3__45__cpo6cbeginE)
_ZN34_INTERNAL_baa187d0_4_k_cu_7972f7834cuda3std3__45__cpo6cbeginE:
	.zero		1
	.type		_ZN34_INTERNAL_baa187d0_4_k_cu_7972f7834cuda3std6ranges3__45__cpo6cbeginE,@object
	.size		_ZN34_INTERNAL_baa187d0_4_k_cu_7972f7834cuda3std6ranges3__45__cpo6cbeginE,(_ZN34_INTERNAL_baa187d0_4_k_cu_7972f7836thrust24THRUST_300001_SM_1000_NS12placeholders2_6E - _ZN34_INTERNAL_baa187d0_4_k_cu_7972f7834cuda3std6ranges3__45__cpo6cbeginE)
_ZN34_INTERNAL_baa187d0_4_k_cu_7972f7834cuda3std6ranges3__45__cpo6cbeginE:
	.zero		1
	.type		_ZN34_INTERNAL_baa187d0_4_k_cu_7972f7836thrust24THRUST_300001_SM_1000_NS12placeholders2_6E,@object
	.size		_ZN34_INTERNAL_baa187d0_4_k_cu_7972f7836thrust24THRUST_300001_SM_1000_NS12placeholders2_6E,(_ZN34_INTERNAL_baa187d0_4_k_cu_7972f7834cuda3std3__45__cpo7crbeginE - _ZN34_INTERNAL_baa187d0_4_k_cu_7972f7836thrust24THRUST_300001_SM_1000_NS12placeholders2_6E)
_ZN34_INTERNAL_baa187d0_4_k_cu_7972f7836thrust24THRUST_300001_SM_1000_NS12placeholders2_6E:
	.zero		1
	.type		_ZN34_INTERNAL_baa187d0_4_k_cu_7972f7834cuda3std3__45__cpo7crbeginE,@object
	.size		_ZN34_INTERNAL_baa187d0_4_k_cu_7972f7834cuda3std3__45__cpo7crbeginE,(_ZN34_INTERNAL_baa187d0_4_k_cu_7972f7834cuda3std6ranges3__45__cpo4nextE - _ZN34_INTERNAL_baa187d0_4_k_cu_7972f7834cuda3std3__45__cpo7crbeginE)
_ZN34_INTERNAL_baa187d0_4_k_cu_7972f7834cuda3std3__45__cpo7crbeginE:
	.zero		1
	.type		_ZN34_INTERNAL_baa187d0_4_k_cu_7972f7834cuda3std6ranges3__45__cpo4nextE,@object
	.size		_ZN34_INTERNAL_baa187d0_4_k_cu_7972f7834cuda3std6ranges3__45__cpo4nextE,(_ZN34_INTERNAL_baa187d0_4_k_cu_7972f7834cuda3std6ranges3__45__cpo4swapE - _ZN34_INTERNAL_baa187d0_4_k_cu_7972f7834cuda3std6ranges3__45__cpo4nextE)
_ZN34_INTERNAL_baa187d0_4_k_cu_7972f7834cuda3std6ranges3__45__cpo4nextE:
	.zero		1
	.type		_ZN34_INTERNAL_baa187d0_4_k_cu_7972f7834cuda3std6ranges3__45__cpo4swapE,@object
	.size		_ZN34_INTERNAL_baa187d0_4_k_cu_7972f7834cuda3std6ranges3__45__cpo4swapE,(_ZN34_INTERNAL_baa187d0_4_k_cu_7972f7836thrust24THRUST_300001_SM_1000_NS6system3cpp3parE - _ZN34_INTERNAL_baa187d0_4_k_cu_7972f7834cuda3std6ranges3__45__cpo4swapE)
_ZN34_INTERNAL_baa187d0_4_k_cu_7972f7834cuda3std6ranges3__45__cpo4swapE:
	.zero		1
	.type		_ZN34_INTERNAL_baa187d0_4_k_cu_7972f7836thrust24THRUST_300001_SM_1000_NS6system3cpp3parE,@object
	.size		_ZN34_INTERNAL_baa187d0_4_k_cu_7972f7836thrust24THRUST_300001_SM_1000_NS6system3cpp3parE,(_ZN34_INTERNAL_baa187d0_4_k_cu_7972f7836thrust24THRUST_300001_SM_1000_NS3seqE - _ZN34_INTERNAL_baa187d0_4_k_cu_7972f7836thrust24THRUST_300001_SM_1000_NS6system3cpp3parE)
_ZN34_INTERNAL_baa187d0_4_k_cu_7972f7836thrust24THRUST_300001_SM_1000_NS6system3cpp3parE:
	.zero		1
	.type		_ZN34_INTERNAL_baa187d0_4_k_cu_7972f7836thrust24THRUST_300001_SM_1000_NS3seqE,@object
	.size		_ZN34_INTERNAL_baa187d0_4_k_cu_7972f7836thrust24THRUST_300001_SM_1000_NS3seqE,(_ZN34_INTERNAL_baa187d0_4_k_cu_7972f7834cuda3std3__420unreachable_sentinelE - _ZN34_INTERNAL_baa187d0_4_k_cu_7972f7836thrust24THRUST_300001_SM_1000_NS3seqE)
_ZN34_INTERNAL_baa187d0_4_k_cu_7972f7836thrust24THRUST_300001_SM_1000_NS3seqE:
	.zero		1
	.type		_ZN34_INTERNAL_baa187d0_4_k_cu_7972f7834cuda3std3__420unreachable_sentinelE,@object
	.size		_ZN34_INTERNAL_baa187d0_4_k_cu_7972f7834cuda3std3__420unreachable_sentinelE,(_ZN34_INTERNAL_baa187d0_4_k_cu_7972f7834cuda3std6ranges3__45__cpo5ssizeE - _ZN34_INTERNAL_baa187d0_4_k_cu_7972f7834cuda3std3__420unreachable_sentinelE)
_ZN34_INTERNAL_baa187d0_4_k_cu_7972f7834cuda3std3__420unreachable_sentinelE:
	.zero		1
	.type		_ZN34_INTERNAL_baa187d0_4_k_cu_7972f7834cuda3std6ranges3__45__cpo5ssizeE,@object
	.size		_ZN34_INTERNAL_baa187d0_4_k_cu_7972f7834cuda3std6ranges3__45__cpo5ssizeE,(_ZN34_INTERNAL_baa187d0_4_k_cu_7972f7836thrust24THRUST_300001_SM_1000_NS12placeholders2_3E - _ZN34_INTERNAL_baa187d0_4_k_cu_7972f7834cuda3std6ranges3__45__cpo5ssizeE)
_ZN34_INTERNAL_baa187d0_4_k_cu_7972f7834cuda3std6ranges3__45__cpo5ssizeE:
	.zero		1
	.type		_ZN34_INTERNAL_baa187d0_4_k_cu_7972f7836thrust24THRUST_300001_SM_1000_NS12placeholders2_3E,@object
	.size		_ZN34_INTERNAL_baa187d0_4_k_cu_7972f7836thrust24THRUST_300001_SM_1000_NS12placeholders2_3E,(_ZN34_INTERNAL_baa187d0_4_k_cu_7972f7834cuda3std3__45__cpo4cendE - _ZN34_INTERNAL_baa187d0_4_k_cu_7972f7836thrust24THRUST_300001_SM_1000_NS12placeholders2_3E)
_ZN34_INTERNAL_baa187d0_4_k_cu_7972f7836thrust24THRUST_300001_SM_1000_NS12placeholders2_3E:
	.zero		1
	.type		_ZN34_INTERNAL_baa187d0_4_k_cu_7972f7834cuda3std3__45__cpo4cendE,@object
	.size		_ZN34_INTERNAL_baa187d0_4_k_cu_7972f7834cuda3std3__45__cpo4cendE,(_ZN34_INTERNAL_baa187d0_4_k_cu_7972f7834cuda3std6ranges3__45__cpo4cendE - _ZN34_INTERNAL_baa187d0_4_k_cu_7972f7834cuda3std3__45__cpo4cendE)
_ZN34_INTERNAL_baa187d0_4_k_cu_7972f7834cuda3std3__45__cpo4cendE:
	.zero		1
	.type		_ZN34_INTERNAL_baa187d0_4_k_cu_7972f7834cuda3std6ranges3__45__cpo4cendE,@object
	.size		_ZN34_INTERNAL_baa187d0_4_k_cu_7972f7834cuda3std6ranges3__45__cpo4cendE,(_ZN34_INTERNAL_baa187d0_4_k_cu_7972f7836thrust24THRUST_300001_SM_1000_NS12placeholders2_7E - _ZN34_INTERNAL_baa187d0_4_k_cu_7972f7834cuda3std6ranges3__45__cpo4cendE)
_ZN34_INTERNAL_baa187d0_4_k_cu_7972f7834cuda3std6ranges3__45__cpo4cendE:
	.zero		1
	.type		_ZN34_INTERNAL_baa187d0_4_k_cu_7972f7836thrust24THRUST_300001_SM_1000_NS12placeholders2_7E,@object
	.size		_ZN34_INTERNAL_baa187d0_4_k_cu_7972f7836thrust24THRUST_300001_SM_1000_NS12placeholders2_7E,(_ZN34_INTERNAL_baa187d0_4_k_cu_7972f7834cuda3std3__45__cpo5crendE - _ZN34_INTERNAL_baa187d0_4_k_cu_7972f7836thrust24THRUST_300001_SM_1000_NS12placeholders2_7E)
_ZN34_INTERNAL_baa187d0_4_k_cu_7972f7836thrust24THRUST_300001_SM_1000_NS12placeholders2_7E:
	.zero		1
	.type		_ZN34_INTERNAL_baa187d0_4_k_cu_7972f7834cuda3std3__45__cpo5crendE,@object
	.size		_ZN34_INTERNAL_baa187d0_4_k_cu_7972f7834cuda3std3__45__cpo5crendE,(_ZN34_INTERNAL_baa187d0_4_k_cu_7972f7834cuda3std6ranges3__45__cpo4prevE - _ZN34_INTERNAL_baa187d0_4_k_cu_7972f7834cuda3std3__45__cpo5crendE)
_ZN34_INTERNAL_baa187d0_4_k_cu_7972f7834cuda3std3__45__cpo5crendE:
	.zero		1
	.type		_ZN34_INTERNAL_baa187d0_4_k_cu_7972f7834cuda3std6ranges3__45__cpo4prevE,@object
	.size		_ZN34_INTERNAL_baa187d0_4_k_cu_7972f7834cuda3std6ranges3__45__cpo4prevE,(_ZN34_INTERNAL_baa187d0_4_k_cu_7972f7834cuda3std6ranges3__45__cpo9iter_moveE - _ZN34_INTERNAL_baa187d0_4_k_cu_7972f7834cuda3std6ranges3__45__cpo4prevE)
_ZN34_INTERNAL_baa187d0_4_k_cu_7972f7834cuda3std6ranges3__45__cpo4prevE:
	.zero		1
	.type		_ZN34_INTERNAL_baa187d0_4_k_cu_7972f7834cuda3std6ranges3__45__cpo9iter_moveE,@object
	.size		_ZN34_INTERNAL_baa187d0_4_k_cu_7972f7834cuda3std6ranges3__45__cpo9iter_moveE,(_ZN34_INTERNAL_baa187d0_4_k_cu_7972f7836thrust24THRUST_300001_SM_1000_NS8cuda_cub3parE - _ZN34_INTERNAL_baa187d0_4_k_cu_7972f7834cuda3std6ranges3__45__cpo9iter_moveE)
_ZN34_INTERNAL_baa187d0_4_k_cu_7972f7834cuda3std6ranges3__45__cpo9iter_moveE:
	.zero		1
	.type		_ZN34_INTERNAL_baa187d0_4_k_cu_7972f7836thrust24THRUST_300001_SM_1000_NS8cuda_cub3parE,@object
	.size		_ZN34_INTERNAL_baa187d0_4_k_cu_7972f7836thrust24THRUST_300001_SM_1000_NS8cuda_cub3parE,(_ZN34_INTERNAL_baa187d0_4_k_cu_7972f7836thrust24THRUST_300001_SM_1000_NS12placeholders2_9E - _ZN34_INTERNAL_baa187d0_4_k_cu_7972f7836thrust24THRUST_300001_SM_1000_NS8cuda_cub3parE)
_ZN34_INTERNAL_baa187d0_4_k_cu_7972f7836thrust24THRUST_300001_SM_1000_NS8cuda_cub3parE:
	.zero		1
	.type		_ZN34_INTERNAL_baa187d0_4_k_cu_7972f7836thrust24THRUST_300001_SM_1000_NS12placeholders2_9E,@object
	.size		_ZN34_INTERNAL_baa187d0_4_k_cu_7972f7836thrust24THRUST_300001_SM_1000_NS12placeholders2_9E,(_ZN34_INTERNAL_baa187d0_4_k_cu_7972f7834cuda3std3__419piecewise_constructE - _ZN34_INTERNAL_baa187d0_4_k_cu_7972f7836thrust24THRUST_300001_SM_1000_NS12placeholders2_9E)
_ZN34_INTERNAL_baa187d0_4_k_cu_7972f7836thrust24THRUST_300001_SM_1000_NS12placeholders2_9E:
	.zero		1
	.type		_ZN34_INTERNAL_baa187d0_4_k_cu_7972f7834cuda3std3__419piecewise_constructE,@object
	.size		_ZN34_INTERNAL_baa187d0_4_k_cu_7972f7834cuda3std3__419piecewise_constructE,(_ZN34_INTERNAL_baa187d0_4_k_cu_7972f7834cuda3std6ranges3__45__cpo5cdataE - _ZN34_INTERNAL_baa187d0_4_k_cu_7972f7834cuda3std3__419piecewise_constructE)
_ZN34_INTERNAL_baa187d0_4_k_cu_7972f7834cuda3std3__419piecewise_constructE:
	.zero		1
	.type		_ZN34_INTERNAL_baa187d0_4_k_cu_7972f7834cuda3std6ranges3__45__cpo5cdataE,@object
	.size		_ZN34_INTERNAL_baa187d0_4_k_cu_7972f7834cuda3std6ranges3__45__cpo5cdataE,(_ZN34_INTERNAL_baa187d0_4_k_cu_7972f7836thrust24THRUST_300001_SM_1000_NS12placeholders2_1E - _ZN34_INTERNAL_baa187d0_4_k_cu_7972f7834cuda3std6ranges3__45__cpo5cdataE)
_ZN34_INTERNAL_baa187d0_4_k_cu_7972f7834cuda3std6ranges3__45__cpo5cdataE:
	.zero		1
	.type		_ZN34_INTERNAL_baa187d0_4_k_cu_7972f7836thrust24THRUST_300001_SM_1000_NS12placeholders2_1E,@object
	.size		_ZN34_INTERNAL_baa187d0_4_k_cu_7972f7836thrust24THRUST_300001_SM_1000_NS12placeholders2_1E,(_ZN34_INTERNAL_baa187d0_4_k_cu_7972f7834cuda3std3__45__cpo3endE - _ZN34_INTERNAL_baa187d0_4_k_cu_7972f7836thrust24THRUST_300001_SM_1000_NS12placeholders2_1E)
_ZN34_INTERNAL_baa187d0_4_k_cu_7972f7836thrust24THRUST_300001_SM_1000_NS12placeholders2_1E:
	.zero		1
	.type		_ZN34_INTERNAL_baa187d0_4_k_cu_7972f7834cuda3std3__45__cpo3endE,@object
	.size		_ZN34_INTERNAL_baa187d0_4_k_cu_7972f7834cuda3std3__45__cpo3endE,(_ZN34_INTERNAL_baa187d0_4_k_cu_7972f7834cuda3std6ranges3__45__cpo3endE - _ZN34_INTERNAL_baa187d0_4_k_cu_7972f7834cuda3std3__45__cpo3endE)
_ZN34_INTERNAL_baa187d0_4_k_cu_7972f7834cuda3std3__45__cpo3endE:
	.zero		1
	.type		_ZN34_INTERNAL_baa187d0_4_k_cu_7972f7834cuda3std6ranges3__45__cpo3endE,@object
	.size		_ZN34_INTERNAL_baa187d0_4_k_cu_7972f7834cuda3std6ranges3__45__cpo3endE,(_ZN34_INTERNAL_baa187d0_4_k_cu_7972f7836thrust24THRUST_300001_SM_1000_NS12placeholders2_5E - _ZN34_INTERNAL_baa187d0_4_k_cu_7972f7834cuda3std6ranges3__45__cpo3endE)
_ZN34_INTERNAL_baa187d0_4_k_cu_7972f7834cuda3std6ranges3__45__cpo3endE:
	.zero		1
	.type		_ZN34_INTERNAL_baa187d0_4_k_cu_7972f7836thrust24THRUST_300001_SM_1000_NS12placeholders2_5E,@object
	.size		_ZN34_INTERNAL_baa187d0_4_k_cu_7972f7836thrust24THRUST_300001_SM_1000_NS12placeholders2_5E,(_ZN34_INTERNAL_baa187d0_4_k_cu_7972f7834cuda3std3__45__cpo4rendE - _ZN34_INTERNAL_baa187d0_4_k_cu_7972f7836thrust24THRUST_300001_SM_1000_NS12placeholders2_5E)
_ZN34_INTERNAL_baa187d0_4_k_cu_7972f7836thrust24THRUST_300001_SM_1000_NS12placeholders2_5E:
	.zero		1
	.type		_ZN34_INTERNAL_baa187d0_4_k_cu_7972f7834cuda3std3__45__cpo4rendE,@object
	.size		_ZN34_INTERNAL_baa187d0_4_k_cu_7972f7834cuda3std3__45__cpo4rendE,(_ZN34_INTERNAL_baa187d0_4_k_cu_7972f7834cuda3std6ranges3__45__cpo9iter_swapE - _ZN34_INTERNAL_baa187d0_4_k_cu_7972f7834cuda3std3__45__cpo4rendE)
_ZN34_INTERNAL_baa187d0_4_k_cu_7972f7834cuda3std3__45__cpo4rendE:
	.zero		1
	.type		_ZN34_INTERNAL_baa187d0_4_k_cu_7972f7834cuda3std6ranges3__45__cpo9iter_swapE,@object
	.size		_ZN34_INTERNAL_baa187d0_4_k_cu_7972f7834cuda3std6ranges3__45__cpo9iter_swapE,(_ZN34_INTERNAL_baa187d0_4_k_cu_7972f7834cuda3std3__48unexpectE - _ZN34_INTERNAL_baa187d0_4_k_cu_7972f7834cuda3std6ranges3__45__cpo9iter_swapE)
_ZN34_INTERNAL_baa187d0_4_k_cu_7972f7834cuda3std6ranges3__45__cpo9iter_swapE:
	.zero		1
	.type		_ZN34_INTERNAL_baa187d0_4_k_cu_7972f7834cuda3std3__48unexpectE,@object
	.size		_ZN34_INTERNAL_baa187d0_4_k_cu_7972f7834cuda3std3__48unexpectE,(_ZN34_INTERNAL_baa187d0_4_k_cu_7972f7836thrust24THRUST_300001_SM_1000_NS6system6detail10sequential3seqE - _ZN34_INTERNAL_baa187d0_4_k_cu_7972f7834cuda3std3__48unexpectE)
_ZN34_INTERNAL_baa187d0_4_k_cu_7972f7834cuda3std3__48unexpectE:
	.zero		1
	.type		_ZN34_INTERNAL_baa187d0_4_k_cu_7972f7836thrust24THRUST_300001_SM_1000_NS6system6detail10sequential3seqE,@object
	.size		_ZN34_INTERNAL_baa187d0_4_k_cu_7972f7836thrust24THRUST_300001_SM_1000_NS6system6detail10sequential3seqE,(.L_29 - _ZN34_INTERNAL_baa187d0_4_k_cu_7972f7836thrust24THRUST_300001_SM_1000_NS6system6detail10sequential3seqE)
_ZN34_INTERNAL_baa187d0_4_k_cu_7972f7836thrust24THRUST_300001_SM_1000_NS6system6detail10sequential3seqE:
	.zero		1
.L_29:


//--------------------- .nv.shared._ZN3cub18CUB_300001_SM_10006detail10radix_sort33DeviceRadixSortExclusiveSumKernelINS1_5radix10policy_hubIjNS0_8NullTypeEyE10Policy1000EyEEvPT0_ --------------------------
	.section	.nv.shared._ZN3cub18CUB_300001_SM_10006detail10radix_sort33DeviceRadixSortExclusiveSumKernelINS1_5radix10policy_hubIjNS0_8NullTypeEyE10Policy1000EyEEvPT0_,"aw",@nobits
	.sectionflags	@""
	.align	16
.nv.shared._ZN3cub18CUB_300001_SM_10006detail10radix_sort33DeviceRadixSortExclusiveSumKernelINS1_5radix10policy_hubIjNS0_8NullTypeEyE10Policy1000EyEEvPT0_:
	.zero		3360


//--------------------- .nv.shared._ZN3cub18CUB_300001_SM_10006detail10radix_sort30DeviceRadixSortHistogramKernelINS1_5radix10policy_hubIjNS0_8NullTypeEyE10Policy1000ELNS0_9SortOrderE0EjyNS1_21identity_decomposer_tEEEvPT2_PKT1_SB_iiT3_ --------------------------
	.section	.nv.shared._ZN3cub18CUB_300001_SM_10006detail10radix_sort30DeviceRadixSortHistogramKernelINS1_5radix10policy_hubIjNS0_8NullTypeEyE10Policy1000ELNS0_9SortOrderE0EjyNS1_21identity_decomposer_tEEEvPT2_PKT1_SB_iiT3_,"aw",@nobits
	.sectionflags	@""
	.align	16
.nv.shared._ZN3cub18CUB_300001_SM_10006detail10radix_sort30DeviceRadixSortHistogramKernelINS1_5radix10policy_hubIjNS0_8NullTypeEyE10Policy1000ELNS0_9SortOrderE0EjyNS1_21identity_decomposer_tEEEvPT2_PKT1_SB_iiT3_:
	.zero		5120


//--------------------- .nv.shared._ZN3cub18CUB_300001_SM_10006detail10radix_sort31DeviceRadixSortSingleTileKernelINS1_5radix10policy_hubIjNS0_8NullTypeEyE10Policy1000ELNS0_9SortOrderE0EjS6_yNS1_21identity_decomposer_tEEEvPKT1_PSB_PKT2_PSF_T3_iiT4_ --------------------------
	.section	.nv.shared._ZN3cub18CUB_300001_SM_10006detail10radix_sort31DeviceRadixSortSingleTileKernelINS1_5radix10policy_hubIjNS0_8NullTypeEyE10Policy1000ELNS0_9SortOrderE0EjS6_yNS1_21identity_decomposer_tEEEvPKT1_PSB_PKT2_PSF_T3_iiT4_,"aw",@nobits
	.sectionflags	@""
	.align	16
.nv.shared._ZN3cub18CUB_300001_SM_10006detail10radix_sort31DeviceRadixSortSingleTileKernelINS1_5radix10policy_hubIjNS0_8NullTypeEyE10Policy1000ELNS0_9SortOrderE0EjS6_yNS1_21identity_decomposer_tEEEvPKT1_PSB_PKT2_PSF_T3_iiT4_:
	.zero		34880


//--------------------- .nv.shared._ZN3cub18CUB_300001_SM_10006detail11EmptyKernelIvEEvv --------------------------
	.section	.nv.shared._ZN3cub18CUB_300001_SM_10006detail11EmptyKernelIvEEvv,"aw",@nobits
	.sectionflags	@""
	.align	16
	.zero		1024


//--------------------- .nv.shared._Z13scatterKernelPjiiS_Piii --------------------------
	.section	.nv.shared._Z13scatterKernelPjiiS_Piii,"aw",@nobits
	.sectionflags	@""
	.align	16
	.zero		1024


//--------------------- .nv.shared._Z15transposeKernelPiiiS_ --------------------------
	.section	.nv.shared._Z15transposeKernelPiiiS_,"aw",@nobits
	.sectionflags	@""
	.align	16
	.zero		1024


//--------------------- .nv.shared._Z12addBlkKernelPiiS_ --------------------------
	.section	.nv.shared._Z12addBlkKernelPiiS_,"aw",@nobits
	.sectionflags	@""
	.align	16
	.zero		1024


//--------------------- .nv.shared._Z13scanBlkKernelPiiS_S_ --------------------------
	.section	.nv.shared._Z13scanBlkKernelPiiS_S_,"aw",@nobits
	.sectionflags	@""
	.align	16
	.zero		1024


//--------------------- .nv.shared._Z15histogramKernelPjiPiii --------------------------
	.section	.nv.shared._Z15histogramKernelPjiPiii,"aw",@nobits
	.sectionflags	@""
	.align	16
	.zero		1024


//--------------------- .nv.constant0._ZN3cub18CUB_300001_SM_10006detail10radix_sort29DeviceRadixSortOnesweepKernelINS1_5radix10policy_hubIjNS0_8NullTypeEyE10Policy1000ELNS0_9SortOrderE0EjS6_yiiNS1_21identity_decomposer_tEEEvPT5_SC_PT3_PKSD_PT1_PKSH_PT2_PKSL_T4_iiT6_ --------------------------
	.section	.nv.constant0._ZN3cub18CUB_300001_SM_10006detail10radix_sort29DeviceRadixSortOnesweepKernelINS1_5radix10policy_hubIjNS0_8NullTypeEyE10Policy1000ELNS0_9SortOrderE0EjS6_yiiNS1_21identity_decomposer_tEEEvPT5_SC_PT3_PKSD_PT1_PKSH_PT2_PKSL_T4_iiT6_,"a",@progbits
	.sectionflags	@""
	.align	4
.nv.constant0._ZN3cub18CUB_300001_SM_10006detail10radix_sort29DeviceRadixSortOnesweepKernelINS1_5radix10policy_hubIjNS0_8NullTypeEyE10Policy1000ELNS0_9SortOrderE0EjS6_yiiNS1_21identity_decomposer_tEEEvPT5_SC_PT3_PKSD_PT1_PKSH_PT2_PKSL_T4_iiT6_:
	.zero		973


//--------------------- .nv.constant0._ZN3cub18CUB_300001_SM_10006detail10radix_sort33DeviceRadixSortExclusiveSumKernelINS1_5radix10policy_hubIjNS0_8NullTypeEyE10Policy1000EyEEvPT0_ --------------------------
	.section	.nv.constant0._ZN3cub18CUB_300001_SM_10006detail10radix_sort33DeviceRadixSortExclusiveSumKernelINS1_5radix10policy_hubIjNS0_8NullTypeEyE10Policy1000EyEEvPT0_,"a",@progbits
	.sectionflags	@""
	.align	4
.nv.constant0._ZN3cub18CUB_300001_SM_10006detail10radix_sort33DeviceRadixSortExclusiveSumKernelINS1_5radix10policy_hubIjNS0_8NullTypeEyE10Policy1000EyEEvPT0_:
	.zero		904


//--------------------- .nv.constant0._ZN3cub18CUB_300001_SM_10006detail10radix_sort30DeviceRadixSortHistogramKernelINS1_5radix10policy_hubIjNS0_8NullTypeEyE10Policy1000ELNS0_9SortOrderE0EjyNS1_21identity_decomposer_tEEEvPT2_PKT1_SB_iiT3_ --------------------------
	.section	.nv.constant0._ZN3cub18CUB_300001_SM_10006detail10radix_sort30DeviceRadixSortHistogramKernelINS1_5radix10policy_hubIjNS0_8NullTypeEyE10Policy1000ELNS0_9SortOrderE0EjyNS1_21identity_decomposer_tEEEvPT2_PKT1_SB_iiT3_,"a",@progbits
	.sectionflags	@""
	.align	4
.nv.constant0._ZN3cub18CUB_300001_SM_10006detail10radix_sort30DeviceRadixSortHistogramKernelINS1_5radix10policy_hubIjNS0_8NullTypeEyE10Policy1000ELNS0_9SortOrderE0EjyNS1_21identity_decomposer_tEEEvPT2_PKT1_SB_iiT3_:
	.zero		929


//--------------------- .nv.constant0._ZN3cub18CUB_300001_SM_10006detail10radix_sort31DeviceRadixSortSingleTileKernelINS1_5radix10policy_hubIjNS0_8NullTypeEyE10Policy1000ELNS0_9SortOrderE0EjS6_yNS1_21identity_decomposer_tEEEvPKT1_PSB_PKT2_PSF_T3_iiT4_ --------------------------
	.section	.nv.constant0._ZN3cub18CUB_300001_SM_10006detail10radix_sort31DeviceRadixSortSingleTileKernelINS1_5radix10policy_hubIjNS0_8NullTypeEyE10Policy1000ELNS0_9SortOrderE0EjS6_yNS1_21identity_decomposer_tEEEvPKT1_PSB_PKT2_PSF_T3_iiT4_,"a",@progbits
	.sectionflags	@""
	.align	4
.nv.constant0._ZN3cub18CUB_300001_SM_10006detail10radix_sort31DeviceRadixSortSingleTileKernelINS1_5radix10policy_hubIjNS0_8NullTypeEyE10Policy1000ELNS0_9SortOrderE0EjS6_yNS1_21identity_decomposer_tEEEvPKT1_PSB_PKT2_PSF_T3_iiT4_:
	.zero		945


//--------------------- .nv.constant0._ZN3cub18CUB_300001_SM_10006detail11EmptyKernelIvEEvv --------------------------
	.section	.nv.constant0._ZN3cub18CUB_300001_SM_10006detail11EmptyKernelIvEEvv,"a",@progbits
	.sectionflags	@""
	.align	4
.nv.constant0._ZN3cub18CUB_300001_SM_10006detail11EmptyKernelIvEEvv:
	.zero		896


//--------------------- .nv.constant0._Z13scatterKernelPjiiS_Piii --------------------------
	.section	.nv.constant0._Z13scatterKernelPjiiS_Piii,"a",@progbits
	.sectionflags	@""
	.align	4
.nv.constant0._Z13scatterKernelPjiiS_Piii:
	.zero		936


//--------------------- .nv.constant0._Z15transposeKernelPiiiS_ --------------------------
	.section	.nv.constant0._Z15transposeKernelPiiiS_,"a",@progbits
	.sectionflags	@""
	.align	4
.nv.constant0._Z15transposeKernelPiiiS_:
	.zero		920


//--------------------- .nv.constant0._Z12addBlkKernelPiiS_ --------------------------
	.section	.nv.constant0._Z12addBlkKernelPiiS_,"a",@progbits
	.sectionflags	@""
	.align	4
.nv.constant0._Z12addBlkKernelPiiS_:
	.zero		920


//--------------------- .nv.constant0._Z13scanBlkKernelPiiS_S_ --------------------------
	.section	.nv.constant0._Z13scanBlkKernelPiiS_S_,"a",@progbits
	.sectionflags	@""
	.align	4
.nv.constant0._Z13scanBlkKernelPiiS_S_:
	.zero		928


//--------------------- .nv.constant0._Z15histogramKernelPjiPiii --------------------------
	.section	.nv.constant0._Z15histogramKernelPjiPiii,"a",@progbits
	.sectionflags	@""
	.align	4
.nv.constant0._Z15histogramKernelPjiPiii:
	.zero		928


//--------------------- SYMBOLS --------------------------

	.type		.nv.reservedSmem.offset0,@object
	.size		.nv.reservedSmem.offset0,0x4
	.type		.nv.reservedSmem.cap,@object
	.size		.nv.reservedSmem.cap,0x4
